// auto-generated by cutlass_sweep.grouped_gemm — config: {"arch": "sm_90", "cluster_m": 1, "cluster_n": 1, "dtype": "bf16", "schedule": "pingpong", "tile_k": 64, "tile_m": 256, "tile_n": 256}
#include "cutlass/cutlass.h"
#include "cutlass/gemm/group_array_problem_shape.hpp"
#include "cutlass/gemm/collective/collective_builder.hpp"
#include "cutlass/gemm/device/gemm_universal_adapter.h"
#include "cutlass/gemm/kernel/gemm_universal.hpp"
#include "cutlass/epilogue/collective/collective_builder.hpp"

using Elem = cutlass::bfloat16_t;
using Acc  = float;
using ElemC = cutlass::half_t;
using TileShape    = cute::Shape<cute::_256, cute::_256, cute::_64>;
using ClusterShape = cute::Shape<cute::_1, cute::_1, cute::_1>;
using ProblemShape = cutlass::gemm::GroupProblemShape<cute::Shape<int,int,int>>;

using CollectiveEpilogue = typename cutlass::epilogue::collective::CollectiveBuilder<
    cutlass::arch::Sm90, cutlass::arch::OpClassTensorOp,
    TileShape, ClusterShape,
    cutlass::epilogue::collective::EpilogueTileAuto,
    Acc, Acc,
    ElemC, cutlass::layout::ColumnMajor *, 128 / cutlass::sizeof_bits<ElemC>::value,
    ElemC, cutlass::layout::ColumnMajor *, 128 / cutlass::sizeof_bits<ElemC>::value,
    cutlass::epilogue::PtrArrayTmaWarpSpecializedPingpong
  >::CollectiveOp;

using CollectiveMainloop = typename cutlass::gemm::collective::CollectiveBuilder<
    cutlass::arch::Sm90, cutlass::arch::OpClassTensorOp,
    Elem, cutlass::layout::RowMajor *, 128 / cutlass::sizeof_bits<Elem>::value,
    Elem, cutlass::layout::ColumnMajor *, 128 / cutlass::sizeof_bits<Elem>::value,
    Acc,
    TileShape, ClusterShape,
    cutlass::gemm::collective::StageCountAutoCarveout<
        static_cast<int>(sizeof(typename CollectiveEpilogue::SharedStorage))>,
    cutlass::gemm::KernelPtrArrayTmaWarpSpecializedPingpong
  >::CollectiveOp;

using GemmKernel = cutlass::gemm::kernel::GemmUniversal<
    ProblemShape, CollectiveMainloop, CollectiveEpilogue>;
using Gemm = cutlass::gemm::device::GemmUniversalAdapter<GemmKernel>;

auto* _anchor = &cutlass::device_kernel<GemmKernel>;


// ===== COMPILED SASS (sm_90a) =====

	.target	sm_90a

	.elftype	@"ET_EXEC"


//--------------------- .note.nv.tkinfo           --------------------------
	.section	.note.nv.tkinfo,"",@"SHT_NOTE"
	.sectionflags	@"SHF_NOTE_NV_TKINFO"
	.tkinfo
        /*0018*/ 	.word	0x00000002
        /*0030*/ 	.string	""
        /*0030*/ 	.string	"ptxas"
        /*0030*/ 	.string	"Cuda compilation tools, release 13.0, V13.0.88"
        /*0030*/ 	.string	"Build cuda_13.0.r13.0/compiler.36424714_0"
        /*0030*/ 	.string	"-arch sm_90a -m 64 "



//--------------------- .note.nv.cuinfo           --------------------------
	.section	.note.nv.cuinfo,"",@"SHT_NOTE"
	.sectionflags	@"SHF_NOTE_NV_CUINFO"
        /*0018*/ 	.short	0x0002
        /*001a*/ 	.short	0x005a
        /*001c*/ 	.short	0x0082
	.zero		2


//--------------------- .nv.info                  --------------------------
	.section	.nv.info,"",@"SHT_CUDA_INFO"
	.align	4


	//----- nvinfo : EIATTR_REGCOUNT
	.align		4
        /*0000*/ 	.byte	0x04, 0x2f
        /*0002*/ 	.short	(.L_15 - .L_14)
	.align		4
.L_14:
        /*0004*/ 	.word	index@(_ZN7cutlass13device_kernelINS_4gemm6kernel13GemmUniversalINS1_17GroupProblemShapeIN4cute5tupleIJiiiEEEEENS1_10collective13CollectiveMmaINS1_39MainloopSm90ArrayTmaGmmaWarpSpecializedILi3ENS6_IJNS5_1CILi1EEESD_SD_EEENS1_40KernelPtrArrayTmaWarpSpecializedPingpongEEENS6_IJNSC_ILi256EEESH_NSC_ILi64EEEEEENS_10bfloat16_tEPNS6_IJlSD_NSC_ILi0EEEEEESK_SN_NS5_8TiledMMAINS5_8MMA_AtomIJNS5_4SM904GMMA28MMA_64x256x16_F32BF16BF16_SSILNSR_5MajorE0ELST_0ELNSR_7ScaleInE1ELSU_1EEEEEENS5_6LayoutISE_NS6_IJSL_SL_SL_EEEEENS6_IJNS5_10UnderscoreES10_S10_EEEEENS5_13SM90_TMA_LOADENS5_14ComposedLayoutINS5_7SwizzleILi3ELi4ELi3EEENS5_18smem_ptr_flag_bitsILi16EEENSX_INS6_IJNSC_ILi8EEESI_EEENS6_IJSI_SD_EEEEEEEvNS5_8identityES13_S1D_vS1E_EENS_8epilogue10collective18CollectiveEpilogueINS1G_30Sm90PtrArrayTmaWarpSpecializedILi4ELi2ELi16ELb1ELb0ELi2EEEJSJ_NS6_IJSI_NSC_ILi32EEEEEENS_6half_tEPNS6_IJSD_lSL_EEES1N_S1P_NS1G_6fusion15FusionCallbacksIS1K_NS1Q_17LinearCombinationIS1N_fS1N_fLNS_15FloatRoundStyleE2EEESJ_S1M_JEEES13_NS14_IS16_S18_NSX_INS6_IJSI_S19_EEENS6_IJSD_SI_EEEEEEENS5_17SM75_U16x8_LDSM_TENS5_14SM90_TMA_STOREES1Z_NS5_17SM90_U16x8_STSM_TENS5_9Copy_AtomIJNS5_17SM90_U32x4_STSM_NES1N_EEEvEEEvvEEEEvNT_6ParamsE)
        /*0008*/ 	.word	0x000000a8


	//----- nvinfo : EIATTR_FRAME_SIZE
	.align		4
.L_15:
        /*000c*/ 	.byte	0x04, 0x11
        /*000e*/ 	.short	(.L_17 - .L_16)
	.align		4
.L_16:
        /*0010*/ 	.word	index@($__internal_0_$__cuda_sm20_div_u64)
        /*0014*/ 	.word	0x00001b78


	//----- nvinfo : EIATTR_FRAME_SIZE
	.align		4
.L_17:
        /*0018*/ 	.byte	0x04, 0x11
        /*001a*/ 	.short	(.L_19 - .L_18)
	.align		4
.L_18:
        /*001c*/ 	.word	index@(_ZN7cutlass13device_kernelINS_4gemm6kernel13GemmUniversalINS1_17GroupProblemShapeIN4cute5tupleIJiiiEEEEENS1_10collective13CollectiveMmaINS1_39MainloopSm90ArrayTmaGmmaWarpSpecializedILi3ENS6_IJNS5_1CILi1EEESD_SD_EEENS1_40KernelPtrArrayTmaWarpSpecializedPingpongEEENS6_IJNSC_ILi256EEESH_NSC_ILi64EEEEEENS_10bfloat16_tEPNS6_IJlSD_NSC_ILi0EEEEEESK_SN_NS5_8TiledMMAINS5_8MMA_AtomIJNS5_4SM904GMMA28MMA_64x256x16_F32BF16BF16_SSILNSR_5MajorE0ELST_0ELNSR_7ScaleInE1ELSU_1EEEEEENS5_6LayoutISE_NS6_IJSL_SL_SL_EEEEENS6_IJNS5_10UnderscoreES10_S10_EEEEENS5_13SM90_TMA_LOADENS5_14ComposedLayoutINS5_7SwizzleILi3ELi4ELi3EEENS5_18smem_ptr_flag_bitsILi16EEENSX_INS6_IJNSC_ILi8EEESI_EEENS6_IJSI_SD_EEEEEEEvNS5_8identityES13_S1D_vS1E_EENS_8epilogue10collective18CollectiveEpilogueINS1G_30Sm90PtrArrayTmaWarpSpecializedILi4ELi2ELi16ELb1ELb0ELi2EEEJSJ_NS6_IJSI_NSC_ILi32EEEEEENS_6half_tEPNS6_IJSD_lSL_EEES1N_S1P_NS1G_6fusion15FusionCallbacksIS1K_NS1Q_17LinearCombinationIS1N_fS1N_fLNS_15FloatRoundStyleE2EEESJ_S1M_JEEES13_NS14_IS16_S18_NSX_INS6_IJSI_S19_EEENS6_IJSD_SI_EEEEEEENS5_17SM75_U16x8_LDSM_TENS5_14SM90_TMA_STOREES1Z_NS5_17SM90_U16x8_STSM_TENS5_9Copy_AtomIJNS5_17SM90_U32x4_STSM_NES1N_EEEvEEEvvEEEEvNT_6ParamsE)
        /*0020*/ 	.word	0x00001b78


	//----- nvinfo : EIATTR_MIN_STACK_SIZE
	.align		4
.L_19:
        /*0024*/ 	.byte	0x04, 0x12
        /*0026*/ 	.short	(.L_21 - .L_20)
	.align		4
.L_20:
        /*0028*/ 	.word	index@(_ZN7cutlass13device_kernelINS_4gemm6kernel13GemmUniversalINS1_17GroupProblemShapeIN4cute5tupleIJiiiEEEEENS1_10collective13CollectiveMmaINS1_39MainloopSm90ArrayTmaGmmaWarpSpecializedILi3ENS6_IJNS5_1CILi1EEESD_SD_EEENS1_40KernelPtrArrayTmaWarpSpecializedPingpongEEENS6_IJNSC_ILi256EEESH_NSC_ILi64EEEEEENS_10bfloat16_tEPNS6_IJlSD_NSC_ILi0EEEEEESK_SN_NS5_8TiledMMAINS5_8MMA_AtomIJNS5_4SM904GMMA28MMA_64x256x16_F32BF16BF16_SSILNSR_5MajorE0ELST_0ELNSR_7ScaleInE1ELSU_1EEEEEENS5_6LayoutISE_NS6_IJSL_SL_SL_EEEEENS6_IJNS5_10UnderscoreES10_S10_EEEEENS5_13SM90_TMA_LOADENS5_14ComposedLayoutINS5_7SwizzleILi3ELi4ELi3EEENS5_18smem_ptr_flag_bitsILi16EEENSX_INS6_IJNSC_ILi8EEESI_EEENS6_IJSI_SD_EEEEEEEvNS5_8identityES13_S1D_vS1E_EENS_8epilogue10collective18CollectiveEpilogueINS1G_30Sm90PtrArrayTmaWarpSpecializedILi4ELi2ELi16ELb1ELb0ELi2EEEJSJ_NS6_IJSI_NSC_ILi32EEEEEENS_6half_tEPNS6_IJSD_lSL_EEES1N_S1P_NS1G_6fusion15FusionCallbacksIS1K_NS1Q_17LinearCombinationIS1N_fS1N_fLNS_15FloatRoundStyleE2EEESJ_S1M_JEEES13_NS14_IS16_S18_NSX_INS6_IJSI_S19_EEENS6_IJSD_SI_EEEEEEENS5_17SM75_U16x8_LDSM_TENS5_14SM90_TMA_STOREES1Z_NS5_17SM90_U16x8_STSM_TENS5_9Copy_AtomIJNS5_17SM90_U32x4_STSM_NES1N_EEEvEEEvvEEEEvNT_6ParamsE)
        /*002c*/ 	.word	0x00001b78
.L_21:


//--------------------- .nv.compat                --------------------------
	.section	.nv.compat,"",@"SHT_CUDA_COMPAT_INFO"
	.align	4
        /*0000*/ 	.byte	0x02, 0x09, 0x01, 0x00, 0x02, 0x02, 0x04, 0x00, 0x02, 0x05, 0x05, 0x00, 0x03, 0x07, 0x01, 0x01
        /*0010*/ 	.byte	0x02, 0x03, 0x03, 0x00, 0x02, 0x06, 0x01, 0x00, 0x04, 0x0b, 0x08, 0x00, 0x00, 0x00, 0x00, 0x00
        /*0020*/ 	.byte	0x00, 0x00, 0x00, 0x00


//--------------------- .nv.info._ZN7cutlass13device_kernelINS_4gemm6kernel13GemmUniversalINS1_17GroupProblemShapeIN4cute5tupleIJiiiEEEEENS1_10collective13CollectiveMmaINS1_39MainloopSm90ArrayTmaGmmaWarpSpecializedILi3ENS6_IJNS5_1CILi1EEESD_SD_EEENS1_40KernelPtrArrayTmaWarpSpecializedPingpongEEENS6_IJNSC_ILi256EEESH_NSC_ILi64EEEEEENS_10bfloat16_tEPNS6_IJlSD_NSC_ILi0EEEEEESK_SN_NS5_8TiledMMAINS5_8MMA_AtomIJNS5_4SM904GMMA28MMA_64x256x16_F32BF16BF16_SSILNSR_5MajorE0ELST_0ELNSR_7ScaleInE1ELSU_1EEEEEENS5_6LayoutISE_NS6_IJSL_SL_SL_EEEEENS6_IJNS5_10UnderscoreES10_S10_EEEEENS5_13SM90_TMA_LOADENS5_14ComposedLayoutINS5_7SwizzleILi3ELi4ELi3EEENS5_18smem_ptr_flag_bitsILi16EEENSX_INS6_IJNSC_ILi8EEESI_EEENS6_IJSI_SD_EEEEEEEvNS5_8identityES13_S1D_vS1E_EENS_8epilogue10collective18CollectiveEpilogueINS1G_30Sm90PtrArrayTmaWarpSpecializedILi4ELi2ELi16ELb1ELb0ELi2EEEJSJ_NS6_IJSI_NSC_ILi32EEEEEENS_6half_tEPNS6_IJSD_lSL_EEES1N_S1P_NS1G_6fusion15FusionCallbacksIS1K_NS1Q_17LinearCombinationIS1N_fS1N_fLNS_15FloatRoundStyleE2EEESJ_S1M_JEEES13_NS14_IS16_S18_NSX_INS6_IJSI_S19_EEENS6_IJSD_SI_EEEEEEENS5_17SM75_U16x8_LDSM_TENS5_14SM90_TMA_STOREES1Z_NS5_17SM90_U16x8_STSM_TENS5_9Copy_AtomIJNS5_17SM90_U32x4_STSM_NES1N_EEEvEEEvvEEEEvNT_6ParamsE --------------------------
	.section	.nv.info._ZN7cutlass13device_kernelINS_4gemm6kernel13GemmUniversalINS1_17GroupProblemShapeIN4cute5tupleIJiiiEEEEENS1_10collective13CollectiveMmaINS1_39MainloopSm90ArrayTmaGmmaWarpSpecializedILi3ENS6_IJNS5_1CILi1EEESD_SD_EEENS1_40KernelPtrArrayTmaWarpSpecializedPingpongEEENS6_IJNSC_ILi256EEESH_NSC_ILi64EEEEEENS_10bfloat16_tEPNS6_IJlSD_NSC_ILi0EEEEEESK_SN_NS5_8TiledMMAINS5_8MMA_AtomIJNS5_4SM904GMMA28MMA_64x256x16_F32BF16BF16_SSILNSR_5MajorE0ELST_0ELNSR_7ScaleInE1ELSU_1EEEEEENS5_6LayoutISE_NS6_IJSL_SL_SL_EEEEENS6_IJNS5_10UnderscoreES10_S10_EEEEENS5_13SM90_TMA_LOADENS5_14ComposedLayoutINS5_7SwizzleILi3ELi4ELi3EEENS5_18smem_ptr_flag_bitsILi16EEENSX_INS6_IJNSC_ILi8EEESI_EEENS6_IJSI_SD_EEEEEEEvNS5_8identityES13_S1D_vS1E_EENS_8epilogue10collective18CollectiveEpilogueINS1G_30Sm90PtrArrayTmaWarpSpecializedILi4ELi2ELi16ELb1ELb0ELi2EEEJSJ_NS6_IJSI_NSC_ILi32EEEEEENS_6half_tEPNS6_IJSD_lSL_EEES1N_S1P_NS1G_6fusion15FusionCallbacksIS1K_NS1Q_17LinearCombinationIS1N_fS1N_fLNS_15FloatRoundStyleE2EEESJ_S1M_JEEES13_NS14_IS16_S18_NSX_INS6_IJSI_S19_EEENS6_IJSD_SI_EEEEEEENS5_17SM75_U16x8_LDSM_TENS5_14SM90_TMA_STOREES1Z_NS5_17SM90_U16x8_STSM_TENS5_9Copy_AtomIJNS5_17SM90_U32x4_STSM_NES1N_EEEvEEEvvEEEEvNT_6ParamsE,"",@"SHT_CUDA_INFO"
	.sectionflags	@""
	.align	4


	//----- nvinfo : EIATTR_CUDA_API_VERSION
	.align		4
        /*0000*/ 	.byte	0x04, 0x37
        /*0002*/ 	.short	(.L_23 - .L_22)
.L_22:
        /*0004*/ 	.word	0x00000082


	//----- nvinfo : EIATTR_KPARAM_INFO
	.align		4
.L_23:
        /*0008*/ 	.byte	0x04, 0x17
        /*000a*/ 	.short	(.L_25 - .L_24)
.L_24:
        /*000c*/ 	.word	0x00000000
        /*0010*/ 	.short	0x0000
        /*0012*/ 	.short	0x0070
        /*0014*/ 	.byte	0x00, 0xf0, 0x01, 0x1c


	//----- nvinfo : EIATTR_SPARSE_MMA_MASK
	.align		4
.L_25:
        /*0018*/ 	.byte	0x03, 0x50
        /*001a*/ 	.short	0x0000


	//----- nvinfo : EIATTR_MAXREG_COUNT
	.align		4
        /*001c*/ 	.byte	0x03, 0x1b
        /*001e*/ 	.short	0x00a8


	//----- nvinfo : EIATTR_NUM_BARRIERS
	.align		4
        /*0020*/ 	.byte	0x02, 0x4c
        /*0022*/ 	.byte	0x02
	.zero		1


	//----- nvinfo : EIATTR_EXTERNS
	.align		4
        /*0024*/ 	.byte	0x04, 0x0f
        /*0026*/ 	.short	(.L_27 - .L_26)


	//   ....[0]....
	.align		4
.L_26:
        /*0028*/ 	.word	index@(__assertfail)


	//----- nvinfo : EIATTR_ANNOTATIONS
	.align		4
.L_27:
        /*002c*/ 	.byte	0x04, 0x55
        /*002e*/ 	.short	(.L_29 - .L_28)


	//   ....[0]....
.L_28:
        /*0030*/ 	.word	0x00000001
        /*0034*/ 	.byte	0xf0, 0x3a, 0x00, 0x00, 0x01, 0x00, 0x00, 0x00, 0x30, 0x3b, 0x00, 0x00, 0x01, 0x00, 0x00, 0x00
        /* <DEDUP_REMOVED lines=2959> */
        /*b934*/ 	.byte	0x80, 0x03, 0x03, 0x00, 0x01, 0x00, 0x00, 0x00, 0xd0, 0x03, 0x03, 0x00


	//----- nvinfo : EIATTR_MERCURY_ISA_VERSION
	.align		4
.L_29:
        /*b940*/ 	.byte	0x03, 0x5f
        /*b942*/ 	.short	0x0101


	//----- nvinfo : EIATTR_INT_WARP_WIDE_INSTR_OFFSETS
	.align		4
        /*b944*/ 	.byte	0x04, 0x31
        /*b946*/ 	.short	(.L_31 - .L_30)


	//   ....[0]....
.L_30:
        /*b948*/ 	.word	0x00001170


	//   ....[1]....
        /*b94c*/ 	.word	0x00001180


	//   ....[2]....
        /*b950*/ 	.word	0x00001200


	//   ....[3]....
        /*b954*/ 	.word	0x00001260


	//   ....[4]....
        /*b958*/ 	.word	0x000012b0


	//   ....[5]....
        /*b95c*/ 	.word	0x000012e0


	//   ....[6]....
        /*b960*/ 	.word	0x00001350


	//   ....[7]....
        /*b964*/ 	.word	0x00001390


	//----- nvinfo : EIATTR_COOP_GROUP_MASK_REGIDS
	.align		4
.L_31:
        /*b968*/ 	.byte	0x04, 0x29
        /*b96a*/ 	.short	(.L_33 - .L_32)


	//   ....[0]....
.L_32:
        /*b96c*/ 	.word	0xffffffff


	//   ....[1]....
        /*b970*/ 	.word	0xffffffff


	//   ....[2]....
        /*b974*/ 	.word	0xffffffff


	//   ....[3]....
        /*b978*/ 	.word	0xffffffff


	//   ....[4]....
        /*b97c*/ 	.word	0xffffffff


	//   ....[5]....
        /*b980*/ 	.word	0xffffffff


	//   ....[6]....
        /*b984*/ 	.word	0xffffffff


	//   ....[7]....
        /*b988*/ 	.word	0xffffffff


	//   ....[8]....
        /*b98c*/ 	.word	0xffffffff


	//   ....[9]....
        /*b990*/ 	.word	0xffffffff


	//   ....[10]....
        /*b994*/ 	.word	0xffffffff


	//   ....[11]....
        /*b998*/ 	.word	0xffffffff


	//   ....[12]....
        /*b99c*/ 	.word	0xffffffff


	//   ....[13]....
        /*b9a0*/ 	.word	0xffffffff


	//   ....[14]....
        /*b9a4*/ 	.word	0xffffffff


	//   ....[15]....
        /*b9a8*/ 	.word	0xffffffff


	//   ....[16]....
        /*b9ac*/ 	.word	0xffffffff


	//   ....[17]....
        /*b9b0*/ 	.word	0xffffffff


	//   ....[18]....
        /*b9b4*/ 	.word	0xffffffff


	//   ....[19]....
        /*b9b8*/ 	.word	0xffffffff


	//   ....[20]....
        /*b9bc*/ 	.word	0xffffffff


	//   ....[21]....
        /*b9c0*/ 	.word	0xffffffff


	//   ....[22]....
        /*b9c4*/ 	.word	0xffffffff


	//   ....[23]....
        /*b9c8*/ 	.word	0xffffffff


	//   ....[24]....
        /*b9cc*/ 	.word	0xffffffff


	//   ....[25]....
        /*b9d0*/ 	.word	0xffffffff


	//   ....[26]....
        /*b9d4*/ 	.word	0xffffffff


	//   ....[27]....
        /*b9d8*/ 	.word	0xffffffff


	//   ....[28]....
        /*b9dc*/ 	.word	0xffffffff


	//   ....[29]....
        /*b9e0*/ 	.word	0xffffffff


	//   ....[30]....
        /*b9e4*/ 	.word	0xffffffff


	//   ....[31]....
        /*b9e8*/ 	.word	0xffffffff


	//   ....[32]....
        /*b9ec*/ 	.word	0xffffffff


	//   ....[33]....
        /*b9f0*/ 	.word	0xffffffff


	//   ....[34]....
        /*b9f4*/ 	.word	0xffffffff


	//   ....[35]....
        /*b9f8*/ 	.word	0xffffffff


	//   ....[36]....
        /*b9fc*/ 	.word	0xffffffff


	//   ....[37]....
        /*ba00*/ 	.word	0xffffffff


	//   ....[38]....
        /*ba04*/ 	.word	0xffffffff


	//   ....[39]....
        /*ba08*/ 	.word	0xffffffff


	//   ....[40]....
        /*ba0c*/ 	.word	0xffffffff


	//   ....[41]....
        /*ba10*/ 	.word	0xffffffff


	//   ....[42]....
        /*ba14*/ 	.word	0xffffffff


	//   ....[43]....
        /*ba18*/ 	.word	0xffffffff


	//   ....[44]....
        /*ba1c*/ 	.word	0xffffffff


	//   ....[45]....
        /*ba20*/ 	.word	0xffffffff


	//   ....[46]....
        /*ba24*/ 	.word	0xffffffff


	//   ....[47]....
        /*ba28*/ 	.word	0xffffffff


	//   ....[48]....
        /*ba2c*/ 	.word	0xffffffff


	//   ....[49]....
        /*ba30*/ 	.word	0xffffffff


	//   ....[50]....
        /*ba34*/ 	.word	0xffffffff


	//   ....[51]....
        /*ba38*/ 	.word	0xffffffff


	//   ....[52]....
        /*ba3c*/ 	.word	0xffffffff


	//   ....[53]....
        /*ba40*/ 	.word	0xffffffff


	//   ....[54]....
        /*ba44*/ 	.word	0xffffffff


	//   ....[55]....
        /*ba48*/ 	.word	0xffffffff


	//   ....[56]....
        /*ba4c*/ 	.word	0xffffffff


	//   ....[57]....
        /*ba50*/ 	.word	0xffffffff


	//   ....[58]....
        /*ba54*/ 	.word	0xffffffff


	//   ....[59]....
        /*ba58*/ 	.word	0xffffffff


	//   ....[60]....
        /*ba5c*/ 	.word	0xffffffff


	//   ....[61]....
        /*ba60*/ 	.word	0xffffffff


	//   ....[62]....
        /*ba64*/ 	.word	0xffffffff


	//   ....[63]....
        /*ba68*/ 	.word	0xffffffff


	//   ....[64]....
        /*ba6c*/ 	.word	0xffffffff


	//   ....[65]....
        /*ba70*/ 	.word	0xffffffff


	//   ....[66]....
        /*ba74*/ 	.word	0xffffffff


	//   ....[67]....
        /*ba78*/ 	.word	0xffffffff


	//   ....[68]....
        /*ba7c*/ 	.word	0xffffffff


	//   ....[69]....
        /*ba80*/ 	.word	0xffffffff


	//   ....[70]....
        /*ba84*/ 	.word	0xffffffff


	//   ....[71]....
        /*ba88*/ 	.word	0xffffffff


	//   ....[72]....
        /*ba8c*/ 	.word	0xffffffff


	//   ....[73]....
        /*ba90*/ 	.word	0xffffffff


	//   ....[74]....
        /*ba94*/ 	.word	0xffffffff


	//   ....[75]....
        /*ba98*/ 	.word	0xffffffff


	//   ....[76]....
        /*ba9c*/ 	.word	0xffffffff


	//   ....[77]....
        /*baa0*/ 	.word	0xffffffff


	//   ....[78]....
        /*baa4*/ 	.word	0x0500000f


	//----- nvinfo : EIATTR_COOP_GROUP_INSTR_OFFSETS
	.align		4
.L_33:
        /*baa8*/ 	.byte	0x04, 0x28
        /*baaa*/ 	.short	(.L_35 - .L_34)


	//   ....[0]....
.L_34:
        /*baac*/ 	.word	0x00000820


	//   ....[1]....
        /*bab0*/ 	.word	0x00000860


	//   ....[2]....
        /*bab4*/ 	.word	0x00000cf0


	//   ....[3]....
        /*bab8*/ 	.word	0x00000ec0


	//   ....[4]....
        /*babc*/ 	.word	0x00001090


	//   ....[5]....
        /*bac0*/ 	.word	0x000010d0


	//   ....[6]....
        /*bac4*/ 	.word	0x00001a20


	//   ....[7]....
        /*bac8*/ 	.word	0x00001a50


	//   ....[8]....
        /*bacc*/ 	.word	0x00001ad0


	//   ....[9]....
        /*bad0*/ 	.word	0x00001ae0


	//   ....[10]....
        /*bad4*/ 	.word	0x00001b20


	//   ....[11]....
        /*bad8*/ 	.word	0x00001b40


	//   ....[12]....
        /*badc*/ 	.word	0x00001b80


	//   ....[13]....
        /*bae0*/ 	.word	0x00001ba0


	//   ....[14]....
        /*bae4*/ 	.word	0x00001be0


	//   ....[15]....
        /*bae8*/ 	.word	0x00001c00


	//   ....[16]....
        /*baec*/ 	.word	0x00001c70


	//   ....[17]....
        /*baf0*/ 	.word	0x00001da0


	//   ....[18]....
        /*baf4*/ 	.word	0x00001e20


	//   ....[19]....
        /*baf8*/ 	.word	0x00002400


	//   ....[20]....
        /*bafc*/ 	.word	0x00002410


	//   ....[21]....
        /*bb00*/ 	.word	0x00002460


	//   ....[22]....
        /*bb04*/ 	.word	0x00002470


	//   ....[23]....
        /*bb08*/ 	.word	0x000024c0


	//   ....[24]....
        /*bb0c*/ 	.word	0x000024d0


	//   ....[25]....
        /*bb10*/ 	.word	0x00002520


	//   ....[26]....
        /*bb14*/ 	.word	0x00002530


	//   ....[27]....
        /*bb18*/ 	.word	0x00002580


	//   ....[28]....
        /*bb1c*/ 	.word	0x00002590


	//   ....[29]....
        /*bb20*/ 	.word	0x00002620


	//   ....[30]....
        /*bb24*/ 	.word	0x00002670


	//   ....[31]....
        /*bb28*/ 	.word	0x00002700


	//   ....[32]....
        /*bb2c*/ 	.word	0x00002720


	//   ....[33]....
        /*bb30*/ 	.word	0x00002730


	//   ....[34]....
        /*bb34*/ 	.word	0x00002740


	//   ....[35]....
        /*bb38*/ 	.word	0x00002750


	//   ....[36]....
        /*bb3c*/ 	.word	0x00002760


	//   ....[37]....
        /*bb40*/ 	.word	0x00003000


	//   ....[38]....
        /*bb44*/ 	.word	0x000032a0


	//   ....[39]....
        /*bb48*/ 	.word	0x00003610


	//   ....[40]....
        /*bb4c*/ 	.word	0x0002c530


	//   ....[41]....
        /*bb50*/ 	.word	0x0002c990


	//   ....[42]....
        /*bb54*/ 	.word	0x0002cd30


	//   ....[43]....
        /*bb58*/ 	.word	0x0002fea0


	//   ....[44]....
        /*bb5c*/ 	.word	0x000305b0


	//   ....[45]....
        /*bb60*/ 	.word	0x00030a80


	//   ....[46]....
        /*bb64*/ 	.word	0x000318c0


	//   ....[47]....
        /*bb68*/ 	.word	0x00032660


	//   ....[48]....
        /*bb6c*/ 	.word	0x00032680


	//   ....[49]....
        /*bb70*/ 	.word	0x000326d0


	//   ....[50]....
        /*bb74*/ 	.word	0x000326f0


	//   ....[51]....
        /*bb78*/ 	.word	0x00032730


	//   ....[52]....
        /*bb7c*/ 	.word	0x00032760


	//   ....[53]....
        /*bb80*/ 	.word	0x000327a0


	//   ....[54]....
        /*bb84*/ 	.word	0x000327d0


	//   ....[55]....
        /*bb88*/ 	.word	0x00032810


	//   ....[56]....
        /*bb8c*/ 	.word	0x00032840


	//   ....[57]....
        /*bb90*/ 	.word	0x000328d0


	//   ....[58]....
        /*bb94*/ 	.word	0x000329f0


	//   ....[59]....
        /*bb98*/ 	.word	0x00032a10


	//   ....[60]....
        /*bb9c*/ 	.word	0x00033070


	//   ....[61]....
        /*bba0*/ 	.word	0x00033080


	//   ....[62]....
        /*bba4*/ 	.word	0x000330d0


	//   ....[63]....
        /*bba8*/ 	.word	0x000330e0


	//   ....[64]....
        /*bbac*/ 	.word	0x00033130


	//   ....[65]....
        /*bbb0*/ 	.word	0x00033140


	//   ....[66]....
        /*bbb4*/ 	.word	0x00033190


	//   ....[67]....
        /*bbb8*/ 	.word	0x000331a0


	//   ....[68]....
        /*bbbc*/ 	.word	0x000331f0


	//   ....[69]....
        /*bbc0*/ 	.word	0x00033200


	//   ....[70]....
        /*bbc4*/ 	.word	0x00033290


	//   ....[71]....
        /*bbc8*/ 	.word	0x00033300


	//   ....[72]....
        /*bbcc*/ 	.word	0x00033390


	//   ....[73]....
        /*bbd0*/ 	.word	0x000333b0


	//   ....[74]....
        /*bbd4*/ 	.word	0x000333c0


	//   ....[75]....
        /*bbd8*/ 	.word	0x000333d0


	//   ....[76]....
        /*bbdc*/ 	.word	0x000333e0


	//   ....[77]....
        /*bbe0*/ 	.word	0x000333f0


	//   ....[78]....
        /*bbe4*/ 	.word	0x00035ec0


	//----- nvinfo : EIATTR_REG_RECONFIG
	.align		4
.L_35:
        /*bbe8*/ 	.byte	0x01, 0x54
	.zero		2


	//----- nvinfo : EIATTR_SYSCALL_OFFSETS
	.align		4
        /*bbec*/ 	.byte	0x04, 0x46
        /*bbee*/ 	.short	(.L_37 - .L_36)


	//   ....[0]....
.L_36:
        /*bbf0*/ 	.word	0x0001f370


	//   ....[1]....
        /*bbf4*/ 	.word	0x0001f460


	//----- nvinfo : EIATTR_MBARRIER_INSTR_OFFSETS
	.align		4
.L_37:
        /*bbf8*/ 	.byte	0x04, 0x39
        /*bbfa*/ 	.short	(.L_39 - .L_38)


	//   ....[0]....
.L_38:
        /*bbfc*/ 	.word	0x00000bd0
        /*bc00*/ 	.word	0x000000ff
        /*bc04*/ 	.word	0x00034400
        /*bc08*/ 	.short	0x0100
        /*bc0a*/ 	.byte	0x06
	.zero		1


	//   ....[1]....
        /*bc0c*/ 	.word	0x00000be0
        /*bc10*/ 	.word	0x000000ff
        /*bc14*/ 	.word	0x00034440
        /*bc18*/ 	.short	0x0100
        /*bc1a*/ 	.byte	0x06
	.zero		1


	//   ....[2]....
        /*bc1c*/ 	.word	0x00000bf0
        /*bc20*/ 	.word	0x000000ff
        /*bc24*/ 	.word	0x00034408
        /*bc28*/ 	.short	0x0100
        /*bc2a*/ 	.byte	0x06
	.zero		1


	//   ....[3]....
        /*bc2c*/ 	.word	0x00000c00
        /*bc30*/ 	.word	0x000000ff
        /*bc34*/ 	.word	0x00034448
        /*bc38*/ 	.short	0x0100
        /*bc3a*/ 	.byte	0x06
	.zero		1


	//   ....[4]....
        /*bc3c*/ 	.word	0x00000c10
        /*bc40*/ 	.word	0x000000ff
        /*bc44*/ 	.word	0x00034410
        /*bc48*/ 	.short	0x0100
        /*bc4a*/ 	.byte	0x06
	.zero		1


	//   ....[5]....
        /*bc4c*/ 	.word	0x00000c20
        /*bc50*/ 	.word	0x000000ff
        /*bc54*/ 	.word	0x00034450
        /*bc58*/ 	.short	0x0100
        /*bc5a*/ 	.byte	0x06
	.zero		1


	//   ....[6]....
        /*bc5c*/ 	.word	0x00000c30
        /*bc60*/ 	.word	0x000000ff
        /*bc64*/ 	.word	0x00034418
        /*bc68*/ 	.short	0x0100
        /*bc6a*/ 	.byte	0x06
	.zero		1


	//   ....[7]....
        /*bc6c*/ 	.word	0x00000c40
        /*bc70*/ 	.word	0x000000ff
        /*bc74*/ 	.word	0x00034458
        /*bc78*/ 	.short	0x0100
        /*bc7a*/ 	.byte	0x06
	.zero		1


	//   ....[8]....
        /*bc7c*/ 	.word	0x00000c50
        /*bc80*/ 	.word	0x000000ff
        /*bc84*/ 	.word	0x00034420
        /*bc88*/ 	.short	0x0100
        /*bc8a*/ 	.byte	0x06
	.zero		1


	//   ....[9]....
        /*bc8c*/ 	.word	0x00000c60
        /*bc90*/ 	.word	0x000000ff
        /*bc94*/ 	.word	0x00034460
        /*bc98*/ 	.short	0x0100
        /*bc9a*/ 	.byte	0x06
	.zero		1


	//   ....[10]....
        /*bc9c*/ 	.word	0x00000c70
        /*bca0*/ 	.word	0x000000ff
        /*bca4*/ 	.word	0x00034428
        /*bca8*/ 	.short	0x0100
        /*bcaa*/ 	.byte	0x06
	.zero		1


	//   ....[11]....
        /*bcac*/ 	.word	0x00000c80
        /*bcb0*/ 	.word	0x000000ff
        /*bcb4*/ 	.word	0x00034468
        /*bcb8*/ 	.short	0x0100
        /*bcba*/ 	.byte	0x06
	.zero		1


	//   ....[12]....
        /*bcbc*/ 	.word	0x00000c90
        /*bcc0*/ 	.word	0x000000ff
        /*bcc4*/ 	.word	0x00034430
        /*bcc8*/ 	.short	0x0100
        /*bcca*/ 	.byte	0x06
	.zero		1


	//   ....[13]....
        /*bccc*/ 	.word	0x00000ca0
        /*bcd0*/ 	.word	0x000000ff
        /*bcd4*/ 	.word	0x00034470
        /*bcd8*/ 	.short	0x0100
        /*bcda*/ 	.byte	0x06
	.zero		1


	//   ....[14]....
        /*bcdc*/ 	.word	0x00000cb0
        /*bce0*/ 	.word	0x000000ff
        /*bce4*/ 	.word	0x00034438
        /*bce8*/ 	.short	0x0100
        /*bcea*/ 	.byte	0x06
	.zero		1


	//   ....[15]....
        /*bcec*/ 	.word	0x00000cc0
        /*bcf0*/ 	.word	0x000000ff
        /*bcf4*/ 	.word	0x00034478
        /*bcf8*/ 	.short	0x0100
        /*bcfa*/ 	.byte	0x06
	.zero		1


	//   ....[16]....
        /*bcfc*/ 	.word	0x00000e50
        /*bd00*/ 	.word	0x000000ff
        /*bd04*/ 	.word	0x00034480
        /*bd08*/ 	.short	0x0100
        /*bd0a*/ 	.byte	0x06
	.zero		1


	//   ....[17]....
        /*bd0c*/ 	.word	0x00000e60
        /*bd10*/ 	.word	0x000000ff
        /*bd14*/ 	.word	0x00034498
        /*bd18*/ 	.short	0x0100
        /*bd1a*/ 	.byte	0x06
	.zero		1


	//   ....[18]....
        /*bd1c*/ 	.word	0x00000e70
        /*bd20*/ 	.word	0x000000ff
        /*bd24*/ 	.word	0x00034488
        /*bd28*/ 	.short	0x0100
        /*bd2a*/ 	.byte	0x06
	.zero		1


	//   ....[19]....
        /*bd2c*/ 	.word	0x00000e80
        /*bd30*/ 	.word	0x000000ff
        /*bd34*/ 	.word	0x000344a0
        /*bd38*/ 	.short	0x0100
        /*bd3a*/ 	.byte	0x06
	.zero		1


	//   ....[20]....
        /*bd3c*/ 	.word	0x00000e90
        /*bd40*/ 	.word	0x000000ff
        /*bd44*/ 	.word	0x00034490
        /*bd48*/ 	.short	0x0100
        /*bd4a*/ 	.byte	0x06
	.zero		1


	//   ....[21]....
        /*bd4c*/ 	.word	0x00000ea0
        /*bd50*/ 	.word	0x000000ff
        /*bd54*/ 	.word	0x000344a8
        /*bd58*/ 	.short	0x0100
        /*bd5a*/ 	.byte	0x06
	.zero		1


	//   ....[22]....
        /*bd5c*/ 	.word	0x00001000
        /*bd60*/ 	.word	0x000000ff
        /*bd64*/ 	.word	0x000344b0
        /*bd68*/ 	.short	0x0100
        /*bd6a*/ 	.byte	0x06
	.zero		1


	//   ....[23]....
        /*bd6c*/ 	.word	0x00001010
        /*bd70*/ 	.word	0x000000ff
        /*bd74*/ 	.word	0x000344d0
        /*bd78*/ 	.short	0x0100
        /*bd7a*/ 	.byte	0x06
	.zero		1


	//   ....[24]....
        /*bd7c*/ 	.word	0x00001020
        /*bd80*/ 	.word	0x000000ff
        /*bd84*/ 	.word	0x000344b8
        /*bd88*/ 	.short	0x0100
        /*bd8a*/ 	.byte	0x06
	.zero		1


	//   ....[25]....
        /*bd8c*/ 	.word	0x00001030
        /*bd90*/ 	.word	0x000000ff
        /*bd94*/ 	.word	0x000344d8
        /*bd98*/ 	.short	0x0100
        /*bd9a*/ 	.byte	0x06
	.zero		1


	//   ....[26]....
        /*bd9c*/ 	.word	0x00001040
        /*bda0*/ 	.word	0x000000ff
        /*bda4*/ 	.word	0x000344c0
        /*bda8*/ 	.short	0x0100
        /*bdaa*/ 	.byte	0x06
	.zero		1


	//   ....[27]....
        /*bdac*/ 	.word	0x00001050
        /*bdb0*/ 	.word	0x000000ff
        /*bdb4*/ 	.word	0x000344e0
        /*bdb8*/ 	.short	0x0100
        /*bdba*/ 	.byte	0x06
	.zero		1


	//   ....[28]....
        /*bdbc*/ 	.word	0x00001060
        /*bdc0*/ 	.word	0x000000ff
        /*bdc4*/ 	.word	0x000344c8
        /*bdc8*/ 	.short	0x0100
        /*bdca*/ 	.byte	0x06
	.zero		1


	//   ....[29]....
        /*bdcc*/ 	.word	0x00001070
        /*bdd0*/ 	.word	0x000000ff
        /*bdd4*/ 	.word	0x000344e8
        /*bdd8*/ 	.short	0x0100
        /*bdda*/ 	.byte	0x06
	.zero		1


	//   ....[30]....
        /*bddc*/ 	.word	0x000012a0
        /*bde0*/ 	.word	0x000000ff
        /*bde4*/ 	.word	0x000344f0
        /*bde8*/ 	.short	0x0100
        /*bdea*/ 	.byte	0x06
	.zero		1


	//   ....[31]....
        /*bdec*/ 	.word	0x000012d0
        /*bdf0*/ 	.word	0x000000ff
        /*bdf4*/ 	.word	0x000344f8
        /*bdf8*/ 	.short	0x0100
        /*bdfa*/ 	.byte	0x06
	.zero		1


	//   ....[32]....
        /*bdfc*/ 	.word	0x00001340
        /*be00*/ 	.word	0x000000ff
        /*be04*/ 	.word	0x00034500
        /*be08*/ 	.short	0x0100
        /*be0a*/ 	.byte	0x0b
	.zero		1


	//   ....[33]....
        /*be0c*/ 	.word	0x00001380
        /*be10*/ 	.word	0x000000ff
        /*be14*/ 	.word	0x00034508
        /*be18*/ 	.short	0x0100
        /*be1a*/ 	.byte	0x0b
	.zero		1


	//   ....[34]....
        /*be1c*/ 	.word	0x000013a0
        /*be20*/ 	.word	0x000000ff
        /*be24*/ 	.word	0x00034510
        /*be28*/ 	.short	0x0100
        /*be2a*/ 	.byte	0x0b
	.zero		1


	//   ....[35]....
        /*be2c*/ 	.word	0x000013b0
        /*be30*/ 	.word	0x000000ff
        /*be34*/ 	.word	0x00034518
        /*be38*/ 	.short	0x0100
        /*be3a*/ 	.byte	0x0b
	.zero		1


	//   ....[36]....
        /*be3c*/ 	.word	0x00002d80
        /*be40*/ 	.word	0x000000ff
        /*be44*/ 	.word	0x00034400
        /*be48*/ 	.short	0x010a
        /*be4a*/ 	.byte	0x0b
	.zero		1


	//   ....[37]....
        /*be4c*/ 	.word	0x00002e60
        /*be50*/ 	.word	0x000000ff
        /*be54*/ 	.word	0x00000000
        /*be58*/ 	.short	0x0101
        /*be5a*/ 	.byte	0x0b
	.zero		1


	//   ....[38]....
        /*be5c*/ 	.word	0x00003aa0
        /*be60*/ 	.word	0x00000007
        /*be64*/ 	.word	0x00000000
        /*be68*/ 	.short	0x010a
        /*be6a*/ 	.byte	0x32
	.zero		1


	//   ....[39]....
        /*be6c*/ 	.word	0x000057d0
        /*be70*/ 	.word	0x000000ff
        /*be74*/ 	.word	0x00034480
        /*be78*/ 	.short	0x010a
        /*be7a*/ 	.byte	0x04
	.zero		1


	//   ....[40]....
        /*be7c*/ 	.word	0x00005810
        /*be80*/ 	.word	0x000000ff
        /*be84*/ 	.word	0x00034480
        /*be88*/ 	.short	0x010a
        /*be8a*/ 	.byte	0x04
	.zero		1


	//   ....[41]....
        /*be8c*/ 	.word	0x00011140
        /*be90*/ 	.word	0x000000ff
        /*be94*/ 	.word	0x00034480
        /*be98*/ 	.short	0x010a
        /*be9a*/ 	.byte	0x07
	.zero		1


	//   ....[42]....
        /*be9c*/ 	.word	0x00011180
        /*bea0*/ 	.word	0x000000ff
        /*bea4*/ 	.word	0x00034480
        /*bea8*/ 	.short	0x010a
        /*beaa*/ 	.byte	0x07
	.zero		1


	//   ....[43]....
        /*beac*/ 	.word	0x0001ee70
        /*beb0*/ 	.word	0x000000ff
        /*beb4*/ 	.word	0x00000000
        /*beb8*/ 	.short	0x0101
        /*beba*/ 	.byte	0x07
	.zero		1


	//   ....[44]....
        /*bebc*/ 	.word	0x0001ef70
        /*bec0*/ 	.word	0x00000000
        /*bec4*/ 	.word	0x00000000
        /*bec8*/ 	.short	0x0101
        /*beca*/ 	.byte	0x31
	.zero		1


	//   ....[45]....
        /*becc*/ 	.word	0x0001f060
        /*bed0*/ 	.word	0x00000000
        /*bed4*/ 	.word	0x00000000
        /*bed8*/ 	.short	0x0101
        /*beda*/ 	.byte	0x3f
	.zero		1


	//   ....[46]....
        /*bedc*/ 	.word	0x0001f0b0
        /*bee0*/ 	.word	0x00000007
        /*bee4*/ 	.word	0x00000010
        /*bee8*/ 	.short	0x010a
        /*beea*/ 	.byte	0x32
	.zero		1


	//   ....[47]....
        /*beec*/ 	.word	0x0001f800
        /*bef0*/ 	.word	0x000000ff
        /*bef4*/ 	.word	0x000344b0
        /*bef8*/ 	.short	0x010a
        /*befa*/ 	.byte	0x2f
	.zero		1


	//   ....[48]....
        /*befc*/ 	.word	0x0001fee0
        /*bf00*/ 	.word	0x000000ff
        /*bf04*/ 	.word	0x000344b8
        /*bf08*/ 	.short	0x010a
        /*bf0a*/ 	.byte	0x2f
	.zero		1


	//   ....[49]....
        /*bf0c*/ 	.word	0x00020530
        /*bf10*/ 	.word	0x000000ff
        /*bf14*/ 	.word	0x00000000
        /*bf18*/ 	.short	0x0101
        /*bf1a*/ 	.byte	0x04
	.zero		1


	//   ....[50]....
        /*bf1c*/ 	.word	0x00020560
        /*bf20*/ 	.word	0x000000ff
        /*bf24*/ 	.word	0x000344c0
        /*bf28*/ 	.short	0x010a
        /*bf2a*/ 	.byte	0x2f
	.zero		1


	//   ....[51]....
        /*bf2c*/ 	.word	0x00020bb0
        /*bf30*/ 	.word	0x000000ff
        /*bf34*/ 	.word	0x00000000
        /*bf38*/ 	.short	0x0101
        /*bf3a*/ 	.byte	0x05
	.zero		1


	//   ....[52]....
        /*bf3c*/ 	.word	0x00020be0
        /*bf40*/ 	.word	0x000000ff
        /*bf44*/ 	.word	0x000344c8
        /*bf48*/ 	.short	0x010a
        /*bf4a*/ 	.byte	0x2f
	.zero		1


	//   ....[53]....
        /*bf4c*/ 	.word	0x00021130
        /*bf50*/ 	.word	0x000000ff
        /*bf54*/ 	.word	0x00000000
        /*bf58*/ 	.short	0x0101
        /*bf5a*/ 	.byte	0x06
	.zero		1


	//   ....[54]....
        /*bf5c*/ 	.word	0x00021180
        /*bf60*/ 	.word	0x000000ff
        /*bf64*/ 	.word	0x000344b0
        /*bf68*/ 	.short	0x010a
        /*bf6a*/ 	.byte	0x2f
	.zero		1


	//   ....[55]....
        /*bf6c*/ 	.word	0x000217d0
        /*bf70*/ 	.word	0x000000ff
        /*bf74*/ 	.word	0x00000000
        /*bf78*/ 	.short	0x0101
        /*bf7a*/ 	.byte	0x07
	.zero		1


	//   ....[56]....
        /*bf7c*/ 	.word	0x00021800
        /*bf80*/ 	.word	0x000000ff
        /*bf84*/ 	.word	0x000344b8
        /*bf88*/ 	.short	0x010a
        /*bf8a*/ 	.byte	0x2f
	.zero		1


	//   ....[57]....
        /*bf8c*/ 	.word	0x00021e30
        /*bf90*/ 	.word	0x000000ff
        /*bf94*/ 	.word	0x00000000
        /*bf98*/ 	.short	0x0101
        /*bf9a*/ 	.byte	0x04
	.zero		1


	//   ....[58]....
        /*bf9c*/ 	.word	0x00021e60
        /*bfa0*/ 	.word	0x000000ff
        /*bfa4*/ 	.word	0x000344c0
        /*bfa8*/ 	.short	0x010a
        /*bfaa*/ 	.byte	0x2f
	.zero		1


	//   ....[59]....
        /*bfac*/ 	.word	0x00022490
        /*bfb0*/ 	.word	0x000000ff
        /*bfb4*/ 	.word	0x00000000
        /*bfb8*/ 	.short	0x0101
        /*bfba*/ 	.byte	0x05
	.zero		1


	//   ....[60]....
        /*bfbc*/ 	.word	0x000224c0
        /*bfc0*/ 	.word	0x000000ff
        /*bfc4*/ 	.word	0x000344c8
        /*bfc8*/ 	.short	0x010a
        /*bfca*/ 	.byte	0x2f
	.zero		1


	//   ....[61]....
        /*bfcc*/ 	.word	0x000229f0
        /*bfd0*/ 	.word	0x000000ff
        /*bfd4*/ 	.word	0x00000000
        /*bfd8*/ 	.short	0x0101
        /*bfda*/ 	.byte	0x06
	.zero		1


	//   ....[62]....
        /*bfdc*/ 	.word	0x00022a20
        /*bfe0*/ 	.word	0x000000ff
        /*bfe4*/ 	.word	0x000344b0
        /*bfe8*/ 	.short	0x010a
        /*bfea*/ 	.byte	0x2f
	.zero		1


	//   ....[63]....
        /*bfec*/ 	.word	0x00023050
        /*bff0*/ 	.word	0x000000ff
        /*bff4*/ 	.word	0x00000000
        /*bff8*/ 	.short	0x0101
        /*bffa*/ 	.byte	0x07
	.zero		1


	//   ....[64]....
        /*bffc*/ 	.word	0x00023080
        /*c000*/ 	.word	0x000000ff
        /*c004*/ 	.word	0x000344b8
        /*c008*/ 	.short	0x010a
        /*c00a*/ 	.byte	0x2f
	.zero		1


	//   ....[65]....
        /*c00c*/ 	.word	0x000236b0
        /*c010*/ 	.word	0x000000ff
        /*c014*/ 	.word	0x00000000
        /*c018*/ 	.short	0x0101
        /*c01a*/ 	.byte	0x04
	.zero		1


	//   ....[66]....
        /*c01c*/ 	.word	0x000236e0
        /*c020*/ 	.word	0x000000ff
        /*c024*/ 	.word	0x000344c0
        /*c028*/ 	.short	0x010a
        /*c02a*/ 	.byte	0x2f
	.zero		1


	//   ....[67]....
        /*c02c*/ 	.word	0x00023d10
        /*c030*/ 	.word	0x000000ff
        /*c034*/ 	.word	0x00000000
        /*c038*/ 	.short	0x0101
        /*c03a*/ 	.byte	0x05
	.zero		1


	//   ....[68]....
        /*c03c*/ 	.word	0x00023d40
        /*c040*/ 	.word	0x000000ff
        /*c044*/ 	.word	0x000344c8
        /*c048*/ 	.short	0x010a
        /*c04a*/ 	.byte	0x2f
	.zero		1


	//   ....[69]....
        /*c04c*/ 	.word	0x00024270
        /*c050*/ 	.word	0x000000ff
        /*c054*/ 	.word	0x00000000
        /*c058*/ 	.short	0x0101
        /*c05a*/ 	.byte	0x06
	.zero		1


	//   ....[70]....
        /*c05c*/ 	.word	0x000242a0
        /*c060*/ 	.word	0x000000ff
        /*c064*/ 	.word	0x000344b0
        /*c068*/ 	.short	0x010a
        /*c06a*/ 	.byte	0x2f
	.zero		1


	//   ....[71]....
        /*c06c*/ 	.word	0x000248d0
        /*c070*/ 	.word	0x000000ff
        /*c074*/ 	.word	0x00000000
        /*c078*/ 	.short	0x0101
        /*c07a*/ 	.byte	0x07
	.zero		1


	//   ....[72]....
        /*c07c*/ 	.word	0x00024900
        /*c080*/ 	.word	0x000000ff
        /*c084*/ 	.word	0x000344b8
        /*c088*/ 	.short	0x010a
        /*c08a*/ 	.byte	0x2f
	.zero		1


	//   ....[73]....
        /*c08c*/ 	.word	0x00024f30
        /*c090*/ 	.word	0x000000ff
        /*c094*/ 	.word	0x00000000
        /*c098*/ 	.short	0x0101
        /*c09a*/ 	.byte	0x04
	.zero		1


	//   ....[74]....
        /*c09c*/ 	.word	0x00024f60
        /*c0a0*/ 	.word	0x000000ff
        /*c0a4*/ 	.word	0x000344c0
        /*c0a8*/ 	.short	0x010a
        /*c0aa*/ 	.byte	0x2f
	.zero		1


	//   ....[75]....
        /*c0ac*/ 	.word	0x00025590
        /*c0b0*/ 	.word	0x000000ff
        /*c0b4*/ 	.word	0x00000000
        /*c0b8*/ 	.short	0x0101
        /*c0ba*/ 	.byte	0x05
	.zero		1


	//   ....[76]....
        /*c0bc*/ 	.word	0x000255c0
        /*c0c0*/ 	.word	0x000000ff
        /*c0c4*/ 	.word	0x000344c8
        /*c0c8*/ 	.short	0x010a
        /*c0ca*/ 	.byte	0x2f
	.zero		1


	//   ....[77]....
        /*c0cc*/ 	.word	0x00025af0
        /*c0d0*/ 	.word	0x000000ff
        /*c0d4*/ 	.word	0x00000000
        /*c0d8*/ 	.short	0x0101
        /*c0da*/ 	.byte	0x06
	.zero		1


	//   ....[78]....
        /*c0dc*/ 	.word	0x00025b20
        /*c0e0*/ 	.word	0x000000ff
        /*c0e4*/ 	.word	0x000344b0
        /*c0e8*/ 	.short	0x010a
        /*c0ea*/ 	.byte	0x2f
	.zero		1


	//   ....[79]....
        /*c0ec*/ 	.word	0x00026150
        /*c0f0*/ 	.word	0x000000ff
        /*c0f4*/ 	.word	0x00000000
        /*c0f8*/ 	.short	0x0101
        /*c0fa*/ 	.byte	0x07
	.zero		1


	//   ....[80]....
        /*c0fc*/ 	.word	0x00026180
        /*c100*/ 	.word	0x000000ff
        /*c104*/ 	.word	0x000344b8
        /*c108*/ 	.short	0x010a
        /*c10a*/ 	.byte	0x2f
	.zero		1


	//   ....[81]....
        /*c10c*/ 	.word	0x000267b0
        /*c110*/ 	.word	0x000000ff
        /*c114*/ 	.word	0x00000000
        /*c118*/ 	.short	0x0101
        /*c11a*/ 	.byte	0x04
	.zero		1


	//   ....[82]....
        /*c11c*/ 	.word	0x000267e0
        /*c120*/ 	.word	0x000000ff
        /*c124*/ 	.word	0x000344c0
        /*c128*/ 	.short	0x010a
        /*c12a*/ 	.byte	0x2f
	.zero		1


	//   ....[83]....
        /*c12c*/ 	.word	0x00026e10
        /*c130*/ 	.word	0x000000ff
        /*c134*/ 	.word	0x00000000
        /*c138*/ 	.short	0x0101
        /*c13a*/ 	.byte	0x05
	.zero		1


	//   ....[84]....
        /*c13c*/ 	.word	0x00026e40
        /*c140*/ 	.word	0x000000ff
        /*c144*/ 	.word	0x000344c8
        /*c148*/ 	.short	0x010a
        /*c14a*/ 	.byte	0x2f
	.zero		1


	//   ....[85]....
        /*c14c*/ 	.word	0x00027370
        /*c150*/ 	.word	0x000000ff
        /*c154*/ 	.word	0x00000000
        /*c158*/ 	.short	0x0101
        /*c15a*/ 	.byte	0x06
	.zero		1


	//   ....[86]....
        /*c15c*/ 	.word	0x000273a0
        /*c160*/ 	.word	0x000000ff
        /*c164*/ 	.word	0x000344b0
        /*c168*/ 	.short	0x010a
        /*c16a*/ 	.byte	0x2f
	.zero		1


	//   ....[87]....
        /*c16c*/ 	.word	0x000279d0
        /*c170*/ 	.word	0x000000ff
        /*c174*/ 	.word	0x00000000
        /*c178*/ 	.short	0x0101
        /*c17a*/ 	.byte	0x07
	.zero		1


	//   ....[88]....
        /*c17c*/ 	.word	0x00027a00
        /*c180*/ 	.word	0x000000ff
        /*c184*/ 	.word	0x000344b8
        /*c188*/ 	.short	0x010a
        /*c18a*/ 	.byte	0x2f
	.zero		1


	//   ....[89]....
        /*c18c*/ 	.word	0x00028030
        /*c190*/ 	.word	0x000000ff
        /*c194*/ 	.word	0x00000000
        /*c198*/ 	.short	0x0101
        /*c19a*/ 	.byte	0x04
	.zero		1


	//   ....[90]....
        /*c19c*/ 	.word	0x00028060
        /*c1a0*/ 	.word	0x000000ff
        /*c1a4*/ 	.word	0x000344c0
        /*c1a8*/ 	.short	0x010a
        /*c1aa*/ 	.byte	0x2f
	.zero		1


	//   ....[91]....
        /*c1ac*/ 	.word	0x00028690
        /*c1b0*/ 	.word	0x000000ff
        /*c1b4*/ 	.word	0x00000000
        /*c1b8*/ 	.short	0x0101
        /*c1ba*/ 	.byte	0x05
	.zero		1


	//   ....[92]....
        /*c1bc*/ 	.word	0x000286c0
        /*c1c0*/ 	.word	0x000000ff
        /*c1c4*/ 	.word	0x000344c8
        /*c1c8*/ 	.short	0x010a
        /*c1ca*/ 	.byte	0x2f
	.zero		1


	//   ....[93]....
        /*c1cc*/ 	.word	0x00028bf0
        /*c1d0*/ 	.word	0x000000ff
        /*c1d4*/ 	.word	0x00000000
        /*c1d8*/ 	.short	0x0101
        /*c1da*/ 	.byte	0x06
	.zero		1


	//   ....[94]....
        /*c1dc*/ 	.word	0x00028c20
        /*c1e0*/ 	.word	0x000000ff
        /*c1e4*/ 	.word	0x000344b0
        /*c1e8*/ 	.short	0x010a
        /*c1ea*/ 	.byte	0x2f
	.zero		1


	//   ....[95]....
        /*c1ec*/ 	.word	0x00029250
        /*c1f0*/ 	.word	0x000000ff
        /*c1f4*/ 	.word	0x00000000
        /*c1f8*/ 	.short	0x0101
        /*c1fa*/ 	.byte	0x07
	.zero		1


	//   ....[96]....
        /*c1fc*/ 	.word	0x00029280
        /*c200*/ 	.word	0x000000ff
        /*c204*/ 	.word	0x000344b8
        /*c208*/ 	.short	0x010a
        /*c20a*/ 	.byte	0x2f
	.zero		1


	//   ....[97]....
        /*c20c*/ 	.word	0x000298b0
        /*c210*/ 	.word	0x000000ff
        /*c214*/ 	.word	0x00000000
        /*c218*/ 	.short	0x0101
        /*c21a*/ 	.byte	0x04
	.zero		1


	//   ....[98]....
        /*c21c*/ 	.word	0x000298e0
        /*c220*/ 	.word	0x000000ff
        /*c224*/ 	.word	0x000344c0
        /*c228*/ 	.short	0x010a
        /*c22a*/ 	.byte	0x2f
	.zero		1


	//   ....[99]....
        /*c22c*/ 	.word	0x00029f10
        /*c230*/ 	.word	0x000000ff
        /*c234*/ 	.word	0x00000000
        /*c238*/ 	.short	0x0101
        /*c23a*/ 	.byte	0x05
	.zero		1


	//   ....[100]....
        /*c23c*/ 	.word	0x00029f40
        /*c240*/ 	.word	0x000000ff
        /*c244*/ 	.word	0x000344c8
        /*c248*/ 	.short	0x010a
        /*c24a*/ 	.byte	0x2f
	.zero		1


	//   ....[101]....
        /*c24c*/ 	.word	0x0002a470
        /*c250*/ 	.word	0x000000ff
        /*c254*/ 	.word	0x00000000
        /*c258*/ 	.short	0x0101
        /*c25a*/ 	.byte	0x06
	.zero		1


	//   ....[102]....
        /*c25c*/ 	.word	0x0002a4a0
        /*c260*/ 	.word	0x000000ff
        /*c264*/ 	.word	0x000344b0
        /*c268*/ 	.short	0x010a
        /*c26a*/ 	.byte	0x2f
	.zero		1


	//   ....[103]....
        /*c26c*/ 	.word	0x0002aad0
        /*c270*/ 	.word	0x000000ff
        /*c274*/ 	.word	0x00000000
        /*c278*/ 	.short	0x0101
        /*c27a*/ 	.byte	0x07
	.zero		1


	//   ....[104]....
        /*c27c*/ 	.word	0x0002ab00
        /*c280*/ 	.word	0x000000ff
        /*c284*/ 	.word	0x000344b8
        /*c288*/ 	.short	0x010a
        /*c28a*/ 	.byte	0x2f
	.zero		1


	//   ....[105]....
        /*c28c*/ 	.word	0x0002b130
        /*c290*/ 	.word	0x000000ff
        /*c294*/ 	.word	0x00000000
        /*c298*/ 	.short	0x0101
        /*c29a*/ 	.byte	0x04
	.zero		1


	//   ....[106]....
        /*c29c*/ 	.word	0x0002b160
        /*c2a0*/ 	.word	0x000000ff
        /*c2a4*/ 	.word	0x000344c0
        /*c2a8*/ 	.short	0x010a
        /*c2aa*/ 	.byte	0x2f
	.zero		1


	//   ....[107]....
        /*c2ac*/ 	.word	0x0002b790
        /*c2b0*/ 	.word	0x000000ff
        /*c2b4*/ 	.word	0x00000000
        /*c2b8*/ 	.short	0x0101
        /*c2ba*/ 	.byte	0x05
	.zero		1


	//   ....[108]....
        /*c2bc*/ 	.word	0x0002b7c0
        /*c2c0*/ 	.word	0x000000ff
        /*c2c4*/ 	.word	0x000344c8
        /*c2c8*/ 	.short	0x010a
        /*c2ca*/ 	.byte	0x2f
	.zero		1


	//   ....[109]....
        /*c2cc*/ 	.word	0x0002bd00
        /*c2d0*/ 	.word	0x000000ff
        /*c2d4*/ 	.word	0x00000000
        /*c2d8*/ 	.short	0x0101
        /*c2da*/ 	.byte	0x06
	.zero		1


	//   ....[110]....
        /*c2dc*/ 	.word	0x0002bd80
        /*c2e0*/ 	.word	0x000000ff
        /*c2e4*/ 	.word	0x00034400
        /*c2e8*/ 	.short	0x010a
        /*c2ea*/ 	.byte	0x04
	.zero		1


	//   ....[111]....
        /*c2ec*/ 	.word	0x0002bea0
        /*c2f0*/ 	.word	0x000000ff
        /*c2f4*/ 	.word	0x00000000
        /*c2f8*/ 	.short	0x0101
        /*c2fa*/ 	.byte	0x04
	.zero		1


	//   ....[112]....
        /*c2fc*/ 	.word	0x0002c050
        /*c300*/ 	.word	0x000000ff
        /*c304*/ 	.word	0x00034400
        /*c308*/ 	.short	0x010a
        /*c30a*/ 	.byte	0x04
	.zero		1


	//   ....[113]....
        /*c30c*/ 	.word	0x0002c160
        /*c310*/ 	.word	0x000000ff
        /*c314*/ 	.word	0x00000000
        /*c318*/ 	.short	0x0101
        /*c31a*/ 	.byte	0x04
	.zero		1


	//   ....[114]....
        /*c31c*/ 	.word	0x0002c620
        /*c320*/ 	.word	0x000000ff
        /*c324*/ 	.word	0x00000000
        /*c328*/ 	.short	0x0101
        /*c32a*/ 	.byte	0x07
	.zero		1


	//   ....[115]....
        /*c32c*/ 	.word	0x0002c650
        /*c330*/ 	.word	0x00000000
        /*c334*/ 	.word	0x00000000
        /*c338*/ 	.short	0x0101
        /*c33a*/ 	.byte	0x31
	.zero		1


	//   ....[116]....
        /*c33c*/ 	.word	0x0002ce30
        /*c340*/ 	.word	0x000000ff
        /*c344*/ 	.word	0x000344f8
        /*c348*/ 	.short	0x010a
        /*c34a*/ 	.byte	0x04
	.zero		1


	//   ....[117]....
        /*c34c*/ 	.word	0x0002cf50
        /*c350*/ 	.word	0x000000ff
        /*c354*/ 	.word	0x00034400
        /*c358*/ 	.short	0x010a
        /*c35a*/ 	.byte	0x06
	.zero		1


	//   ....[118]....
        /*c35c*/ 	.word	0x0002d070
        /*c360*/ 	.word	0x000000ff
        /*c364*/ 	.word	0x00000000
        /*c368*/ 	.short	0x0101
        /*c36a*/ 	.byte	0x06
	.zero		1


	//   ....[119]....
        /*c36c*/ 	.word	0x0002d260
        /*c370*/ 	.word	0x000000ff
        /*c374*/ 	.word	0x000344d0
        /*c378*/ 	.short	0x010a
        /*c37a*/ 	.byte	0x04
	.zero		1


	//   ....[120]....
        /*c37c*/ 	.word	0x0002d320
        /*c380*/ 	.word	0x000000ff
        /*c384*/ 	.word	0x000344b0
        /*c388*/ 	.short	0x010b
        /*c38a*/ 	.byte	0x04
	.zero		1


	//   ....[121]....
        /*c38c*/ 	.word	0x0002d380
        /*c390*/ 	.word	0x000000ff
        /*c394*/ 	.word	0x00000000
        /*c398*/ 	.short	0x0101
        /*c39a*/ 	.byte	0x06
	.zero		1


	//   ....[122]....
        /*c39c*/ 	.word	0x0002d3b0
        /*c3a0*/ 	.word	0x000000ff
        /*c3a4*/ 	.word	0x000344d8
        /*c3a8*/ 	.short	0x010a
        /*c3aa*/ 	.byte	0x04
	.zero		1


	//   ....[123]....
        /*c3ac*/ 	.word	0x0002d490
        /*c3b0*/ 	.word	0x000000ff
        /*c3b4*/ 	.word	0x000344b8
        /*c3b8*/ 	.short	0x010b
        /*c3ba*/ 	.byte	0x04
	.zero		1


	//   ....[124]....
        /*c3bc*/ 	.word	0x0002d4f0
        /*c3c0*/ 	.word	0x000000ff
        /*c3c4*/ 	.word	0x00000000
        /*c3c8*/ 	.short	0x0101
        /*c3ca*/ 	.byte	0x07
	.zero		1


	//   ....[125]....
        /*c3cc*/ 	.word	0x0002d520
        /*c3d0*/ 	.word	0x000000ff
        /*c3d4*/ 	.word	0x000344e0
        /*c3d8*/ 	.short	0x010a
        /*c3da*/ 	.byte	0x04
	.zero		1


	//   ....[126]....
        /*c3dc*/ 	.word	0x0002d600
        /*c3e0*/ 	.word	0x000000ff
        /*c3e4*/ 	.word	0x000344c0
        /*c3e8*/ 	.short	0x010b
        /*c3ea*/ 	.byte	0x04
	.zero		1


	//   ....[127]....
        /*c3ec*/ 	.word	0x0002d660
        /*c3f0*/ 	.word	0x000000ff
        /*c3f4*/ 	.word	0x00000000
        /*c3f8*/ 	.short	0x0101
        /*c3fa*/ 	.byte	0x08
	.zero		1


	//   ....[128]....
        /*c3fc*/ 	.word	0x0002d690
        /*c400*/ 	.word	0x000000ff
        /*c404*/ 	.word	0x000344e8
        /*c408*/ 	.short	0x010a
        /*c40a*/ 	.byte	0x04
	.zero		1


	//   ....[129]....
        /*c40c*/ 	.word	0x0002d770
        /*c410*/ 	.word	0x000000ff
        /*c414*/ 	.word	0x000344c8
        /*c418*/ 	.short	0x010b
        /*c41a*/ 	.byte	0x04
	.zero		1


	//   ....[130]....
        /*c41c*/ 	.word	0x0002d7e0
        /*c420*/ 	.word	0x000000ff
        /*c424*/ 	.word	0x00000000
        /*c428*/ 	.short	0x0101
        /*c42a*/ 	.byte	0x09
	.zero		1


	//   ....[131]....
        /*c42c*/ 	.word	0x0002d820
        /*c430*/ 	.word	0x000000ff
        /*c434*/ 	.word	0x000344d0
        /*c438*/ 	.short	0x010a
        /*c43a*/ 	.byte	0x04
	.zero		1


	//   ....[132]....
        /*c43c*/ 	.word	0x0002d8e0
        /*c440*/ 	.word	0x000000ff
        /*c444*/ 	.word	0x000344b0
        /*c448*/ 	.short	0x010b
        /*c44a*/ 	.byte	0x04
	.zero		1


	//   ....[133]....
        /*c44c*/ 	.word	0x0002d920
        /*c450*/ 	.word	0x000000ff
        /*c454*/ 	.word	0x00000000
        /*c458*/ 	.short	0x0101
        /*c45a*/ 	.byte	0x06
	.zero		1


	//   ....[134]....
        /*c45c*/ 	.word	0x0002d950
        /*c460*/ 	.word	0x000000ff
        /*c464*/ 	.word	0x000344d8
        /*c468*/ 	.short	0x010a
        /*c46a*/ 	.byte	0x04
	.zero		1


	//   ....[135]....
        /*c46c*/ 	.word	0x0002da20
        /*c470*/ 	.word	0x000000ff
        /*c474*/ 	.word	0x000344b8
        /*c478*/ 	.short	0x010b
        /*c47a*/ 	.byte	0x04
	.zero		1


	//   ....[136]....
        /*c47c*/ 	.word	0x0002da60
        /*c480*/ 	.word	0x000000ff
        /*c484*/ 	.word	0x00000000
        /*c488*/ 	.short	0x0101
        /*c48a*/ 	.byte	0x07
	.zero		1


	//   ....[137]....
        /*c48c*/ 	.word	0x0002da90
        /*c490*/ 	.word	0x000000ff
        /*c494*/ 	.word	0x000344e0
        /*c498*/ 	.short	0x010a
        /*c49a*/ 	.byte	0x04
	.zero		1


	//   ....[138]....
        /*c49c*/ 	.word	0x0002db60
        /*c4a0*/ 	.word	0x000000ff
        /*c4a4*/ 	.word	0x000344c0
        /*c4a8*/ 	.short	0x010b
        /*c4aa*/ 	.byte	0x04
	.zero		1


	//   ....[139]....
        /*c4ac*/ 	.word	0x0002dba0
        /*c4b0*/ 	.word	0x000000ff
        /*c4b4*/ 	.word	0x00000000
        /*c4b8*/ 	.short	0x0101
        /*c4ba*/ 	.byte	0x08
	.zero		1


	//   ....[140]....
        /*c4bc*/ 	.word	0x0002dbd0
        /*c4c0*/ 	.word	0x000000ff
        /*c4c4*/ 	.word	0x000344e8
        /*c4c8*/ 	.short	0x010a
        /*c4ca*/ 	.byte	0x04
	.zero		1


	//   ....[141]....
        /*c4cc*/ 	.word	0x0002dca0
        /*c4d0*/ 	.word	0x000000ff
        /*c4d4*/ 	.word	0x000344c8
        /*c4d8*/ 	.short	0x010b
        /*c4da*/ 	.byte	0x04
	.zero		1


	//   ....[142]....
        /*c4dc*/ 	.word	0x0002dce0
        /*c4e0*/ 	.word	0x000000ff
        /*c4e4*/ 	.word	0x00000000
        /*c4e8*/ 	.short	0x0101
        /*c4ea*/ 	.byte	0x09
	.zero		1


	//   ....[143]....
        /*c4ec*/ 	.word	0x0002dd20
        /*c4f0*/ 	.word	0x000000ff
        /*c4f4*/ 	.word	0x000344d0
        /*c4f8*/ 	.short	0x010a
        /*c4fa*/ 	.byte	0x04
	.zero		1


	//   ....[144]....
        /*c4fc*/ 	.word	0x0002dde0
        /*c500*/ 	.word	0x000000ff
        /*c504*/ 	.word	0x000344b0
        /*c508*/ 	.short	0x010b
        /*c50a*/ 	.byte	0x04
	.zero		1


	//   ....[145]....
        /*c50c*/ 	.word	0x0002de20
        /*c510*/ 	.word	0x000000ff
        /*c514*/ 	.word	0x00000000
        /*c518*/ 	.short	0x0101
        /*c51a*/ 	.byte	0x06
	.zero		1


	//   ....[146]....
        /*c51c*/ 	.word	0x0002de50
        /*c520*/ 	.word	0x000000ff
        /*c524*/ 	.word	0x000344d8
        /*c528*/ 	.short	0x010a
        /*c52a*/ 	.byte	0x04
	.zero		1


	//   ....[147]....
        /*c52c*/ 	.word	0x0002df20
        /*c530*/ 	.word	0x000000ff
        /*c534*/ 	.word	0x000344b8
        /*c538*/ 	.short	0x010b
        /*c53a*/ 	.byte	0x04
	.zero		1


	//   ....[148]....
        /*c53c*/ 	.word	0x0002df60
        /*c540*/ 	.word	0x000000ff
        /*c544*/ 	.word	0x00000000
        /*c548*/ 	.short	0x0101
        /*c54a*/ 	.byte	0x07
	.zero		1


	//   ....[149]....
        /*c54c*/ 	.word	0x0002df90
        /*c550*/ 	.word	0x000000ff
        /*c554*/ 	.word	0x000344e0
        /*c558*/ 	.short	0x010a
        /*c55a*/ 	.byte	0x04
	.zero		1


	//   ....[150]....
        /*c55c*/ 	.word	0x0002e060
        /*c560*/ 	.word	0x000000ff
        /*c564*/ 	.word	0x000344c0
        /*c568*/ 	.short	0x010b
        /*c56a*/ 	.byte	0x04
	.zero		1


	//   ....[151]....
        /*c56c*/ 	.word	0x0002e0a0
        /*c570*/ 	.word	0x000000ff
        /*c574*/ 	.word	0x00000000
        /*c578*/ 	.short	0x0101
        /*c57a*/ 	.byte	0x08
	.zero		1


	//   ....[152]....
        /*c57c*/ 	.word	0x0002e0d0
        /*c580*/ 	.word	0x000000ff
        /*c584*/ 	.word	0x000344e8
        /*c588*/ 	.short	0x010a
        /*c58a*/ 	.byte	0x04
	.zero		1


	//   ....[153]....
        /*c58c*/ 	.word	0x0002e1a0
        /*c590*/ 	.word	0x000000ff
        /*c594*/ 	.word	0x000344c8
        /*c598*/ 	.short	0x010b
        /*c59a*/ 	.byte	0x04
	.zero		1


	//   ....[154]....
        /*c59c*/ 	.word	0x0002e1e0
        /*c5a0*/ 	.word	0x000000ff
        /*c5a4*/ 	.word	0x00000000
        /*c5a8*/ 	.short	0x0101
        /*c5aa*/ 	.byte	0x09
	.zero		1


	//   ....[155]....
        /*c5ac*/ 	.word	0x0002e220
        /*c5b0*/ 	.word	0x000000ff
        /*c5b4*/ 	.word	0x000344d0
        /*c5b8*/ 	.short	0x010a
        /*c5ba*/ 	.byte	0x04
	.zero		1


	//   ....[156]....
        /*c5bc*/ 	.word	0x0002e2e0
        /*c5c0*/ 	.word	0x000000ff
        /*c5c4*/ 	.word	0x000344b0
        /*c5c8*/ 	.short	0x010b
        /*c5ca*/ 	.byte	0x04
	.zero		1


	//   ....[157]....
        /*c5cc*/ 	.word	0x0002e320
        /*c5d0*/ 	.word	0x000000ff
        /*c5d4*/ 	.word	0x00000000
        /*c5d8*/ 	.short	0x0101
        /*c5da*/ 	.byte	0x06
	.zero		1


	//   ....[158]....
        /*c5dc*/ 	.word	0x0002e350
        /*c5e0*/ 	.word	0x000000ff
        /*c5e4*/ 	.word	0x000344d8
        /*c5e8*/ 	.short	0x010a
        /*c5ea*/ 	.byte	0x04
	.zero		1


	//   ....[159]....
        /*c5ec*/ 	.word	0x0002e420
        /*c5f0*/ 	.word	0x000000ff
        /*c5f4*/ 	.word	0x000344b8
        /*c5f8*/ 	.short	0x010b
        /*c5fa*/ 	.byte	0x04
	.zero		1


	//   ....[160]....
        /*c5fc*/ 	.word	0x0002e460
        /*c600*/ 	.word	0x000000ff
        /*c604*/ 	.word	0x00000000
        /*c608*/ 	.short	0x0101
        /*c60a*/ 	.byte	0x07
	.zero		1


	//   ....[161]....
        /*c60c*/ 	.word	0x0002e490
        /*c610*/ 	.word	0x000000ff
        /*c614*/ 	.word	0x000344e0
        /*c618*/ 	.short	0x010a
        /*c61a*/ 	.byte	0x04
	.zero		1


	//   ....[162]....
        /*c61c*/ 	.word	0x0002e560
        /*c620*/ 	.word	0x000000ff
        /*c624*/ 	.word	0x000344c0
        /*c628*/ 	.short	0x010b
        /*c62a*/ 	.byte	0x04
	.zero		1


	//   ....[163]....
        /*c62c*/ 	.word	0x0002e5a0
        /*c630*/ 	.word	0x000000ff
        /*c634*/ 	.word	0x00000000
        /*c638*/ 	.short	0x0101
        /*c63a*/ 	.byte	0x08
	.zero		1


	//   ....[164]....
        /*c63c*/ 	.word	0x0002e5d0
        /*c640*/ 	.word	0x000000ff
        /*c644*/ 	.word	0x000344e8
        /*c648*/ 	.short	0x010a
        /*c64a*/ 	.byte	0x04
	.zero		1


	//   ....[165]....
        /*c64c*/ 	.word	0x0002e6a0
        /*c650*/ 	.word	0x000000ff
        /*c654*/ 	.word	0x000344c8
        /*c658*/ 	.short	0x010b
        /*c65a*/ 	.byte	0x04
	.zero		1


	//   ....[166]....
        /*c65c*/ 	.word	0x0002e6e0
        /*c660*/ 	.word	0x000000ff
        /*c664*/ 	.word	0x00000000
        /*c668*/ 	.short	0x0101
        /*c66a*/ 	.byte	0x09
	.zero		1


	//   ....[167]....
        /*c66c*/ 	.word	0x0002e720
        /*c670*/ 	.word	0x000000ff
        /*c674*/ 	.word	0x000344d0
        /*c678*/ 	.short	0x010a
        /*c67a*/ 	.byte	0x04
	.zero		1


	//   ....[168]....
        /*c67c*/ 	.word	0x0002e7e0
        /*c680*/ 	.word	0x000000ff
        /*c684*/ 	.word	0x000344b0
        /*c688*/ 	.short	0x010b
        /*c68a*/ 	.byte	0x04
	.zero		1


	//   ....[169]....
        /*c68c*/ 	.word	0x0002e820
        /*c690*/ 	.word	0x000000ff
        /*c694*/ 	.word	0x00000000
        /*c698*/ 	.short	0x0101
        /*c69a*/ 	.byte	0x06
	.zero		1


	//   ....[170]....
        /*c69c*/ 	.word	0x0002e850
        /*c6a0*/ 	.word	0x000000ff
        /*c6a4*/ 	.word	0x000344d8
        /*c6a8*/ 	.short	0x010a
        /*c6aa*/ 	.byte	0x04
	.zero		1


	//   ....[171]....
        /*c6ac*/ 	.word	0x0002e920
        /*c6b0*/ 	.word	0x000000ff
        /*c6b4*/ 	.word	0x000344b8
        /*c6b8*/ 	.short	0x010b
        /*c6ba*/ 	.byte	0x04
	.zero		1


	//   ....[172]....
        /*c6bc*/ 	.word	0x0002e960
        /*c6c0*/ 	.word	0x000000ff
        /*c6c4*/ 	.word	0x00000000
        /*c6c8*/ 	.short	0x0101
        /*c6ca*/ 	.byte	0x07
	.zero		1


	//   ....[173]....
        /*c6cc*/ 	.word	0x0002e990
        /*c6d0*/ 	.word	0x000000ff
        /*c6d4*/ 	.word	0x000344e0
        /*c6d8*/ 	.short	0x010a
        /*c6da*/ 	.byte	0x04
	.zero		1


	//   ....[174]....
        /*c6dc*/ 	.word	0x0002ea60
        /*c6e0*/ 	.word	0x000000ff
        /*c6e4*/ 	.word	0x000344c0
        /*c6e8*/ 	.short	0x010b
        /*c6ea*/ 	.byte	0x04
	.zero		1


	//   ....[175]....
        /*c6ec*/ 	.word	0x0002eaa0
        /*c6f0*/ 	.word	0x000000ff
        /*c6f4*/ 	.word	0x00000000
        /*c6f8*/ 	.short	0x0101
        /*c6fa*/ 	.byte	0x08
	.zero		1


	//   ....[176]....
        /*c6fc*/ 	.word	0x0002ead0
        /*c700*/ 	.word	0x000000ff
        /*c704*/ 	.word	0x000344e8
        /*c708*/ 	.short	0x010a
        /*c70a*/ 	.byte	0x04
	.zero		1


	//   ....[177]....
        /*c70c*/ 	.word	0x0002eba0
        /*c710*/ 	.word	0x000000ff
        /*c714*/ 	.word	0x000344c8
        /*c718*/ 	.short	0x010b
        /*c71a*/ 	.byte	0x04
	.zero		1


	//   ....[178]....
        /*c71c*/ 	.word	0x0002ebe0
        /*c720*/ 	.word	0x000000ff
        /*c724*/ 	.word	0x00000000
        /*c728*/ 	.short	0x0101
        /*c72a*/ 	.byte	0x09
	.zero		1


	//   ....[179]....
        /*c72c*/ 	.word	0x0002ec20
        /*c730*/ 	.word	0x000000ff
        /*c734*/ 	.word	0x000344d0
        /*c738*/ 	.short	0x010a
        /*c73a*/ 	.byte	0x04
	.zero		1


	//   ....[180]....
        /*c73c*/ 	.word	0x0002ece0
        /*c740*/ 	.word	0x000000ff
        /*c744*/ 	.word	0x000344b0
        /*c748*/ 	.short	0x010b
        /*c74a*/ 	.byte	0x04
	.zero		1


	//   ....[181]....
        /*c74c*/ 	.word	0x0002ed20
        /*c750*/ 	.word	0x000000ff
        /*c754*/ 	.word	0x00000000
        /*c758*/ 	.short	0x0101
        /*c75a*/ 	.byte	0x06
	.zero		1


	//   ....[182]....
        /*c75c*/ 	.word	0x0002ed50
        /*c760*/ 	.word	0x000000ff
        /*c764*/ 	.word	0x000344d8
        /*c768*/ 	.short	0x010a
        /*c76a*/ 	.byte	0x04
	.zero		1


	//   ....[183]....
        /*c76c*/ 	.word	0x0002ee20
        /*c770*/ 	.word	0x000000ff
        /*c774*/ 	.word	0x000344b8
        /*c778*/ 	.short	0x010b
        /*c77a*/ 	.byte	0x04
	.zero		1


	//   ....[184]....
        /*c77c*/ 	.word	0x0002ee60
        /*c780*/ 	.word	0x000000ff
        /*c784*/ 	.word	0x00000000
        /*c788*/ 	.short	0x0101
        /*c78a*/ 	.byte	0x07
	.zero		1


	//   ....[185]....
        /*c78c*/ 	.word	0x0002ee90
        /*c790*/ 	.word	0x000000ff
        /*c794*/ 	.word	0x000344e0
        /*c798*/ 	.short	0x010a
        /*c79a*/ 	.byte	0x04
	.zero		1


	//   ....[186]....
        /*c79c*/ 	.word	0x0002ef60
        /*c7a0*/ 	.word	0x000000ff
        /*c7a4*/ 	.word	0x000344c0
        /*c7a8*/ 	.short	0x010b
        /*c7aa*/ 	.byte	0x04
	.zero		1


	//   ....[187]....
        /*c7ac*/ 	.word	0x0002efa0
        /*c7b0*/ 	.word	0x000000ff
        /*c7b4*/ 	.word	0x00000000
        /*c7b8*/ 	.short	0x0101
        /*c7ba*/ 	.byte	0x08
	.zero		1


	//   ....[188]....
        /*c7bc*/ 	.word	0x0002efd0
        /*c7c0*/ 	.word	0x000000ff
        /*c7c4*/ 	.word	0x000344e8
        /*c7c8*/ 	.short	0x010a
        /*c7ca*/ 	.byte	0x04
	.zero		1


	//   ....[189]....
        /*c7cc*/ 	.word	0x0002f0a0
        /*c7d0*/ 	.word	0x000000ff
        /*c7d4*/ 	.word	0x000344c8
        /*c7d8*/ 	.short	0x010b
        /*c7da*/ 	.byte	0x04
	.zero		1


	//   ....[190]....
        /*c7dc*/ 	.word	0x0002f0e0
        /*c7e0*/ 	.word	0x000000ff
        /*c7e4*/ 	.word	0x00000000
        /*c7e8*/ 	.short	0x0101
        /*c7ea*/ 	.byte	0x09
	.zero		1


	//   ....[191]....
        /*c7ec*/ 	.word	0x0002f120
        /*c7f0*/ 	.word	0x000000ff
        /*c7f4*/ 	.word	0x000344d0
        /*c7f8*/ 	.short	0x010a
        /*c7fa*/ 	.byte	0x04
	.zero		1


	//   ....[192]....
        /*c7fc*/ 	.word	0x0002f1e0
        /*c800*/ 	.word	0x000000ff
        /*c804*/ 	.word	0x000344b0
        /*c808*/ 	.short	0x010b
        /*c80a*/ 	.byte	0x04
	.zero		1


	//   ....[193]....
        /*c80c*/ 	.word	0x0002f220
        /*c810*/ 	.word	0x000000ff
        /*c814*/ 	.word	0x00000000
        /*c818*/ 	.short	0x0101
        /*c81a*/ 	.byte	0x06
	.zero		1


	//   ....[194]....
        /*c81c*/ 	.word	0x0002f250
        /*c820*/ 	.word	0x000000ff
        /*c824*/ 	.word	0x000344d8
        /*c828*/ 	.short	0x010a
        /*c82a*/ 	.byte	0x04
	.zero		1


	//   ....[195]....
        /*c82c*/ 	.word	0x0002f320
        /*c830*/ 	.word	0x000000ff
        /*c834*/ 	.word	0x000344b8
        /*c838*/ 	.short	0x010b
        /*c83a*/ 	.byte	0x04
	.zero		1


	//   ....[196]....
        /*c83c*/ 	.word	0x0002f360
        /*c840*/ 	.word	0x000000ff
        /*c844*/ 	.word	0x00000000
        /*c848*/ 	.short	0x0101
        /*c84a*/ 	.byte	0x07
	.zero		1


	//   ....[197]....
        /*c84c*/ 	.word	0x0002f390
        /*c850*/ 	.word	0x000000ff
        /*c854*/ 	.word	0x000344e0
        /*c858*/ 	.short	0x010a
        /*c85a*/ 	.byte	0x04
	.zero		1


	//   ....[198]....
        /*c85c*/ 	.word	0x0002f460
        /*c860*/ 	.word	0x000000ff
        /*c864*/ 	.word	0x000344c0
        /*c868*/ 	.short	0x010b
        /*c86a*/ 	.byte	0x04
	.zero		1


	//   ....[199]....
        /*c86c*/ 	.word	0x0002f4a0
        /*c870*/ 	.word	0x000000ff
        /*c874*/ 	.word	0x00000000
        /*c878*/ 	.short	0x0101
        /*c87a*/ 	.byte	0x08
	.zero		1


	//   ....[200]....
        /*c87c*/ 	.word	0x0002f4d0
        /*c880*/ 	.word	0x000000ff
        /*c884*/ 	.word	0x000344e8
        /*c888*/ 	.short	0x010a
        /*c88a*/ 	.byte	0x04
	.zero		1


	//   ....[201]....
        /*c88c*/ 	.word	0x0002f5a0
        /*c890*/ 	.word	0x000000ff
        /*c894*/ 	.word	0x000344c8
        /*c898*/ 	.short	0x010b
        /*c89a*/ 	.byte	0x04
	.zero		1


	//   ....[202]....
        /*c89c*/ 	.word	0x0002f5e0
        /*c8a0*/ 	.word	0x000000ff
        /*c8a4*/ 	.word	0x00000000
        /*c8a8*/ 	.short	0x0101
        /*c8aa*/ 	.byte	0x09
	.zero		1


	//   ....[203]....
        /*c8ac*/ 	.word	0x0002f620
        /*c8b0*/ 	.word	0x000000ff
        /*c8b4*/ 	.word	0x000344d0
        /*c8b8*/ 	.short	0x010a
        /*c8ba*/ 	.byte	0x04
	.zero		1


	//   ....[204]....
        /*c8bc*/ 	.word	0x0002f6e0
        /*c8c0*/ 	.word	0x000000ff
        /*c8c4*/ 	.word	0x000344b0
        /*c8c8*/ 	.short	0x010b
        /*c8ca*/ 	.byte	0x04
	.zero		1


	//   ....[205]....
        /*c8cc*/ 	.word	0x0002f720
        /*c8d0*/ 	.word	0x000000ff
        /*c8d4*/ 	.word	0x00000000
        /*c8d8*/ 	.short	0x0101
        /*c8da*/ 	.byte	0x06
	.zero		1


	//   ....[206]....
        /*c8dc*/ 	.word	0x0002f750
        /*c8e0*/ 	.word	0x000000ff
        /*c8e4*/ 	.word	0x000344d8
        /*c8e8*/ 	.short	0x010a
        /*c8ea*/ 	.byte	0x04
	.zero		1


	//   ....[207]....
        /*c8ec*/ 	.word	0x0002f820
        /*c8f0*/ 	.word	0x000000ff
        /*c8f4*/ 	.word	0x000344b8
        /*c8f8*/ 	.short	0x010b
        /*c8fa*/ 	.byte	0x04
	.zero		1


	//   ....[208]....
        /*c8fc*/ 	.word	0x0002f860
        /*c900*/ 	.word	0x000000ff
        /*c904*/ 	.word	0x00000000
        /*c908*/ 	.short	0x0101
        /*c90a*/ 	.byte	0x07
	.zero		1


	//   ....[209]....
        /*c90c*/ 	.word	0x0002f890
        /*c910*/ 	.word	0x000000ff
        /*c914*/ 	.word	0x000344e0
        /*c918*/ 	.short	0x010a
        /*c91a*/ 	.byte	0x04
	.zero		1


	//   ....[210]....
        /*c91c*/ 	.word	0x0002f970
        /*c920*/ 	.word	0x000000ff
        /*c924*/ 	.word	0x000344c0
        /*c928*/ 	.short	0x010b
        /*c92a*/ 	.byte	0x04
	.zero		1


	//   ....[211]....
        /*c92c*/ 	.word	0x0002f9b0
        /*c930*/ 	.word	0x000000ff
        /*c934*/ 	.word	0x00000000
        /*c938*/ 	.short	0x0101
        /*c93a*/ 	.byte	0x08
	.zero		1


	//   ....[212]....
        /*c93c*/ 	.word	0x0002f9e0
        /*c940*/ 	.word	0x000000ff
        /*c944*/ 	.word	0x000344e8
        /*c948*/ 	.short	0x010a
        /*c94a*/ 	.byte	0x04
	.zero		1


	//   ....[213]....
        /*c94c*/ 	.word	0x0002fac0
        /*c950*/ 	.word	0x000000ff
        /*c954*/ 	.word	0x000344c8
        /*c958*/ 	.short	0x010b
        /*c95a*/ 	.byte	0x04
	.zero		1


	//   ....[214]....
        /*c95c*/ 	.word	0x0002fb10
        /*c960*/ 	.word	0x000000ff
        /*c964*/ 	.word	0x00000000
        /*c968*/ 	.short	0x0101
        /*c96a*/ 	.byte	0x09
	.zero		1


	//   ....[215]....
        /*c96c*/ 	.word	0x00030060
        /*c970*/ 	.word	0x000000ff
        /*c974*/ 	.word	0x000344d0
        /*c978*/ 	.short	0x010a
        /*c97a*/ 	.byte	0x04
	.zero		1


	//   ....[216]....
        /*c97c*/ 	.word	0x000300a0
        /*c980*/ 	.word	0x000000ff
        /*c984*/ 	.word	0x000344d8
        /*c988*/ 	.short	0x010a
        /*c98a*/ 	.byte	0x04
	.zero		1


	//   ....[217]....
        /*c98c*/ 	.word	0x000300e0
        /*c990*/ 	.word	0x000000ff
        /*c994*/ 	.word	0x000344e0
        /*c998*/ 	.short	0x010a
        /*c99a*/ 	.byte	0x04
	.zero		1


	//   ....[218]....
        /*c99c*/ 	.word	0x00030150
        /*c9a0*/ 	.word	0x00000003
        /*c9a4*/ 	.word	0x000344e8
        /*c9a8*/ 	.short	0x010a
        /*c9aa*/ 	.byte	0x3f
	.zero		1


	//   ....[219]....
        /*c9ac*/ 	.word	0x00030e70
        /*c9b0*/ 	.word	0x00000008
        /*c9b4*/ 	.word	0x00034498
        /*c9b8*/ 	.short	0x010a
        /*c9ba*/ 	.byte	0x3f
	.zero		1


	//   ....[220]....
        /*c9bc*/ 	.word	0x00031110
        /*c9c0*/ 	.word	0x000000ff
        /*c9c4*/ 	.word	0x000344f8
        /*c9c8*/ 	.short	0x0101
        /*c9ca*/ 	.byte	0x0c
	.zero		1


	//   ....[221]....
        /*c9cc*/ 	.word	0x000311d0
        /*c9d0*/ 	.word	0x00000003
        /*c9d4*/ 	.word	0x00034400
        /*c9d8*/ 	.short	0x010a
        /*c9da*/ 	.byte	0x3f
	.zero		1


	//   ....[222]....
        /*c9dc*/ 	.word	0x00031310
        /*c9e0*/ 	.word	0x00000002
        /*c9e4*/ 	.word	0x00000000
        /*c9e8*/ 	.short	0x0101
        /*c9ea*/ 	.byte	0x3f
	.zero		1


	//   ....[223]....
        /*c9ec*/ 	.word	0x00031b50
        /*c9f0*/ 	.word	0x00000007
        /*c9f4*/ 	.word	0x00000000
        /*c9f8*/ 	.short	0x010a
        /*c9fa*/ 	.byte	0x3f
	.zero		1


	//   ....[224]....
        /*c9fc*/ 	.word	0x00031bd0
        /*ca00*/ 	.word	0x00000009
        /*ca04*/ 	.word	0x00000000
        /*ca08*/ 	.short	0x010a
        /*ca0a*/ 	.byte	0x3f
	.zero		1


	//   ....[225]....
        /*ca0c*/ 	.word	0x00031c60
        /*ca10*/ 	.word	0x00000003
        /*ca14*/ 	.word	0x00000000
        /*ca18*/ 	.short	0x010a
        /*ca1a*/ 	.byte	0x3f
	.zero		1


	//   ....[226]....
        /*ca1c*/ 	.word	0x000338e0
        /*ca20*/ 	.word	0x0000000c
        /*ca24*/ 	.word	0x00034440
        /*ca28*/ 	.short	0x010a
        /*ca2a*/ 	.byte	0x3f
	.zero		1


	//   ....[227]....
        /*ca2c*/ 	.word	0x00033a00
        /*ca30*/ 	.word	0x0000000c
        /*ca34*/ 	.word	0x00034400
        /*ca38*/ 	.short	0x0101
        /*ca3a*/ 	.byte	0x3f
	.zero		1


	//   ....[228]....
        /*ca3c*/ 	.word	0x00033ad0
        /*ca40*/ 	.word	0x00000003
        /*ca44*/ 	.word	0x00034440
        /*ca48*/ 	.short	0x010a
        /*ca4a*/ 	.byte	0x3f
	.zero		1


	//   ....[229]....
        /*ca4c*/ 	.word	0x00033b80
        /*ca50*/ 	.word	0x00000003
        /*ca54*/ 	.word	0x00034440
        /*ca58*/ 	.short	0x010a
        /*ca5a*/ 	.byte	0x3f
	.zero		1


	//   ....[230]....
        /*ca5c*/ 	.word	0x00033c30
        /*ca60*/ 	.word	0x00000003
        /*ca64*/ 	.word	0x00034440
        /*ca68*/ 	.short	0x010a
        /*ca6a*/ 	.byte	0x3f
	.zero		1


	//   ....[231]....
        /*ca6c*/ 	.word	0x00033ce0
        /*ca70*/ 	.word	0x00000003
        /*ca74*/ 	.word	0x00034440
        /*ca78*/ 	.short	0x010a
        /*ca7a*/ 	.byte	0x3f
	.zero		1


	//   ....[232]....
        /*ca7c*/ 	.word	0x00033d90
        /*ca80*/ 	.word	0x00000003
        /*ca84*/ 	.word	0x00034440
        /*ca88*/ 	.short	0x010a
        /*ca8a*/ 	.byte	0x3f
	.zero		1


	//   ....[233]....
        /*ca8c*/ 	.word	0x00033e40
        /*ca90*/ 	.word	0x00000003
        /*ca94*/ 	.word	0x00034440
        /*ca98*/ 	.short	0x010a
        /*ca9a*/ 	.byte	0x3f
	.zero		1


	//   ....[234]....
        /*ca9c*/ 	.word	0x00033ef0
        /*caa0*/ 	.word	0x00000003
        /*caa4*/ 	.word	0x00034440
        /*caa8*/ 	.short	0x010a
        /*caaa*/ 	.byte	0x3f
	.zero		1


	//   ....[235]....
        /*caac*/ 	.word	0x00033fa0
        /*cab0*/ 	.word	0x00000003
        /*cab4*/ 	.word	0x00034440
        /*cab8*/ 	.short	0x010a
        /*caba*/ 	.byte	0x3f
	.zero		1


	//   ....[236]....
        /*cabc*/ 	.word	0x00034000
        /*cac0*/ 	.word	0x0000000c
        /*cac4*/ 	.word	0x00034400
        /*cac8*/ 	.short	0x010a
        /*caca*/ 	.byte	0x3f
	.zero		1


	//   ....[237]....
        /*cacc*/ 	.word	0x00034070
        /*cad0*/ 	.word	0x00000003
        /*cad4*/ 	.word	0x00000000
        /*cad8*/ 	.short	0x010a
        /*cada*/ 	.byte	0x3f
	.zero		1


	//   ....[238]....
        /*cadc*/ 	.word	0x000340d0
        /*cae0*/ 	.word	0x00000003
        /*cae4*/ 	.word	0x00034480
        /*cae8*/ 	.short	0x010a
        /*caea*/ 	.byte	0x3f
	.zero		1


	//   ....[239]....
        /*caec*/ 	.word	0x00034130
        /*caf0*/ 	.word	0x00000008
        /*caf4*/ 	.word	0x00034480
        /*caf8*/ 	.short	0x010a
        /*cafa*/ 	.byte	0x3f
	.zero		1


	//   ....[240]....
        /*cafc*/ 	.word	0x000341a0
        /*cb00*/ 	.word	0x00000002
        /*cb04*/ 	.word	0x00000010
        /*cb08*/ 	.short	0x010a
        /*cb0a*/ 	.byte	0x3f
	.zero		1


	//   ....[241]....
        /*cb0c*/ 	.word	0x00034260
        /*cb10*/ 	.word	0x00000003
        /*cb14*/ 	.word	0x000344b0
        /*cb18*/ 	.short	0x010a
        /*cb1a*/ 	.byte	0x3f
	.zero		1


	//   ....[242]....
        /*cb1c*/ 	.word	0x000342c0
        /*cb20*/ 	.word	0x0000000c
        /*cb24*/ 	.word	0x000344b8
        /*cb28*/ 	.short	0x010a
        /*cb2a*/ 	.byte	0x3f
	.zero		1


	//   ....[243]....
        /*cb2c*/ 	.word	0x00034320
        /*cb30*/ 	.word	0x0000000c
        /*cb34*/ 	.word	0x000344c0
        /*cb38*/ 	.short	0x010a
        /*cb3a*/ 	.byte	0x3f
	.zero		1


	//   ....[244]....
        /*cb3c*/ 	.word	0x00034380
        /*cb40*/ 	.word	0x0000000c
        /*cb44*/ 	.word	0x000344c8
        /*cb48*/ 	.short	0x010a
        /*cb4a*/ 	.byte	0x3f
	.zero		1


	//   ....[245]....
        /*cb4c*/ 	.word	0x000343e0
        /*cb50*/ 	.word	0x0000000c
        /*cb54*/ 	.word	0x000344b0
        /*cb58*/ 	.short	0x010a
        /*cb5a*/ 	.byte	0x3f
	.zero		1


	//   ....[246]....
        /*cb5c*/ 	.word	0x00034440
        /*cb60*/ 	.word	0x0000000c
        /*cb64*/ 	.word	0x000344b8
        /*cb68*/ 	.short	0x010a
        /*cb6a*/ 	.byte	0x3f
	.zero		1


	//   ....[247]....
        /*cb6c*/ 	.word	0x000344a0
        /*cb70*/ 	.word	0x0000000c
        /*cb74*/ 	.word	0x000344c0
        /*cb78*/ 	.short	0x010a
        /*cb7a*/ 	.byte	0x3f
	.zero		1


	//   ....[248]....
        /*cb7c*/ 	.word	0x00034500
        /*cb80*/ 	.word	0x0000000c
        /*cb84*/ 	.word	0x000344c8
        /*cb88*/ 	.short	0x010a
        /*cb8a*/ 	.byte	0x3f
	.zero		1


	//   ....[249]....
        /*cb8c*/ 	.word	0x00034560
        /*cb90*/ 	.word	0x0000000c
        /*cb94*/ 	.word	0x000344b0
        /*cb98*/ 	.short	0x010a
        /*cb9a*/ 	.byte	0x3f
	.zero		1


	//   ....[250]....
        /*cb9c*/ 	.word	0x000345c0
        /*cba0*/ 	.word	0x0000000c
        /*cba4*/ 	.word	0x000344b8
        /*cba8*/ 	.short	0x010a
        /*cbaa*/ 	.byte	0x3f
	.zero		1


	//   ....[251]....
        /*cbac*/ 	.word	0x00034620
        /*cbb0*/ 	.word	0x0000000c
        /*cbb4*/ 	.word	0x000344c0
        /*cbb8*/ 	.short	0x010a
        /*cbba*/ 	.byte	0x3f
	.zero		1


	//   ....[252]....
        /*cbbc*/ 	.word	0x00034680
        /*cbc0*/ 	.word	0x0000000c
        /*cbc4*/ 	.word	0x000344c8
        /*cbc8*/ 	.short	0x010a
        /*cbca*/ 	.byte	0x3f
	.zero		1


	//   ....[253]....
        /*cbcc*/ 	.word	0x000346e0
        /*cbd0*/ 	.word	0x0000000c
        /*cbd4*/ 	.word	0x000344b0
        /*cbd8*/ 	.short	0x010a
        /*cbda*/ 	.byte	0x3f
	.zero		1


	//   ....[254]....
        /*cbdc*/ 	.word	0x00034740
        /*cbe0*/ 	.word	0x0000000c
        /*cbe4*/ 	.word	0x000344b8
        /*cbe8*/ 	.short	0x010a
        /*cbea*/ 	.byte	0x3f
	.zero		1


	//   ....[255]....
        /*cbec*/ 	.word	0x000347a0
        /*cbf0*/ 	.word	0x0000000c
        /*cbf4*/ 	.word	0x000344c0
        /*cbf8*/ 	.short	0x010a
        /*cbfa*/ 	.byte	0x3f
	.zero		1


	//   ....[0]....
        /*cbfc*/ 	.word	0x00034800
        /*cc00*/ 	.word	0x0000000c
        /*cc04*/ 	.word	0x000344c8
        /*cc08*/ 	.short	0x010a
        /*cc0a*/ 	.byte	0x3f
	.zero		1


	//   ....[1]....
        /*cc0c*/ 	.word	0x00034860
        /*cc10*/ 	.word	0x0000000c
        /*cc14*/ 	.word	0x000344b0
        /*cc18*/ 	.short	0x010a
        /*cc1a*/ 	.byte	0x3f
	.zero		1


	//   ....[2]....
        /*cc1c*/ 	.word	0x000348c0
        /*cc20*/ 	.word	0x0000000c
        /*cc24*/ 	.word	0x000344b8
        /*cc28*/ 	.short	0x010a
        /*cc2a*/ 	.byte	0x3f
	.zero		1


	//   ....[3]....
        /*cc2c*/ 	.word	0x00034920
        /*cc30*/ 	.word	0x0000000c
        /*cc34*/ 	.word	0x000344c0
        /*cc38*/ 	.short	0x010a
        /*cc3a*/ 	.byte	0x3f
	.zero		1


	//   ....[4]....
        /*cc3c*/ 	.word	0x00034980
        /*cc40*/ 	.word	0x0000000d
        /*cc44*/ 	.word	0x000344c8
        /*cc48*/ 	.short	0x010a
        /*cc4a*/ 	.byte	0x3f
	.zero		1


	//   ....[5]....
        /*cc4c*/ 	.word	0x000349e0
        /*cc50*/ 	.word	0x0000000d
        /*cc54*/ 	.word	0x000344b0
        /*cc58*/ 	.short	0x010a
        /*cc5a*/ 	.byte	0x3f
	.zero		1


	//   ....[6]....
        /*cc5c*/ 	.word	0x00034a40
        /*cc60*/ 	.word	0x0000000d
        /*cc64*/ 	.word	0x000344b8
        /*cc68*/ 	.short	0x010a
        /*cc6a*/ 	.byte	0x3f
	.zero		1


	//   ....[7]....
        /*cc6c*/ 	.word	0x00034aa0
        /*cc70*/ 	.word	0x0000000d
        /*cc74*/ 	.word	0x000344c0
        /*cc78*/ 	.short	0x010a
        /*cc7a*/ 	.byte	0x3f
	.zero		1


	//   ....[8]....
        /*cc7c*/ 	.word	0x00034b00
        /*cc80*/ 	.word	0x0000000d
        /*cc84*/ 	.word	0x000344c8
        /*cc88*/ 	.short	0x010a
        /*cc8a*/ 	.byte	0x3f
	.zero		1


	//   ....[9]....
        /*cc8c*/ 	.word	0x00034b60
        /*cc90*/ 	.word	0x0000000d
        /*cc94*/ 	.word	0x000344b0
        /*cc98*/ 	.short	0x010a
        /*cc9a*/ 	.byte	0x3f
	.zero		1


	//   ....[10]....
        /*cc9c*/ 	.word	0x00034bc0
        /*cca0*/ 	.word	0x0000000d
        /*cca4*/ 	.word	0x000344b8
        /*cca8*/ 	.short	0x010a
        /*ccaa*/ 	.byte	0x3f
	.zero		1


	//   ....[11]....
        /*ccac*/ 	.word	0x00034c20
        /*ccb0*/ 	.word	0x0000000d
        /*ccb4*/ 	.word	0x000344c0
        /*ccb8*/ 	.short	0x010a
        /*ccba*/ 	.byte	0x3f
	.zero		1


	//   ....[12]....
        /*ccbc*/ 	.word	0x00034c80
        /*ccc0*/ 	.word	0x0000000d
        /*ccc4*/ 	.word	0x000344c8
        /*ccc8*/ 	.short	0x010a
        /*ccca*/ 	.byte	0x3f
	.zero		1


	//   ....[13]....
        /*cccc*/ 	.word	0x00034ce0
        /*ccd0*/ 	.word	0x0000000d
        /*ccd4*/ 	.word	0x000344b0
        /*ccd8*/ 	.short	0x010a
        /*ccda*/ 	.byte	0x3f
	.zero		1


	//   ....[14]....
        /*ccdc*/ 	.word	0x00034d40
        /*cce0*/ 	.word	0x0000000d
        /*cce4*/ 	.word	0x000344b8
        /*cce8*/ 	.short	0x010a
        /*ccea*/ 	.byte	0x3f
	.zero		1


	//   ....[15]....
        /*ccec*/ 	.word	0x00034da0
        /*ccf0*/ 	.word	0x0000000d
        /*ccf4*/ 	.word	0x000344c0
        /*ccf8*/ 	.short	0x010a
        /*ccfa*/ 	.byte	0x3f
	.zero		1


	//   ....[16]....
        /*ccfc*/ 	.word	0x00034e00
        /*cd00*/ 	.word	0x0000000d
        /*cd04*/ 	.word	0x000344c8
        /*cd08*/ 	.short	0x010a
        /*cd0a*/ 	.byte	0x3f
	.zero		1


	//   ....[17]....
        /*cd0c*/ 	.word	0x00034e60
        /*cd10*/ 	.word	0x00000003
        /*cd14*/ 	.word	0x00034400
        /*cd18*/ 	.short	0x010a
        /*cd1a*/ 	.byte	0x3f
	.zero		1


	//   ....[18]....
        /*cd1c*/ 	.word	0x00034ec0
        /*cd20*/ 	.word	0x00000003
        /*cd24*/ 	.word	0x00034400
        /*cd28*/ 	.short	0x010a
        /*cd2a*/ 	.byte	0x3f
	.zero		1


	//   ....[19]....
        /*cd2c*/ 	.word	0x00034f20
        /*cd30*/ 	.word	0x00000003
        /*cd34*/ 	.word	0x000344f8
        /*cd38*/ 	.short	0x010a
        /*cd3a*/ 	.byte	0x3f
	.zero		1


	//   ....[20]....
        /*cd3c*/ 	.word	0x00034f80
        /*cd40*/ 	.word	0x00000006
        /*cd44*/ 	.word	0x00034400
        /*cd48*/ 	.short	0x010a
        /*cd4a*/ 	.byte	0x3f
	.zero		1


	//   ....[21]....
        /*cd4c*/ 	.word	0x00034fe0
        /*cd50*/ 	.word	0x00000003
        /*cd54*/ 	.word	0x000344d0
        /*cd58*/ 	.short	0x010a
        /*cd5a*/ 	.byte	0x3f
	.zero		1


	//   ....[22]....
        /*cd5c*/ 	.word	0x00035040
        /*cd60*/ 	.word	0x00000003
        /*cd64*/ 	.word	0x000344d8
        /*cd68*/ 	.short	0x010a
        /*cd6a*/ 	.byte	0x3f
	.zero		1


	//   ....[23]....
        /*cd6c*/ 	.word	0x000350a0
        /*cd70*/ 	.word	0x00000003
        /*cd74*/ 	.word	0x000344e0
        /*cd78*/ 	.short	0x010a
        /*cd7a*/ 	.byte	0x3f
	.zero		1


	//   ....[24]....
        /*cd7c*/ 	.word	0x00035100
        /*cd80*/ 	.word	0x00000003
        /*cd84*/ 	.word	0x000344e8
        /*cd88*/ 	.short	0x010a
        /*cd8a*/ 	.byte	0x3f
	.zero		1


	//   ....[25]....
        /*cd8c*/ 	.word	0x00035160
        /*cd90*/ 	.word	0x00000003
        /*cd94*/ 	.word	0x000344d0
        /*cd98*/ 	.short	0x010a
        /*cd9a*/ 	.byte	0x3f
	.zero		1


	//   ....[26]....
        /*cd9c*/ 	.word	0x000351c0
        /*cda0*/ 	.word	0x00000003
        /*cda4*/ 	.word	0x000344d8
        /*cda8*/ 	.short	0x010a
        /*cdaa*/ 	.byte	0x3f
	.zero		1


	//   ....[27]....
        /*cdac*/ 	.word	0x00035220
        /*cdb0*/ 	.word	0x00000003
        /*cdb4*/ 	.word	0x000344e0
        /*cdb8*/ 	.short	0x010a
        /*cdba*/ 	.byte	0x3f
	.zero		1


	//   ....[28]....
        /*cdbc*/ 	.word	0x00035280
        /*cdc0*/ 	.word	0x00000003
        /*cdc4*/ 	.word	0x000344e8
        /*cdc8*/ 	.short	0x010a
        /*cdca*/ 	.byte	0x3f
	.zero		1


	//   ....[29]....
        /*cdcc*/ 	.word	0x000352e0
        /*cdd0*/ 	.word	0x00000003
        /*cdd4*/ 	.word	0x000344d0
        /*cdd8*/ 	.short	0x010a
        /*cdda*/ 	.byte	0x3f
	.zero		1


	//   ....[30]....
        /*cddc*/ 	.word	0x00035340
        /*cde0*/ 	.word	0x00000003
        /*cde4*/ 	.word	0x000344d8
        /*cde8*/ 	.short	0x010a
        /*cdea*/ 	.byte	0x3f
	.zero		1


	//   ....[31]....
        /*cdec*/ 	.word	0x000353a0
        /*cdf0*/ 	.word	0x00000003
        /*cdf4*/ 	.word	0x000344e0
        /*cdf8*/ 	.short	0x010a
        /*cdfa*/ 	.byte	0x3f
	.zero		1


	//   ....[32]....
        /*cdfc*/ 	.word	0x00035400
        /*ce00*/ 	.word	0x00000003
        /*ce04*/ 	.word	0x000344e8
        /*ce08*/ 	.short	0x010a
        /*ce0a*/ 	.byte	0x3f
	.zero		1


	//   ....[33]....
        /*ce0c*/ 	.word	0x00035460
        /*ce10*/ 	.word	0x00000003
        /*ce14*/ 	.word	0x000344d0
        /*ce18*/ 	.short	0x010a
        /*ce1a*/ 	.byte	0x3f
	.zero		1


	//   ....[34]....
        /*ce1c*/ 	.word	0x000354c0
        /*ce20*/ 	.word	0x00000003
        /*ce24*/ 	.word	0x000344d8
        /*ce28*/ 	.short	0x010a
        /*ce2a*/ 	.byte	0x3f
	.zero		1


	//   ....[35]....
        /*ce2c*/ 	.word	0x00035520
        /*ce30*/ 	.word	0x00000003
        /*ce34*/ 	.word	0x000344e0
        /*ce38*/ 	.short	0x010a
        /*ce3a*/ 	.byte	0x3f
	.zero		1


	//   ....[36]....
        /*ce3c*/ 	.word	0x00035580
        /*ce40*/ 	.word	0x00000003
        /*ce44*/ 	.word	0x000344e8
        /*ce48*/ 	.short	0x010a
        /*ce4a*/ 	.byte	0x3f
	.zero		1


	//   ....[37]....
        /*ce4c*/ 	.word	0x000355e0
        /*ce50*/ 	.word	0x00000003
        /*ce54*/ 	.word	0x000344d0
        /*ce58*/ 	.short	0x010a
        /*ce5a*/ 	.byte	0x3f
	.zero		1


	//   ....[38]....
        /*ce5c*/ 	.word	0x00035640
        /*ce60*/ 	.word	0x00000003
        /*ce64*/ 	.word	0x000344d8
        /*ce68*/ 	.short	0x010a
        /*ce6a*/ 	.byte	0x3f
	.zero		1


	//   ....[39]....
        /*ce6c*/ 	.word	0x000356a0
        /*ce70*/ 	.word	0x00000003
        /*ce74*/ 	.word	0x000344e0
        /*ce78*/ 	.short	0x010a
        /*ce7a*/ 	.byte	0x3f
	.zero		1


	//   ....[40]....
        /*ce7c*/ 	.word	0x00035700
        /*ce80*/ 	.word	0x00000003
        /*ce84*/ 	.word	0x000344e8
        /*ce88*/ 	.short	0x010a
        /*ce8a*/ 	.byte	0x3f
	.zero		1


	//   ....[41]....
        /*ce8c*/ 	.word	0x00035760
        /*ce90*/ 	.word	0x00000003
        /*ce94*/ 	.word	0x000344d0
        /*ce98*/ 	.short	0x010a
        /*ce9a*/ 	.byte	0x3f
	.zero		1


	//   ....[42]....
        /*ce9c*/ 	.word	0x000357c0
        /*cea0*/ 	.word	0x00000003
        /*cea4*/ 	.word	0x000344d8
        /*cea8*/ 	.short	0x010a
        /*ceaa*/ 	.byte	0x3f
	.zero		1


	//   ....[43]....
        /*ceac*/ 	.word	0x00035820
        /*ceb0*/ 	.word	0x00000003
        /*ceb4*/ 	.word	0x000344e0
        /*ceb8*/ 	.short	0x010a
        /*ceba*/ 	.byte	0x3f
	.zero		1


	//   ....[44]....
        /*cebc*/ 	.word	0x00035880
        /*cec0*/ 	.word	0x00000003
        /*cec4*/ 	.word	0x000344e8
        /*cec8*/ 	.short	0x010a
        /*ceca*/ 	.byte	0x3f
	.zero		1


	//   ....[45]....
        /*cecc*/ 	.word	0x000358e0
        /*ced0*/ 	.word	0x00000003
        /*ced4*/ 	.word	0x000344d0
        /*ced8*/ 	.short	0x010a
        /*ceda*/ 	.byte	0x3f
	.zero		1


	//   ....[46]....
        /*cedc*/ 	.word	0x00035940
        /*cee0*/ 	.word	0x00000003
        /*cee4*/ 	.word	0x000344d8
        /*cee8*/ 	.short	0x010a
        /*ceea*/ 	.byte	0x3f
	.zero		1


	//   ....[47]....
        /*ceec*/ 	.word	0x000359a0
        /*cef0*/ 	.word	0x00000003
        /*cef4*/ 	.word	0x000344e0
        /*cef8*/ 	.short	0x010a
        /*cefa*/ 	.byte	0x3f
	.zero		1


	//   ....[48]....
        /*cefc*/ 	.word	0x00035a00
        /*cf00*/ 	.word	0x00000003
        /*cf04*/ 	.word	0x000344e8
        /*cf08*/ 	.short	0x010a
        /*cf0a*/ 	.byte	0x3f
	.zero		1


	//   ....[49]....
        /*cf0c*/ 	.word	0x00035a60
        /*cf10*/ 	.word	0x00000003
        /*cf14*/ 	.word	0x000344d0
        /*cf18*/ 	.short	0x010a
        /*cf1a*/ 	.byte	0x3f
	.zero		1


	//   ....[50]....
        /*cf1c*/ 	.word	0x00035ac0
        /*cf20*/ 	.word	0x00000003
        /*cf24*/ 	.word	0x000344d8
        /*cf28*/ 	.short	0x010a
        /*cf2a*/ 	.byte	0x3f
	.zero		1


	//   ....[51]....
        /*cf2c*/ 	.word	0x00035b20
        /*cf30*/ 	.word	0x00000003
        /*cf34*/ 	.word	0x000344e0
        /*cf38*/ 	.short	0x010a
        /*cf3a*/ 	.byte	0x3f
	.zero		1


	//   ....[52]....
        /*cf3c*/ 	.word	0x00035b80
        /*cf40*/ 	.word	0x00000003
        /*cf44*/ 	.word	0x000344e8
        /*cf48*/ 	.short	0x010a
        /*cf4a*/ 	.byte	0x3f
	.zero		1


	//   ....[53]....
        /*cf4c*/ 	.word	0x00035be0
        /*cf50*/ 	.word	0x00000003
        /*cf54*/ 	.word	0x000344d0
        /*cf58*/ 	.short	0x010a
        /*cf5a*/ 	.byte	0x3f
	.zero		1


	//   ....[54]....
        /*cf5c*/ 	.word	0x00035c40
        /*cf60*/ 	.word	0x00000003
        /*cf64*/ 	.word	0x000344d8
        /*cf68*/ 	.short	0x010a
        /*cf6a*/ 	.byte	0x3f
	.zero		1


	//   ....[55]....
        /*cf6c*/ 	.word	0x00035ca0
        /*cf70*/ 	.word	0x00000003
        /*cf74*/ 	.word	0x000344e0
        /*cf78*/ 	.short	0x010a
        /*cf7a*/ 	.byte	0x3f
	.zero		1


	//   ....[56]....
        /*cf7c*/ 	.word	0x00035d70
        /*cf80*/ 	.word	0x00000008
        /*cf84*/ 	.word	0x00034498
        /*cf88*/ 	.short	0x010a
        /*cf8a*/ 	.byte	0x3f
	.zero		1


	//   ....[57]....
        /*cf8c*/ 	.word	0x00035dc0
        /*cf90*/ 	.word	0x00000003
        /*cf94*/ 	.word	0x00034400
        /*cf98*/ 	.short	0x010a
        /*cf9a*/ 	.byte	0x3f
	.zero		1


	//   ....[58]....
        /*cf9c*/ 	.word	0x00035fd0
        /*cfa0*/ 	.word	0x00000007
        /*cfa4*/ 	.word	0x00000000
        /*cfa8*/ 	.short	0x010a
        /*cfaa*/ 	.byte	0x3f
	.zero		1


	//   ....[59]....
        /*cfac*/ 	.word	0x00036020
        /*cfb0*/ 	.word	0x00000009
        /*cfb4*/ 	.word	0x00000000
        /*cfb8*/ 	.short	0x010a
        /*cfba*/ 	.byte	0x3f
	.zero		1


	//   ....[60]....
        /*cfbc*/ 	.word	0x00036070
        /*cfc0*/ 	.word	0x0000000c
        /*cfc4*/ 	.word	0x00034440
        /*cfc8*/ 	.short	0x010a
        /*cfca*/ 	.byte	0x3f
	.zero		1


	//   ....[61]....
        /*cfcc*/ 	.word	0x000360c0
        /*cfd0*/ 	.word	0x00000003
        /*cfd4*/ 	.word	0x00034440
        /*cfd8*/ 	.short	0x010a
        /*cfda*/ 	.byte	0x3f
	.zero		1


	//   ....[62]....
        /*cfdc*/ 	.word	0x00036110
        /*cfe0*/ 	.word	0x00000003
        /*cfe4*/ 	.word	0x00034440
        /*cfe8*/ 	.short	0x010a
        /*cfea*/ 	.byte	0x3f
	.zero		1


	//   ....[63]....
        /*cfec*/ 	.word	0x00036160
        /*cff0*/ 	.word	0x00000003
        /*cff4*/ 	.word	0x00034440
        /*cff8*/ 	.short	0x010a
        /*cffa*/ 	.byte	0x3f
	.zero		1


	//   ....[64]....
        /*cffc*/ 	.word	0x000361b0
        /*d000*/ 	.word	0x00000003
        /*d004*/ 	.word	0x00034440
        /*d008*/ 	.short	0x010a
        /*d00a*/ 	.byte	0x3f
	.zero		1


	//   ....[65]....
        /*d00c*/ 	.word	0x00036200
        /*d010*/ 	.word	0x00000003
        /*d014*/ 	.word	0x00034440
        /*d018*/ 	.short	0x010a
        /*d01a*/ 	.byte	0x3f
	.zero		1


	//   ....[66]....
        /*d01c*/ 	.word	0x00036250
        /*d020*/ 	.word	0x00000003
        /*d024*/ 	.word	0x00034440
        /*d028*/ 	.short	0x010a
        /*d02a*/ 	.byte	0x3f
	.zero		1


	//   ....[67]....
        /*d02c*/ 	.word	0x000362a0
        /*d030*/ 	.word	0x00000003
        /*d034*/ 	.word	0x00034440
        /*d038*/ 	.short	0x010a
        /*d03a*/ 	.byte	0x3f
	.zero		1


	//----- nvinfo : EIATTR_NUM_MBARRIERS
	.align		4
.L_39:
        /*d03c*/ 	.byte	0x03, 0x38
        /*d03e*/ 	.short	0x0024


	//----- nvinfo : EIATTR_EXIT_INSTR_OFFSETS
	.align		4
        /*d040*/ 	.byte	0x04, 0x1c
        /*d042*/ 	.short	(.L_41 - .L_40)


	//   ....[0]....
.L_40:
        /*d044*/ 	.word	0x00002bf0


	//   ....[1]....
        /*d048*/ 	.word	0x00002e70


	//   ....[2]....
        /*d04c*/ 	.word	0x00002fb0


	//   ....[3]....
        /*d050*/ 	.word	0x0002c670


	//   ....[4]....
        /*d054*/ 	.word	0x0002c710


	//   ....[5]....
        /*d058*/ 	.word	0x000301a0


	//   ....[6]....
        /*d05c*/ 	.word	0x00031cb0


	//   ....[7]....
        /*d060*/ 	.word	0x00033fd0


	//----- nvinfo : EIATTR_MAX_THREADS
	.align		4
.L_41:
        /*d064*/ 	.byte	0x04, 0x05
        /*d066*/ 	.short	(.L_43 - .L_42)
.L_42:
        /*d068*/ 	.word	0x00000180
        /*d06c*/ 	.word	0x00000001
        /*d070*/ 	.word	0x00000001


	//----- nvinfo : EIATTR_CRS_STACK_SIZE
	.align		4
.L_43:
        /*d074*/ 	.byte	0x04, 0x1e
        /*d076*/ 	.short	(.L_45 - .L_44)
.L_44:
        /*d078*/ 	.word	0x00000000


	//----- nvinfo : EIATTR_CBANK_PARAM_SIZE
	.align		4
.L_45:
        /*d07c*/ 	.byte	0x03, 0x19
        /*d07e*/ 	.short	0x0770


	//----- nvinfo : EIATTR_PARAM_CBANK
	.align		4
        /*d080*/ 	.byte	0x04, 0x0a
        /*d082*/ 	.short	(.L_47 - .L_46)
	.align		4
.L_46:
        /*d084*/ 	.word	index@(.nv.constant0._ZN7cutlass13device_kernelINS_4gemm6kernel13GemmUniversalINS1_17GroupProblemShapeIN4cute5tupleIJiiiEEEEENS1_10collective13CollectiveMmaINS1_39MainloopSm90ArrayTmaGmmaWarpSpecializedILi3ENS6_IJNS5_1CILi1EEESD_SD_EEENS1_40KernelPtrArrayTmaWarpSpecializedPingpongEEENS6_IJNSC_ILi256EEESH_NSC_ILi64EEEEEENS_10bfloat16_tEPNS6_IJlSD_NSC_ILi0EEEEEESK_SN_NS5_8TiledMMAINS5_8MMA_AtomIJNS5_4SM904GMMA28MMA_64x256x16_F32BF16BF16_SSILNSR_5MajorE0ELST_0ELNSR_7ScaleInE1ELSU_1EEEEEENS5_6LayoutISE_NS6_IJSL_SL_SL_EEEEENS6_IJNS5_10UnderscoreES10_S10_EEEEENS5_13SM90_TMA_LOADENS5_14ComposedLayoutINS5_7SwizzleILi3ELi4ELi3EEENS5_18smem_ptr_flag_bitsILi16EEENSX_INS6_IJNSC_ILi8EEESI_EEENS6_IJSI_SD_EEEEEEEvNS5_8identityES13_S1D_vS1E_EENS_8epilogue10collective18CollectiveEpilogueINS1G_30Sm90PtrArrayTmaWarpSpecializedILi4ELi2ELi16ELb1ELb0ELi2EEEJSJ_NS6_IJSI_NSC_ILi32EEEEEENS_6half_tEPNS6_IJSD_lSL_EEES1N_S1P_NS1G_6fusion15FusionCallbacksIS1K_NS1Q_17LinearCombinationIS1N_fS1N_fLNS_15FloatRoundStyleE2EEESJ_S1M_JEEES13_NS14_IS16_S18_NSX_INS6_IJSI_S19_EEENS6_IJSD_SI_EEEEEEENS5_17SM75_U16x8_LDSM_TENS5_14SM90_TMA_STOREES1Z_NS5_17SM90_U16x8_STSM_TENS5_9Copy_AtomIJNS5_17SM90_U32x4_STSM_NES1N_EEEvEEEvvEEEEvNT_6ParamsE)
        /*d088*/ 	.short	0x0210
        /*d08a*/ 	.short	0x0770


	//----- nvinfo : EIATTR_SW_WAR
	.align		4
.L_47:
        /*d08c*/ 	.byte	0x04, 0x36
        /*d08e*/ 	.short	(.L_49 - .L_48)
.L_48:
        /*d090*/ 	.word	0x00000008
.L_49:


//--------------------- .nv.callgraph             --------------------------
	.section	.nv.callgraph,"",@"SHT_CUDA_CALLGRAPH"
	.align	4
	.sectionentsize	8
	.align		4
        /*0000*/ 	.word	0x00000000
	.align		4
        /*0004*/ 	.word	0xffffffff
	.align		4
        /*0008*/ 	.word	index@(_ZN7cutlass13device_kernelINS_4gemm6kernel13GemmUniversalINS1_17GroupProblemShapeIN4cute5tupleIJiiiEEEEENS1_10collective13CollectiveMmaINS1_39MainloopSm90ArrayTmaGmmaWarpSpecializedILi3ENS6_IJNS5_1CILi1EEESD_SD_EEENS1_40KernelPtrArrayTmaWarpSpecializedPingpongEEENS6_IJNSC_ILi256EEESH_NSC_ILi64EEEEEENS_10bfloat16_tEPNS6_IJlSD_NSC_ILi0EEEEEESK_SN_NS5_8TiledMMAINS5_8MMA_AtomIJNS5_4SM904GMMA28MMA_64x256x16_F32BF16BF16_SSILNSR_5MajorE0ELST_0ELNSR_7ScaleInE1ELSU_1EEEEEENS5_6LayoutISE_NS6_IJSL_SL_SL_EEEEENS6_IJNS5_10UnderscoreES10_S10_EEEEENS5_13SM90_TMA_LOADENS5_14ComposedLayoutINS5_7SwizzleILi3ELi4ELi3EEENS5_18smem_ptr_flag_bitsILi16EEENSX_INS6_IJNSC_ILi8EEESI_EEENS6_IJSI_SD_EEEEEEEvNS5_8identityES13_S1D_vS1E_EENS_8epilogue10collective18CollectiveEpilogueINS1G_30Sm90PtrArrayTmaWarpSpecializedILi4ELi2ELi16ELb1ELb0ELi2EEEJSJ_NS6_IJSI_NSC_ILi32EEEEEENS_6half_tEPNS6_IJSD_lSL_EEES1N_S1P_NS1G_6fusion15FusionCallbacksIS1K_NS1Q_17LinearCombinationIS1N_fS1N_fLNS_15FloatRoundStyleE2EEESJ_S1M_JEEES13_NS14_IS16_S18_NSX_INS6_IJSI_S19_EEENS6_IJSD_SI_EEEEEEENS5_17SM75_U16x8_LDSM_TENS5_14SM90_TMA_STOREES1Z_NS5_17SM90_U16x8_STSM_TENS5_9Copy_AtomIJNS5_17SM90_U32x4_STSM_NES1N_EEEvEEEvvEEEEvNT_6ParamsE)
	.align		4
        /*000c*/ 	.word	index@(__assertfail)
	.align		4
        /*0010*/ 	.word	0x00000000
	.align		4
        /*0014*/ 	.word	0xfffffffe
	.align		4
        /*0018*/ 	.word	0x00000000
	.align		4
        /*001c*/ 	.word	0xfffffffd
	.align		4
        /*0020*/ 	.word	0x00000000
	.align		4
        /*0024*/ 	.word	0xfffffffc


//--------------------- .nv.constant4             --------------------------
	.section	.nv.constant4,"a",@progbits
	.align	8
	.align		8
.nv.constant4:
        /*0000*/ 	.dword	__assertfail
	.align		8
        /*0008*/ 	.dword	__unnamed_1
	.align		8
        /*0010*/ 	.dword	_ZN39_INTERNAL_94ee07c9_4_k_cu_9fe80706_31234cuda3std3__45__cpo5beginE
	.align		8
        /*0018*/ 	.dword	_ZN39_INTERNAL_94ee07c9_4_k_cu_9fe80706_31234cuda3std3__45__cpo3endE
	.align		8
        /*0020*/ 	.dword	_ZN39_INTERNAL_94ee07c9_4_k_cu_9fe80706_31234cuda3std3__45__cpo6cbeginE
	.align		8
        /*0028*/ 	.dword	_ZN39_INTERNAL_94ee07c9_4_k_cu_9fe80706_31234cuda3std3__45__cpo4cendE
	.align		8
        /*0030*/ 	.dword	_ZN39_INTERNAL_94ee07c9_4_k_cu_9fe80706_31234cuda3std3__441_GLOBAL__N__94ee07c9_4_k_cu_9fe80706_31236ignoreE
	.align		8
        /*0038*/ 	.dword	_ZN39_INTERNAL_94ee07c9_4_k_cu_9fe80706_31234cuda3std3__419piecewise_constructE
	.align		8
        /*0040*/ 	.dword	_ZN39_INTERNAL_94ee07c9_4_k_cu_9fe80706_31234cuda3std3__48in_placeE
	.align		8
        /*0048*/ 	.dword	_ZN39_INTERNAL_94ee07c9_4_k_cu_9fe80706_31234cuda3std6ranges3__45__cpo4swapE
	.align		8
        /*0050*/ 	.dword	_ZN39_INTERNAL_94ee07c9_4_k_cu_9fe80706_31234cuda3std6ranges3__45__cpo9iter_moveE
	.align		8
        /*0058*/ 	.dword	_ZN39_INTERNAL_94ee07c9_4_k_cu_9fe80706_31234cute7productE
	.align		8
        /*0060*/ 	.dword	_ZN39_INTERNAL_94ee07c9_4_k_cu_9fe80706_31234cute1_E
	.align		8
        /*0068*/ 	.dword	$str$24
	.align		8
        /*0070*/ 	.dword	$str$25


//--------------------- .text._ZN7cutlass13device_kernelINS_4gemm6kernel13GemmUniversalINS1_17GroupProblemShapeIN4cute5tupleIJiiiEEEEENS1_10collective13CollectiveMmaINS1_39MainloopSm90ArrayTmaGmmaWarpSpecializedILi3ENS6_IJNS5_1CILi1EEESD_SD_EEENS1_40KernelPtrArrayTmaWarpSpecializedPingpongEEENS6_IJNSC_ILi256EEESH_NSC_ILi64EEEEEENS_10bfloat16_tEPNS6_IJlSD_NSC_ILi0EEEEEESK_SN_NS5_8TiledMMAINS5_8MMA_AtomIJNS5_4SM904GMMA28MMA_64x256x16_F32BF16BF16_SSILNSR_5MajorE0ELST_0ELNSR_7ScaleInE1ELSU_1EEEEEENS5_6LayoutISE_NS6_IJSL_SL_SL_EEEEENS6_IJNS5_10UnderscoreES10_S10_EEEEENS5_13SM90_TMA_LOADENS5_14ComposedLayoutINS5_7SwizzleILi3ELi4ELi3EEENS5_18smem_ptr_flag_bitsILi16EEENSX_INS6_IJNSC_ILi8EEESI_EEENS6_IJSI_SD_EEEEEEEvNS5_8identityES13_S1D_vS1E_EENS_8epilogue10collective18CollectiveEpilogueINS1G_30Sm90PtrArrayTmaWarpSpecializedILi4ELi2ELi16ELb1ELb0ELi2EEEJSJ_NS6_IJSI_NSC_ILi32EEEEEENS_6half_tEPNS6_IJSD_lSL_EEES1N_S1P_NS1G_6fusion15FusionCallbacksIS1K_NS1Q_17LinearCombinationIS1N_fS1N_fLNS_15FloatRoundStyleE2EEESJ_S1M_JEEES13_NS14_IS16_S18_NSX_INS6_IJSI_S19_EEENS6_IJSD_SI_EEEEEEENS5_17SM75_U16x8_LDSM_TENS5_14SM90_TMA_STOREES1Z_NS5_17SM90_U16x8_STSM_TENS5_9Copy_AtomIJNS5_17SM90_U32x4_STSM_NES1N_EEEvEEEvvEEEEvNT_6ParamsE --------------------------
	.section	.text._ZN7cutlass13device_kernelINS_4gemm6kernel13GemmUniversalINS1_17GroupProblemShapeIN4cute5tupleIJiiiEEEEENS1_10collective13CollectiveMmaINS1_39MainloopSm90ArrayTmaGmmaWarpSpecializedILi3ENS6_IJNS5_1CILi1EEESD_SD_EEENS1_40KernelPtrArrayTmaWarpSpecializedPingpongEEENS6_IJNSC_ILi256EEESH_NSC_ILi64EEEEEENS_10bfloat16_tEPNS6_IJlSD_NSC_ILi0EEEEEESK_SN_NS5_8TiledMMAINS5_8MMA_AtomIJNS5_4SM904GMMA28MMA_64x256x16_F32BF16BF16_SSILNSR_5MajorE0ELST_0ELNSR_7ScaleInE1ELSU_1EEEEEENS5_6LayoutISE_NS6_IJSL_SL_SL_EEEEENS6_IJNS5_10UnderscoreES10_S10_EEEEENS5_13SM90_TMA_LOADENS5_14ComposedLayoutINS5_7SwizzleILi3ELi4ELi3EEENS5_18smem_ptr_flag_bitsILi16EEENSX_INS6_IJNSC_ILi8EEESI_EEENS6_IJSI_SD_EEEEEEEvNS5_8identityES13_S1D_vS1E_EENS_8epilogue10collective18CollectiveEpilogueINS1G_30Sm90PtrArrayTmaWarpSpecializedILi4ELi2ELi16ELb1ELb0ELi2EEEJSJ_NS6_IJSI_NSC_ILi32EEEEEENS_6half_tEPNS6_IJSD_lSL_EEES1N_S1P_NS1G_6fusion15FusionCallbacksIS1K_NS1Q_17LinearCombinationIS1N_fS1N_fLNS_15FloatRoundStyleE2EEESJ_S1M_JEEES13_NS14_IS16_S18_NSX_INS6_IJSI_S19_EEENS6_IJSD_SI_EEEEEEENS5_17SM75_U16x8_LDSM_TENS5_14SM90_TMA_STOREES1Z_NS5_17SM90_U16x8_STSM_TENS5_9Copy_AtomIJNS5_17SM90_U32x4_STSM_NES1N_EEEvEEEvvEEEEvNT_6ParamsE,"ax",@progbits
	.align	128
.text._ZN7cutlass13device_kernelINS_4gemm6kernel13GemmUniversalINS1_17GroupProblemShapeIN4cute5tupleIJiiiEEEEENS1_10collective13CollectiveMmaINS1_39MainloopSm90ArrayTmaGmmaWarpSpecializedILi3ENS6_IJNS5_1CILi1EEESD_SD_EEENS1_40KernelPtrArrayTmaWarpSpecializedPingpongEEENS6_IJNSC_ILi256EEESH_NSC_ILi64EEEEEENS_10bfloat16_tEPNS6_IJlSD_NSC_ILi0EEEEEESK_SN_NS5_8TiledMMAINS5_8MMA_AtomIJNS5_4SM904GMMA28MMA_64x256x16_F32BF16BF16_SSILNSR_5MajorE0ELST_0ELNSR_7ScaleInE1ELSU_1EEEEEENS5_6LayoutISE_NS6_IJSL_SL_SL_EEEEENS6_IJNS5_10UnderscoreES10_S10_EEEEENS5_13SM90_TMA_LOADENS5_14ComposedLayoutINS5_7SwizzleILi3ELi4ELi3EEENS5_18smem_ptr_flag_bitsILi16EEENSX_INS6_IJNSC_ILi8EEESI_EEENS6_IJSI_SD_EEEEEEEvNS5_8identityES13_S1D_vS1E_EENS_8epilogue10collective18CollectiveEpilogueINS1G_30Sm90PtrArrayTmaWarpSpecializedILi4ELi2ELi16ELb1ELb0ELi2EEEJSJ_NS6_IJSI_NSC_ILi32EEEEEENS_6half_tEPNS6_IJSD_lSL_EEES1N_S1P_NS1G_6fusion15FusionCallbacksIS1K_NS1Q_17LinearCombinationIS1N_fS1N_fLNS_15FloatRoundStyleE2EEESJ_S1M_JEEES13_NS14_IS16_S18_NSX_INS6_IJSI_S19_EEENS6_IJSD_SI_EEEEEEENS5_17SM75_U16x8_LDSM_TENS5_14SM90_TMA_STOREES1Z_NS5_17SM90_U16x8_STSM_TENS5_9Copy_AtomIJNS5_17SM90_U32x4_STSM_NES1N_EEEvEEEvvEEEEvNT_6ParamsE:
        .type           _ZN7cutlass13device_kernelINS_4gemm6kernel13GemmUniversalINS1_17GroupProblemShapeIN4cute5tupleIJiiiEEEEENS1_10collective13CollectiveMmaINS1_39MainloopSm90ArrayTmaGmmaWarpSpecializedILi3ENS6_IJNS5_1CILi1EEESD_SD_EEENS1_40KernelPtrArrayTmaWarpSpecializedPingpongEEENS6_IJNSC_ILi256EEESH_NSC_ILi64EEEEEENS_10bfloat16_tEPNS6_IJlSD_NSC_ILi0EEEEEESK_SN_NS5_8TiledMMAINS5_8MMA_AtomIJNS5_4SM904GMMA28MMA_64x256x16_F32BF16BF16_SSILNSR_5MajorE0ELST_0ELNSR_7ScaleInE1ELSU_1EEEEEENS5_6LayoutISE_NS6_IJSL_SL_SL_EEEEENS6_IJNS5_10UnderscoreES10_S10_EEEEENS5_13SM90_TMA_LOADENS5_14ComposedLayoutINS5_7SwizzleILi3ELi4ELi3EEENS5_18smem_ptr_flag_bitsILi16EEENSX_INS6_IJNSC_ILi8EEESI_EEENS6_IJSI_SD_EEEEEEEvNS5_8identityES13_S1D_vS1E_EENS_8epilogue10collective18CollectiveEpilogueINS1G_30Sm90PtrArrayTmaWarpSpecializedILi4ELi2ELi16ELb1ELb0ELi2EEEJSJ_NS6_IJSI_NSC_ILi32EEEEEENS_6half_tEPNS6_IJSD_lSL_EEES1N_S1P_NS1G_6fusion15FusionCallbacksIS1K_NS1Q_17LinearCombinationIS1N_fS1N_fLNS_15FloatRoundStyleE2EEESJ_S1M_JEEES13_NS14_IS16_S18_NSX_INS6_IJSI_S19_EEENS6_IJSD_SI_EEEEEEENS5_17SM75_U16x8_LDSM_TENS5_14SM90_TMA_STOREES1Z_NS5_17SM90_U16x8_STSM_TENS5_9Copy_AtomIJNS5_17SM90_U32x4_STSM_NES1N_EEEvEEEvvEEEEvNT_6ParamsE,@function
        .size           _ZN7cutlass13device_kernelINS_4gemm6kernel13GemmUniversalINS1_17GroupProblemShapeIN4cute5tupleIJiiiEEEEENS1_10collective13CollectiveMmaINS1_39MainloopSm90ArrayTmaGmmaWarpSpecializedILi3ENS6_IJNS5_1CILi1EEESD_SD_EEENS1_40KernelPtrArrayTmaWarpSpecializedPingpongEEENS6_IJNSC_ILi256EEESH_NSC_ILi64EEEEEENS_10bfloat16_tEPNS6_IJlSD_NSC_ILi0EEEEEESK_SN_NS5_8TiledMMAINS5_8MMA_AtomIJNS5_4SM904GMMA28MMA_64x256x16_F32BF16BF16_SSILNSR_5MajorE0ELST_0ELNSR_7ScaleInE1ELSU_1EEEEEENS5_6LayoutISE_NS6_IJSL_SL_SL_EEEEENS6_IJNS5_10UnderscoreES10_S10_EEEEENS5_13SM90_TMA_LOADENS5_14ComposedLayoutINS5_7SwizzleILi3ELi4ELi3EEENS5_18smem_ptr_flag_bitsILi16EEENSX_INS6_IJNSC_ILi8EEESI_EEENS6_IJSI_SD_EEEEEEEvNS5_8identityES13_S1D_vS1E_EENS_8epilogue10collective18CollectiveEpilogueINS1G_30Sm90PtrArrayTmaWarpSpecializedILi4ELi2ELi16ELb1ELb0ELi2EEEJSJ_NS6_IJSI_NSC_ILi32EEEEEENS_6half_tEPNS6_IJSD_lSL_EEES1N_S1P_NS1G_6fusion15FusionCallbacksIS1K_NS1Q_17LinearCombinationIS1N_fS1N_fLNS_15FloatRoundStyleE2EEESJ_S1M_JEEES13_NS14_IS16_S18_NSX_INS6_IJSI_S19_EEENS6_IJSD_SI_EEEEEEENS5_17SM75_U16x8_LDSM_TENS5_14SM90_TMA_STOREES1Z_NS5_17SM90_U16x8_STSM_TENS5_9Copy_AtomIJNS5_17SM90_U32x4_STSM_NES1N_EEEvEEEvvEEEEvNT_6ParamsE,(.L_x_635 - _ZN7cutlass13device_kernelINS_4gemm6kernel13GemmUniversalINS1_17GroupProblemShapeIN4cute5tupleIJiiiEEEEENS1_10collective13CollectiveMmaINS1_39MainloopSm90ArrayTmaGmmaWarpSpecializedILi3ENS6_IJNS5_1CILi1EEESD_SD_EEENS1_40KernelPtrArrayTmaWarpSpecializedPingpongEEENS6_IJNSC_ILi256EEESH_NSC_ILi64EEEEEENS_10bfloat16_tEPNS6_IJlSD_NSC_ILi0EEEEEESK_SN_NS5_8TiledMMAINS5_8MMA_AtomIJNS5_4SM904GMMA28MMA_64x256x16_F32BF16BF16_SSILNSR_5MajorE0ELST_0ELNSR_7ScaleInE1ELSU_1EEEEEENS5_6LayoutISE_NS6_IJSL_SL_SL_EEEEENS6_IJNS5_10UnderscoreES10_S10_EEEEENS5_13SM90_TMA_LOADENS5_14ComposedLayoutINS5_7SwizzleILi3ELi4ELi3EEENS5_18smem_ptr_flag_bitsILi16EEENSX_INS6_IJNSC_ILi8EEESI_EEENS6_IJSI_SD_EEEEEEEvNS5_8identityES13_S1D_vS1E_EENS_8epilogue10collective18CollectiveEpilogueINS1G_30Sm90PtrArrayTmaWarpSpecializedILi4ELi2ELi16ELb1ELb0ELi2EEEJSJ_NS6_IJSI_NSC_ILi32EEEEEENS_6half_tEPNS6_IJSD_lSL_EEES1N_S1P_NS1G_6fusion15FusionCallbacksIS1K_NS1Q_17LinearCombinationIS1N_fS1N_fLNS_15FloatRoundStyleE2EEESJ_S1M_JEEES13_NS14_IS16_S18_NSX_INS6_IJSI_S19_EEENS6_IJSD_SI_EEEEEEENS5_17SM75_U16x8_LDSM_TENS5_14SM90_TMA_STOREES1Z_NS5_17SM90_U16x8_STSM_TENS5_9Copy_AtomIJNS5_17SM90_U32x4_STSM_NES1N_EEEvEEEvvEEEEvNT_6ParamsE)
        .other          _ZN7cutlass13device_kernelINS_4gemm6kernel13GemmUniversalINS1_17GroupProblemShapeIN4cute5tupleIJiiiEEEEENS1_10collective13CollectiveMmaINS1_39MainloopSm90ArrayTmaGmmaWarpSpecializedILi3ENS6_IJNS5_1CILi1EEESD_SD_EEENS1_40KernelPtrArrayTmaWarpSpecializedPingpongEEENS6_IJNSC_ILi256EEESH_NSC_ILi64EEEEEENS_10bfloat16_tEPNS6_IJlSD_NSC_ILi0EEEEEESK_SN_NS5_8TiledMMAINS5_8MMA_AtomIJNS5_4SM904GMMA28MMA_64x256x16_F32BF16BF16_SSILNSR_5MajorE0ELST_0ELNSR_7ScaleInE1ELSU_1EEEEEENS5_6LayoutISE_NS6_IJSL_SL_SL_EEEEENS6_IJNS5_10UnderscoreES10_S10_EEEEENS5_13SM90_TMA_LOADENS5_14ComposedLayoutINS5_7SwizzleILi3ELi4ELi3EEENS5_18smem_ptr_flag_bitsILi16EEENSX_INS6_IJNSC_ILi8EEESI_EEENS6_IJSI_SD_EEEEEEEvNS5_8identityES13_S1D_vS1E_EENS_8epilogue10collective18CollectiveEpilogueINS1G_30Sm90PtrArrayTmaWarpSpecializedILi4ELi2ELi16ELb1ELb0ELi2EEEJSJ_NS6_IJSI_NSC_ILi32EEEEEENS_6half_tEPNS6_IJSD_lSL_EEES1N_S1P_NS1G_6fusion15FusionCallbacksIS1K_NS1Q_17LinearCombinationIS1N_fS1N_fLNS_15FloatRoundStyleE2EEESJ_S1M_JEEES13_NS14_IS16_S18_NSX_INS6_IJSI_S19_EEENS6_IJSD_SI_EEEEEEENS5_17SM75_U16x8_LDSM_TENS5_14SM90_TMA_STOREES1Z_NS5_17SM90_U16x8_STSM_TENS5_9Copy_AtomIJNS5_17SM90_U32x4_STSM_NES1N_EEEvEEEvvEEEEvNT_6ParamsE,@"STO_CUDA_ENTRY STV_DEFAULT"
_ZN7cutlass13device_kernelINS_4gemm6kernel13GemmUniversalINS1_17GroupProblemShapeIN4cute5tupleIJiiiEEEEENS1_10collective13CollectiveMmaINS1_39MainloopSm90ArrayTmaGmmaWarpSpecializedILi3ENS6_IJNS5_1CILi1EEESD_SD_EEENS1_40KernelPtrArrayTmaWarpSpecializedPingpongEEENS6_IJNSC_ILi256EEESH_NSC_ILi64EEEEEENS_10bfloat16_tEPNS6_IJlSD_NSC_ILi0EEEEEESK_SN_NS5_8TiledMMAINS5_8MMA_AtomIJNS5_4SM904GMMA28MMA_64x256x16_F32BF16BF16_SSILNSR_5MajorE0ELST_0ELNSR_7ScaleInE1ELSU_1EEEEEENS5_6LayoutISE_NS6_IJSL_SL_SL_EEEEENS6_IJNS5_10UnderscoreES10_S10_EEEEENS5_13SM90_TMA_LOADENS5_14ComposedLayoutINS5_7SwizzleILi3ELi4ELi3EEENS5_18smem_ptr_flag_bitsILi16EEENSX_INS6_IJNSC_ILi8EEESI_EEENS6_IJSI_SD_EEEEEEEvNS5_8identityES13_S1D_vS1E_EENS_8epilogue10collective18CollectiveEpilogueINS1G_30Sm90PtrArrayTmaWarpSpecializedILi4ELi2ELi16ELb1ELb0ELi2EEEJSJ_NS6_IJSI_NSC_ILi32EEEEEENS_6half_tEPNS6_IJSD_lSL_EEES1N_S1P_NS1G_6fusion15FusionCallbacksIS1K_NS1Q_17LinearCombinationIS1N_fS1N_fLNS_15FloatRoundStyleE2EEESJ_S1M_JEEES13_NS14_IS16_S18_NSX_INS6_IJSI_S19_EEENS6_IJSD_SI_EEEEEEENS5_17SM75_U16x8_LDSM_TENS5_14SM90_TMA_STOREES1Z_NS5_17SM90_U16x8_STSM_TENS5_9Copy_AtomIJNS5_17SM90_U32x4_STSM_NES1N_EEEvEEEvvEEEEvNT_6ParamsE:
[----:B------:R-:W1:Y:S02]  /*0000*/  LDC R1, c[0x0][0x28] ;  /* 0x00000a00ff017b82 */ /* 0x000e640000000800 */
[----:B-1----:R-:W-:-:S06]  /*0010*/  IADD3 R1, R1, -0x1b78, RZ ;  /* 0xffffe48801017810 */ /* 0x002fcc0007ffe0ff */
[----:B------:R-:W1:Y:S01]  /*0020*/  LDC.64 R6, c[0x0][0x918] ;  /* 0x00024600ff067b82 */ /* 0x000e620000000a00 */
[----:B------:R-:W-:Y:S01]  /*0030*/  ULDC.64 UR38, c[0x0][0x208] ;  /* 0x0000820000267ab9 */ /* 0x000fe20000000a00 */
[----:B------:R-:W2:Y:S01]  /*0040*/  S2R R21, SR_TID.X ;  /* 0x0000000000157919 */ /* 0x000ea20000002100 */
[----:B------:R-:W-:Y:S01]  /*0050*/  ULDC UR4, c[0x0][0x910] ;  /* 0x0002440000047ab9 */ /* 0x000fe20000000800 */
[----:B------:R-:W-:Y:S01]  /*0060*/  ULDC.64 UR20, c[0x0][0x8d0] ;  /* 0x0002340000147ab9 */ /* 0x000fe20000000a00 */
[----:B------:R-:W-:Y:S01]  /*0070*/  ULDC.64 UR14, c[0x0][0x8c8] ;  /* 0x00023200000e7ab9 */ /* 0x000fe20000000a00 */
[----:B------:R-:W-:Y:S01]  /*0080*/  IMAD.MOV.U32 R8, RZ, RZ, RZ ;  /* 0x000000ffff087224 */ /* 0x000fe200078e00ff */
[----:B------:R-:W-:Y:S01]  /*0090*/  MOV R0, RZ ;  /* 0x000000ff00007202 */ /* 0x000fe20000000f00 */
[----:B------:R-:W-:Y:S01]  /*00a0*/  S2UR UR6, SR_CTAID.Y ;  /* 0x00000000000679c3 */ /* 0x000fe20000002600 */
[----:B------:R-:W-:Y:S01]  /*00b0*/  ULDC.64 UR22, c[0x0][0x8e8] ;  /* 0x00023a0000167ab9 */ /* 0x000fe20000000a00 */
[----:B------:R-:W-:Y:S01]  /*00c0*/  ULDC.64 UR16, c[0x0][0x8e0] ;  /* 0x0002380000107ab9 */ /* 0x000fe20000000a00 */
[----:B-1----:R-:W3:Y:S01]  /*00d0*/  LDG.E R9, desc[UR38][R6.64] ;  /* 0x0000002606097981 */ /* 0x002ee2000c1e1900 */
[----:B------:R-:W-:-:S03]  /*00e0*/  MOV R3, UR4 ;  /* 0x0000000400037c02 */ /* 0x000fc60008000f00 */
[----:B------:R-:W4:Y:S01]  /*00f0*/  LDG.E R2, desc[UR38][R6.64+0x4] ;  /* 0x0000042606027981 */ /* 0x000f22000c1e1900 */
[----:B--2---:R-:W-:Y:S01]  /*0100*/  LOP3.LUT R20, R21, 0x1f, RZ, 0xc0, !PT ;  /* 0x0000001f15147812 */ /* 0x004fe200078ec0ff */
[----:B------:R-:W-:Y:S01]  /*0110*/  UISETP.NE.U32.AND UP0, UPT, UR20, URZ, UPT ;  /* 0x0000003f1400728c */ /* 0x000fe2000bf05070 */
[----:B------:R-:W1:Y:S01]  /*0120*/  S2UR UR57, SR_CTAID.X ;  /* 0x00000000003979c3 */ /* 0x000e620000002500 */
[----:B------:R-:W-:Y:S01]  /*0130*/  ULDC UR4, c[0x0][0x908] ;  /* 0x0002420000047ab9 */ /* 0x000fe20000000800 */
[----:B------:R-:W-:Y:S01]  /*0140*/  ISETP.GE.AND P0, PT, R20, R3, PT ;  /* 0x000000031400720c */ /* 0x000fe20003f06270 */
[----:B------:R-:W-:Y:S02]  /*0150*/  UISETP.NE.AND.EX UP0, UPT, UR21, URZ, UPT, UP0 ;  /* 0x0000003f1500728c */ /* 0x000fe4000bf05300 */
[----:B------:R-:W-:-:S09]  /*0160*/  UISETP.NE.AND UP3, UPT, UR4, 0x1, UPT ;  /* 0x000000010400788c */ /* 0x000fd2000bf65270 */
[----:B------:R-:W-:Y:S01]  /*0170*/  @UP0 ULDC UR18, c[0x0][0x8dc] ;  /* 0x0002370000120ab9 */ /* 0x000fe20000000800 */
[----:B------:R-:W2:Y:S01]  /*0180*/  @!P0 LDC.64 R4, c[0x0][0x918] ;  /* 0x00024600ff048b82 */ /* 0x000ea20000000a00 */
[----:B------:R-:W-:Y:S01]  /*0190*/  @UP3 ULDC UR8, c[0x0][0x10] ;  /* 0x0000040000083ab9 */ /* 0x000fe20000000800 */
[----:B------:R-:W-:Y:S01]  /*01a0*/  @UP3 UMOV UR7, URZ ;  /* 0x0000003f00073c82 */ /* 0x000fe20008000000 */
[----:B------:R-:W-:Y:S01]  /*01b0*/  @!UP3 ULDC UR10, c[0x0][0xc] ;  /* 0x00000300000abab9 */ /* 0x000fe20000000800 */
[----:B-1----:R-:W-:-:S03]  /*01c0*/  @UP3 UIMAD.WIDE.U32 UR8, UR57, UR8, UR6 ;  /* 0x00000008390832a5 */ /* 0x002fc6000f8e0006 */
[----:B------:R-:W-:Y:S01]  /*01d0*/  @UP3 UMOV UR7, URZ ;  /* 0x0000003f00073c82 */ /* 0x000fe20008000000 */
[----:B--2---:R-:W-:-:S05]  /*01e0*/  @!P0 IMAD.WIDE.U32 R4, R20, 0xc, R4 ;  /* 0x0000000c14048825 */ /* 0x004fca00078e0004 */
[----:B------:R1:W5:Y:S04]  /*01f0*/  @!P0 LDG.E R8, desc[UR38][R4.64] ;  /* 0x0000002604088981 */ /* 0x000368000c1e1900 */
[----:B------:R1:W5:Y:S01]  /*0200*/  @!P0 LDG.E R0, desc[UR38][R4.64+0x4] ;  /* 0x0000042604008981 */ /* 0x000362000c1e1900 */
[----:B------:R-:W-:Y:S01]  /*0210*/  ISETP.NE.U32.AND P0, PT, RZ, UR22, PT ;  /* 0x00000016ff007c0c */ /* 0x000fe2000bf05070 */
[----:B------:R-:W-:-:S03]  /*0220*/  @UP3 UIADD3 UR7, UR9, UR7, URZ ;  /* 0x0000000709073290 */ /* 0x000fc6000fffe03f */
[----:B------:R-:W-:Y:S02]  /*0230*/  ISETP.NE.AND.EX P0, PT, RZ, UR23, PT, P0 ;  /* 0x00000017ff007c0c */ /* 0x000fe4000bf05300 */
[----:B---3--:R-:W-:-:S13]  /*0240*/  R2UR UR12, R9 ;  /* 0x00000000090c72ca */ /* 0x008fda00000e0000 */
[----:B------:R-:W-:-:S04]  /*0250*/  UIADD3 UR11, UP1, UR12, UR14, URZ ;  /* 0x0000000e0c0b7290 */ /* 0x000fc8000ff3e03f */
[----:B------:R-:W-:Y:S02]  /*0260*/  ULEA.HI.X.SX32 UR12, UR12, UR15, 0x1, UP1 ;  /* 0x0000000f0c0c7291 */ /* 0x000fe400088f0e3f */
[----:B------:R-:W-:Y:S01]  /*0270*/  UIADD3 UR11, UP1, UR11, -0x1, URZ ;  /* 0xffffffff0b0b7890 */ /* 0x000fe2000ff3e03f */
[----:B----4-:R-:W-:-:S03]  /*0280*/  R2UR UR26, R2 ;  /* 0x00000000021a72ca */ /* 0x010fc600000e0000 */
[----:B------:R-:W-:Y:S02]  /*0290*/  UIADD3.X UR12, UR12, -0x1, URZ, UP1, !UPT ;  /* 0xffffffff0c0c7890 */ /* 0x000fe40008ffe43f */
[----:B------:R-:W-:-:S04]  /*02a0*/  @UP0 UIADD3 UR18, UP1, UR11, UR18, URZ ;  /* 0x000000120b120290 */ /* 0x000fc8000ff3e03f */
[----:B------:R-:W-:-:S04]  /*02b0*/  @UP0 UIADD3.X UR28, URZ, UR12, URZ, UP1, !UPT ;  /* 0x0000000c3f1c0290 */ /* 0x000fc80008ffe43f */
[----:B------:R-:W-:Y:S02]  /*02c0*/  @UP0 UIMAD.WIDE.U32 UR4, UR28, UR20, URZ ;  /* 0x000000141c0402a5 */ /* 0x000fe4000f8e003f */
[----:B------:R-:W-:Y:S02]  /*02d0*/  UIADD3 UR13, UP2, UR26, UR16, URZ ;  /* 0x000000101a0d7290 */ /* 0x000fe4000ff5e03f */
[----:B------:R-:W-:Y:S02]  /*02e0*/  @UP0 UIMAD.WIDE.U32 UR24, UP1, UR18, UR21, UR4 ;  /* 0x00000015121802a5 */ /* 0x000fe4000f820004 */
[----:B------:R-:W-:Y:S02]  /*02f0*/  @UP0 UIMAD.WIDE.U32 UR18, UR18, UR20, URZ ;  /* 0x00000014121202a5 */ /* 0x000fe4000f8e003f */
[----:B------:R-:W-:Y:S02]  /*0300*/  @UP0 UIADD3.X UR27, URZ, URZ, URZ, UP1, !UPT ;  /* 0x0000003f3f1b0290 */ /* 0x000fe40008ffe43f */
[----:B------:R-:W-:Y:S01]  /*0310*/  @UP0 UIADD3 URZ, UP1, UR19, UR24, URZ ;  /* 0x00000018133f0290 */ /* 0x000fe2000ff3e03f */
[----:B------:R-:W-:Y:S01]  /*0320*/  UMOV UR4, UR57 ;  /* 0x0000003900047c82 */ /* 0x000fe20008000000 */
[----:B------:R-:W-:Y:S01]  /*0330*/  UMOV UR5, URZ ;  /* 0x0000003f00057c82 */ /* 0x000fe20008000000 */
[----:B------:R-:W-:-:S02]  /*0340*/  ULEA.HI.X.SX32 UR9, UR26, UR17, 0x1, UP2 ;  /* 0x000000111a097291 */ /* 0x000fc400090f0e3f */
[----:B------:R-:W-:Y:S01]  /*0350*/  @!UP3 UIMAD.WIDE.U32 UR4, UR10, UR6, UR4 ;  /* 0x000000060a04b2a5 */ /* 0x000fe2000f8e0004 */
[----:B------:R-:W-:Y:S02]  /*0360*/  @UP0 UMOV UR26, UR25 ;  /* 0x00000019001a0c82 */ /* 0x000fe40008000000 */
[----:B------:R-:W-:Y:S02]  /*0370*/  @UP0 UIMAD.WIDE.U32.X UR18, UR28, UR21, UR26, UP1 ;  /* 0x000000151c1202a5 */ /* 0x000fe400088e041a */
[----:B------:R-:W-:Y:S02]  /*0380*/  UIADD3 UR6, UP1, UR13, -0x1, URZ ;  /* 0xffffffff0d067890 */ /* 0x000fe4000ff3e03f */
[----:B------:R-:W-:Y:S01]  /*0390*/  @!UP3 UMOV UR7, UR5 ;  /* 0x000000050007bc82 */ /* 0x000fe20008000000 */
[----:B------:R-:W-:Y:S01]  /*03a0*/  @!UP3 UMOV UR8, UR4 ;  /* 0x000000040008bc82 */ /* 0x000fe20008000000 */
[----:B------:R-:W-:Y:S01]  /*03b0*/  UIADD3.X UR5, UR9, -0x1, URZ, UP1, !UPT ;  /* 0xffffffff09057890 */ /* 0x000fe20008ffe43f */
[----:B------:R-:W-:Y:S01]  /*03c0*/  @UP0 UMOV UR11, UR18 ;  /* 0x00000012000b0c82 */ /* 0x000fe20008000000 */
[----:B------:R-:W-:Y:S01]  /*03d0*/  @UP0 UMOV UR12, UR19 ;  /* 0x00000013000c0c82 */ /* 0x000fe20008000000 */
[----:B-1----:R-:W-:Y:S09]  /*03e0*/  @!P0 BRA `(.L_x_0) ;  /* 0x00000000002c8947 */ /* 0x002ff20003800000 */
[----:B------:R-:W-:Y:S02]  /*03f0*/  ULDC UR4, c[0x0][0x8f4] ;  /* 0x00023d0000047ab9 */ /* 0x000fe40000000800 */
[----:B------:R-:W-:-:S04]  /*0400*/  UIADD3 UR6, UP1, UR6, UR4, URZ ;  /* 0x0000000406067290 */ /* 0x000fc8000ff3e03f */
[----:B------:R-:W-:-:S04]  /*0410*/  UIADD3.X UR9, URZ, UR5, URZ, UP1, !UPT ;  /* 0x000000053f097290 */ /* 0x000fc80008ffe43f */
[----:B------:R-:W-:-:S04]  /*0420*/  UIMAD.WIDE.U32 UR4, UR9, UR22, URZ ;  /* 0x00000016090472a5 */ /* 0x000fc8000f8e003f */
[----:B------:R-:W-:Y:S02]  /*0430*/  UIMAD.WIDE.U32 UR18, UP1, UR6, UR23, UR4 ;  /* 0x00000017061272a5 */ /* 0x000fe4000f820004 */
[----:B------:R-:W-:Y:S02]  /*0440*/  UIMAD.WIDE.U32 UR4, UR6, UR22, URZ ;  /* 0x00000016060472a5 */ /* 0x000fe4000f8e003f */
[----:B------:R-:W-:Y:S02]  /*0450*/  UIADD3.X UR25, URZ, URZ, URZ, UP1, !UPT ;  /* 0x0000003f3f197290 */ /* 0x000fe40008ffe43f */
[----:B------:R-:W-:Y:S01]  /*0460*/  UIADD3 URZ, UP1, UR5, UR18, URZ ;  /* 0x00000012053f7290 */ /* 0x000fe2000ff3e03f */
[----:B------:R-:W-:-:S03]  /*0470*/  UMOV UR24, UR19 ;  /* 0x0000001300187c82 */ /* 0x000fc60008000000 */
[----:B------:R-:W-:-:S07]  /*0480*/  UIMAD.WIDE.U32.X UR4, UR9, UR23, UR24, UP1 ;  /* 0x00000017090472a5 */ /* 0x000fce00088e0418 */
[----:B------:R-:W-:-:S05]  /*0490*/  UMOV UR6, UR4 ;  /* 0x0000000400067c82 */ /* 0x000fca0008000000 */
.L_x_0:
[----:B------:R-:W-:Y:S01]  /*04a0*/  ULDC UR9, c[0x0][0x934] ;  /* 0x00024d0000097ab9 */ /* 0x000fe20000000800 */
[----:B------:R-:W-:Y:S01]  /*04b0*/  ULDC UR10, c[0x0][0x904] ;  /* 0x00024100000a7ab9 */ /* 0x000fe20000000800 */
[----:B------:R-:W-:Y:S01]  /*04c0*/  ULDC UR4, c[0x0][0x938] ;  /* 0x00024e0000047ab9 */ /* 0x000fe20000000800 */
[----:B------:R-:W-:Y:S02]  /*04d0*/  USHF.L.U32 UR9, UR9, UR10, URZ ;  /* 0x0000000a09097299 */ /* 0x000fe4000800063f */
[----:B------:R-:W-:Y:S01]  /*04e0*/  USHF.L.U32 UR10, UR4, UR10, URZ ;  /* 0x0000000a040a7299 */ /* 0x000fe2000800063f */
[----:B------:R-:W-:Y:S01]  /*04f0*/  ULDC UR26, c[0x0][0x8d8] ;  /* 0x00023600001a7ab9 */ /* 0x000fe20000000800 */
[----:B------:R-:W-:Y:S02]  /*0500*/  ULDC UR30, c[0x0][0x8f0] ;  /* 0x00023c00001e7ab9 */ /* 0x000fe40000000800 */
[----:B------:R-:W-:Y:S01]  /*0510*/  MOV R10, UR9 ;  /* 0x00000009000a7c02 */ /* 0x000fe20008000f00 */
[----:B------:R-:W-:Y:S01]  /*0520*/  USHF.R.U64 UR11, UR11, UR26, UR12 ;  /* 0x0000001a0b0b7299 */ /* 0x000fe2000800120c */
[----:B------:R-:W-:Y:S01]  /*0530*/  IMAD.U32 R9, RZ, RZ, UR10 ;  /* 0x0000000aff097e24 */ /* 0x000fe2000f8e00ff */
[----:B------:R-:W-:Y:S01]  /*0540*/  USHF.R.U64 UR6, UR6, UR30, UR5 ;  /* 0x0000001e06067299 */ /* 0x000fe20008001205 */
[----:B------:R-:W-:Y:S01]  /*0550*/  IABS R2, R10 ;  /* 0x0000000a00027213 */ /* 0x000fe20000000000 */
[----:B------:R-:W-:-:S02]  /*0560*/  UIADD3 UR11, UR11, -0x1, UR9 ;  /* 0xffffffff0b0b7890 */ /* 0x000fc4000fffe009 */
[----:B------:R-:W-:Y:S01]  /*0570*/  IABS R4, R9 ;  /* 0x0000000900047213 */ /* 0x000fe20000000000 */
[----:B------:R-:W-:Y:S01]  /*0580*/  UIADD3 UR6, UR6, -0x1, UR10 ;  /* 0xffffffff06067890 */ /* 0x000fe2000fffe00a */
[----:B------:R-:W-:Y:S01]  /*0590*/  R2UR UR28, R2 ;  /* 0x00000000021c72ca */ /* 0x000fe200000e0000 */
[----:B------:R-:W-:Y:S01]  /*05a0*/  UMOV UR4, URZ ;  /* 0x0000003f00047c82 */ /* 0x000fe20008000000 */
[----:B------:R-:W-:Y:S01]  /*05b0*/  MOV R2, R4 ;  /* 0x0000000400027202 */ /* 0x000fe20000000f00 */
[----:B------:R-:W-:Y:S02]  /*05c0*/  UISETP.GE.AND UP5, UPT, UR11, URZ, UPT ;  /* 0x0000003f0b00728c */ /* 0x000fe4000bfa6270 */
[----:B------:R-:W-:Y:S01]  /*05d0*/  UISETP.NE.AND UP4, UPT, UR9, URZ, UPT ;  /* 0x0000003f0900728c */ /* 0x000fe2000bf85270 */
[----:B------:R-:W-:Y:S01]  /*05e0*/  R2UR UR27, R2 ;  /* 0x00000000021b72ca */ /* 0x000fe200000e0000 */
[----:B------:R-:W-:-:S06]  /*05f0*/  UMOV UR59, 0x1 ;  /* 0x00000001003b7882 */ /* 0x000fcc0000000000 */
[----:B------:R-:W1:Y:S08]  /*0600*/  I2F.RP R2, UR28 ;  /* 0x0000001c00027d06 */ /* 0x000e700008209400 */
[----:B------:R-:W2:Y:S08]  /*0610*/  I2F.RP R5, UR27 ;  /* 0x0000001b00057d06 */ /* 0x000eb00008209400 */
[----:B-1----:R-:W1:Y:S08]  /*0620*/  MUFU.RCP R2, R2 ;  /* 0x0000000200027308 */ /* 0x002e700000001000 */
[----:B--2---:R-:W2:Y:S01]  /*0630*/  MUFU.RCP R5, R5 ;  /* 0x0000000500057308 */ /* 0x004ea20000001000 */
[----:B-1----:R-:W-:-:S02]  /*0640*/  IADD3 R4, R2, 0xffffffe, RZ ;  /* 0x0ffffffe02047810 */ /* 0x002fc40007ffe0ff */
[----:B------:R-:W-:-:S05]  /*0650*/  MOV R2, UR11 ;  /* 0x0000000b00027c02 */ /* 0x000fca0008000f00 */
[----:B------:R-:W1:Y:S01]  /*0660*/  F2I.FTZ.U32.TRUNC.NTZ R4, R4 ;  /* 0x0000000400047305 */ /* 0x000e62000021f000 */
[----:B------:R-:W-:Y:S01]  /*0670*/  IABS R2, R2 ;  /* 0x0000000200027213 */ /* 0x000fe20000000000 */
[----:B--2---:R-:W-:Y:S01]  /*0680*/  VIADD R6, R5, 0xffffffe ;  /* 0x0ffffffe05067836 */ /* 0x004fe20000000000 */
[----:B------:R-:W-:Y:S02]  /*0690*/  IABS R5, R10 ;  /* 0x0000000a00057213 */ /* 0x000fe40000000000 */
[----:B------:R-:W-:-:S03]  /*06a0*/  R2UR UR29, R2 ;  /* 0x00000000021d72ca */ /* 0x000fc600000e0000 */
[----:B------:R-:W2:Y:S01]  /*06b0*/  F2I.FTZ.U32.TRUNC.NTZ R6, R6 ;  /* 0x0000000600067305 */ /* 0x000ea2000021f000 */
[----:B------:R-:W-:Y:S01]  /*06c0*/  IMAD.MOV R5, RZ, RZ, -R5 ;  /* 0x000000ffff057224 */ /* 0x000fe200078e0a05 */
[----:B-1----:R-:W-:Y:S02]  /*06d0*/  R2UR UR5, R4 ;  /* 0x00000000040572ca */ /* 0x002fe400000e0000 */
[----:B------:R-:W-:Y:S02]  /*06e0*/  MOV R4, UR6 ;  /* 0x0000000600047c02 */ /* 0x000fe40008000f00 */
[----:B--2---:R-:W-:Y:S02]  /*06f0*/  R2UR UR13, R6 ;  /* 0x00000000060d72ca */ /* 0x004fe400000e0000 */
[----:B------:R-:W-:Y:S02]  /*0700*/  IABS R6, R4 ;  /* 0x0000000400067213 */ /* 0x000fe40000000000 */
[----:B------:R-:W-:-:S05]  /*0710*/  MOV R4, R5 ;  /* 0x0000000500047202 */ /* 0x000fca0000000f00 */
[----:B------:R-:W-:Y:S01]  /*0720*/  UIADD3 UR12, URZ, -UR5, URZ ;  /* 0x800000053f0c7290 */ /* 0x000fe2000fffe03f */
[----:B------:R-:W-:Y:S02]  /*0730*/  IABS R5, R9 ;  /* 0x0000000900057213 */ /* 0x000fe40000000000 */
[----:B------:R-:W-:Y:S01]  /*0740*/  MOV R2, R6 ;  /* 0x0000000600027202 */ /* 0x000fe20000000f00 */
[----:B------:R-:W-:Y:S01]  /*0750*/  UIMAD UR12, UR12, UR28, URZ ;  /* 0x0000001c0c0c72a4 */ /* 0x000fe2000f8e023f */
[----:B------:R-:W-:Y:S01]  /*0760*/  R2UR UR31, R4 ;  /* 0x00000000041f72ca */ /* 0x000fe200000e0000 */
[----:B------:R-:W-:Y:S01]  /*0770*/  IMAD.MOV R5, RZ, RZ, -R5 ;  /* 0x000000ffff057224 */ /* 0x000fe200078e0a05 */
[----:B------:R-:W-:Y:S01]  /*0780*/  R2UR UR33, R2 ;  /* 0x00000000022172ca */ /* 0x000fe200000e0000 */
[----:B------:R-:W-:Y:S01]  /*0790*/  UIADD3 UR18, URZ, -UR13, URZ ;  /* 0x8000000d3f127290 */ /* 0x000fe2000fffe03f */
[----:B------:R-:W-:Y:S01]  /*07a0*/  SHF.R.U32.HI R4, RZ, 0x7, R21 ;  /* 0x00000007ff047819 */ /* 0x000fe20000011615 */
[----:B------:R-:W-:Y:S01]  /*07b0*/  UIMAD.WIDE.U32 UR4, UR5, UR12, UR4 ;  /* 0x0000000c050472a5 */ /* 0x000fe2000f8e0004 */
[----:B------:R-:W-:Y:S01]  /*07c0*/  MOV R2, R5 ;  /* 0x0000000500027202 */ /* 0x000fe20000000f00 */
[----:B------:R-:W-:Y:S01]  /*07d0*/  UIMAD UR18, UR18, UR27, URZ ;  /* 0x0000001b121272a4 */ /* 0x000fe2000f8e023f */
[----:B------:R-:W-:-:S02]  /*07e0*/  UMOV UR12, URZ ;  /* 0x0000003f000c7c82 */ /* 0x000fc40008000000 */
[----:B------:R-:W-:Y:S01]  /*07f0*/  R2UR UR32, R2 ;  /* 0x00000000022072ca */ /* 0x000fe200000e0000 */
[----:B------:R-:W-:Y:S01]  /*0800*/  UIMAD.WIDE.U32 UR18, UR13, UR18, UR12 ;  /* 0x000000120d1272a5 */ /* 0x000fe2000f8e000c */
[----:B------:R-:W-:Y:S01]  /*0810*/  SHF.R.U32.HI R2, RZ, 0x5, R21 ;  /* 0x00000005ff027819 */ /* 0x000fe20000011615 */
[----:B------:R-:W1:Y:S01]  /*0820*/  SHFL.IDX PT, R4, R4, RZ, 0x1f ;  /* 0x00001fff04047589 */ /* 0x000e6200000e0000 */
[----:B------:R-:W-:Y:S01]  /*0830*/  UMOV UR13, UR5 ;  /* 0x00000005000d7c82 */ /* 0x000fe20008000000 */
[----:B------:R-:W-:Y:S02]  /*0840*/  UIMAD.WIDE.U32 UR24, UR19, UR33, URZ ;  /* 0x00000021131872a5 */ /* 0x000fe4000f8e003f */
[----:B------:R-:W-:Y:S01]  /*0850*/  UIMAD.WIDE.U32 UR4, UR13, UR29, URZ ;  /* 0x0000001d0d0472a5 */ /* 0x000fe2000f8e003f */
[----:B------:R-:W2:Y:S01]  /*0860*/  SHFL.IDX PT, R5, R2, RZ, 0x1f ;  /* 0x00001fff02057589 */ /* 0x000ea200000e0000 */
[----:B------:R-:W-:Y:S02]  /*0870*/  ULOP3.LUT UR12, URZ, UR9, URZ, 0x33, !UPT ;  /* 0x000000093f0c7292 */ /* 0x000fe4000f8e333f */
[----:B------:R-:W-:-:S02]  /*0880*/  UIMAD UR5, UR5, UR31, UR29 ;  /* 0x0000001f050572a4 */ /* 0x000fc4000f8e021d */
[----:B------:R-:W-:Y:S02]  /*0890*/  UIMAD UR25, UR25, UR32, UR33 ;  /* 0x00000020191972a4 */ /* 0x000fe4000f8e0221 */
[----:B------:R-:W-:Y:S02]  /*08a0*/  UISETP.GT.U32.AND UP1, UPT, UR28, UR5, UPT ;  /* 0x000000051c00728c */ /* 0x000fe4000bf24070 */
[----:B------:R-:W-:Y:S02]  /*08b0*/  UISETP.GT.U32.AND UP2, UPT, UR27, UR25, UPT ;  /* 0x000000191b00728c */ /* 0x000fe4000bf44070 */
[----:B------:R-:W-:-:S07]  /*08c0*/  ULOP3.LUT UR33, URZ, UR10, URZ, 0x33, !UPT ;  /* 0x0000000a3f217292 */ /* 0x000fce000f8e333f */
[----:B------:R-:W-:Y:S01]  /*08d0*/  @!UP1 UIADD3 UR5, UR5, -UR28, URZ ;  /* 0x8000001c05059290 */ /* 0x000fe2000fffe03f */
[----:B-1----:R-:W-:Y:S01]  /*08e0*/  R2UR UR18, R4 ;  /* 0x00000000041272ca */ /* 0x002fe200000e0000 */
[----:B------:R-:W-:Y:S02]  /*08f0*/  @!UP2 UIADD3 UR25, UR25, -UR27, URZ ;  /* 0x8000001b1919a290 */ /* 0x000fe4000fffe03f */
[----:B------:R-:W-:Y:S02]  /*0900*/  UISETP.GT.U32.AND UP6, UPT, UR28, UR5, UPT ;  /* 0x000000051c00728c */ /* 0x000fe4000bfc4070 */
[----:B------:R-:W-:Y:S01]  /*0910*/  UISETP.GT.U32.AND UP1, UPT, UR27, UR25, UPT ;  /* 0x000000191b00728c */ /* 0x000fe2000bf24070 */
[----:B--2---:R-:W-:Y:S01]  /*0920*/  R2UR UR29, R5 ;  /* 0x00000000051d72ca */ /* 0x004fe200000e0000 */
[----:B------:R-:W-:-:S07]  /*0930*/  UISETP.NE.AND UP2, UPT, UR10, URZ, UPT ;  /* 0x0000003f0a00728c */ /* 0x000fce000bf45270 */
[----:B------:R-:W-:Y:S02]  /*0940*/  @!UP6 UIADD3 UR5, UR5, -UR28, URZ ;  /* 0x8000001c0505e290 */ /* 0x000fe4000fffe03f */
[----:B------:R-:W-:Y:S02]  /*0950*/  UISETP.GE.AND UP6, UPT, UR6, URZ, UPT ;  /* 0x0000003f0600728c */ /* 0x000fe4000bfc6270 */
[----:B------:R-:W-:Y:S01]  /*0960*/  @!UP1 UIADD3 UR25, UR25, -UR27, URZ ;  /* 0x8000001b19199290 */ /* 0x000fe2000fffe03f */
[----:B------:R-:W-:Y:S01]  /*0970*/  ISETP.NE.AND P1, PT, RZ, UR29, PT ;  /* 0x0000001dff007c0c */ /* 0x000fe2000bf25270 */
[----:B------:R-:W-:Y:S02]  /*0980*/  USHF.R.S32.HI UR4, URZ, 0x1f, UR29 ;  /* 0x0000001f3f047899 */ /* 0x000fe4000801141d */
[----:B------:R-:W-:Y:S02]  /*0990*/  @!UP5 UIADD3 UR5, -UR5, URZ, URZ ;  /* 0x0000003f0505d290 */ /* 0x000fe4000fffe13f */
[----:B------:R-:W-:-:S02]  /*09a0*/  ULEA.HI UR4, UR4, UR29, URZ, 0x2 ;  /* 0x0000001d04047291 */ /* 0x000fc4000f8f103f */
[----:B------:R-:W-:Y:S02]  /*09b0*/  USEL UR5, UR12, UR5, !UP4 ;  /* 0x000000050c057287 */ /* 0x000fe4000e000000 */
[----:B------:R-:W-:Y:S02]  /*09c0*/  @!UP6 UIADD3 UR25, -UR25, URZ, URZ ;  /* 0x0000003f1919e290 */ /* 0x000fe4000fffe13f */
[----:B------:R-:W-:Y:S02]  /*09d0*/  ULOP3.LUT UR4, UR4, 0xfffffffc, URZ, 0xc0, !UPT ;  /* 0xfffffffc04047892 */ /* 0x000fe4000f8ec03f */
[----:B------:R-:W-:Y:S02]  /*09e0*/  USEL UR25, UR33, UR25, !UP2 ;  /* 0x0000001921197287 */ /* 0x000fe4000d000000 */
[----:B------:R-:W-:Y:S02]  /*09f0*/  UIADD3 UR5, UR11, -UR5, URZ ;  /* 0x800000050b057290 */ /* 0x000fe4000fffe03f */
[----:B------:R-:W-:-:S02]  /*0a00*/  UIADD3 UR25, UR6, -UR25, URZ ;  /* 0x8000001906197290 */ /* 0x000fc4000fffe03f */
[----:B------:R-:W-:Y:S02]  /*0a10*/  UIADD3 UR51, UR29, -UR4, URZ ;  /* 0x800000041d337290 */ /* 0x000fe4000fffe03f */
[----:B------:R-:W-:Y:S02]  /*0a20*/  UIMAD UR24, UR5, UR25, URZ ;  /* 0x00000019051872a4 */ /* 0x000fe4000f8e023f */
[----:B------:R-:W-:Y:S02]  /*0a30*/  USEL UR4, UR25, UR5, !UP3 ;  /* 0x0000000519047287 */ /* 0x000fe4000d800000 */
[----:B------:R-:W-:Y:S02]  /*0a40*/  UISETP.NE.AND UP1, UPT, UR18, URZ, UPT ;  /* 0x0000003f1200728c */ /* 0x000fe4000bf25270 */
[----:B------:R-:W-:Y:S02]  /*0a50*/  USHF.R.S32.HI UR25, URZ, 0x1f, UR24 ;  /* 0x0000001f3f197899 */ /* 0x000fe40008011418 */
[----:B------:R-:W-:Y:S01]  /*0a60*/  MOV R6, UR24 ;  /* 0x0000001800067c02 */ /* 0x000fe20008000f00 */
[----:B------:R-:W-:-:S02]  /*0a70*/  USHF.R.S32.HI UR5, URZ, 0x1f, UR4 ;  /* 0x0000001f3f057899 */ /* 0x000fc40008011404 */
[----:B------:R-:W-:Y:S01]  /*0a80*/  MOV R4, UR4 ;  /* 0x0000000400047c02 */ /* 0x000fe20008000f00 */
[----:B------:R-:W-:Y:S01]  /*0a90*/  UISETP.EQ.AND UP5, UPT, UR51, 0x3, !UP1 ;  /* 0x000000033300788c */ /* 0x000fe2000cfa2270 */
[----:B------:R-:W-:-:S03]  /*0aa0*/  IMAD.U32 R7, RZ, RZ, UR25 ;  /* 0x00000019ff077e24 */ /* 0x000fc6000f8e00ff */
[----:B------:R-:W-:Y:S01]  /*0ab0*/  USEL UR59, UR59, 0x2, UP5 ;  /* 0x000000023b3b7887 */ /* 0x000fe2000a800000 */
[----:B------:R-:W-:Y:S01]  /*0ac0*/  MOV R5, UR5 ;  /* 0x0000000500057c02 */ /* 0x000fe20008000f00 */
[----:B------:R-:W-:Y:S10]  /*0ad0*/  @P1 BRA `(.L_x_1) ;  /* 0x0000000000841947 */ /* 0x000ff40003800000 */
[----:B------:R-:W-:Y:S01]  /*0ae0*/  ELECT P1, URZ, PT ;  /* 0x00000000003f782f */ /* 0x000fe20003820000 */
[----:B------:R-:W-:-:S12]  /*0af0*/  BSSY B0, `(.L_x_1) ;  /* 0x000001f000007945 */ /* 0x000fd80003800000 */
[----:B------:R-:W-:Y:S05]  /*0b00*/  @!P1 BRA `(.L_x_2) ;  /* 0x0000000000749947 */ /* 0x000fea0003800000 */
[----:B------:R-:W1:Y:S01]  /*0b10*/  S2UR UR6, SR_CgaCtaId ;  /* 0x00000000000679c3 */ /* 0x000e620000008800 */
[----:B------:R-:W-:Y:S01]  /*0b20*/  UMOV UR4, 0x400 ;  /* 0x0000040000047882 */ /* 0x000fe20000000000 */
[----:B------:R-:W-:Y:S01]  /*0b30*/  UMOV UR5, 0x1 ;  /* 0x0000000100057882 */ /* 0x000fe20000000000 */
[----:B------:R-:W-:Y:S02]  /*0b40*/  UMOV UR24, 0x140 ;  /* 0x0000014000187882 */ /* 0x000fe40000000000 */
[----:B------:R-:W-:-:S04]  /*0b50*/  UIADD3 UR24, -UR24, 0x100000, URZ ;  /* 0x0010000018187890 */ /* 0x000fc8000fffe13f */
[----:B------:R-:W-:Y:S02]  /*0b60*/  USHF.L.U32 UR25, UR24, 0xb, URZ ;  /* 0x0000000b18197899 */ /* 0x000fe4000800063f */
[----:B------:R-:W-:Y:S02]  /*0b70*/  USHF.L.U32 UR24, UR24, 0x1, URZ ;  /* 0x0000000118187899 */ /* 0x000fe4000800063f */
[----:B-1----:R-:W-:Y:S02]  /*0b80*/  ULEA UR6, UR6, UR4, 0x18 ;  /* 0x0000000406067291 */ /* 0x002fe4000f8ec03f */
[----:B------:R-:W-:-:S04]  /*0b90*/  UIADD3 UR4, -UR5, 0x100000, URZ ;  /* 0x0010000005047890 */ /* 0x000fc8000fffe13f */
[----:B------:R-:W-:Y:S02]  /*0ba0*/  USHF.L.U32 UR5, UR4, 0xb, URZ ;  /* 0x0000000b04057899 */ /* 0x000fe4000800063f */
[----:B------:R-:W-:Y:S01]  /*0bb0*/  USHF.L.U32 UR4, UR4, 0x1, URZ ;  /* 0x0000000104047899 */ /* 0x000fe2000800063f */
[----:B------:R-:W1:Y:S11]  /*0bc0*/  FENCE.VIEW.ASYNC.S ;  /* 0x00000000000073c6 */ /* 0x000e760000000000 */
[----:B-1----:R1:W2:Y:S01]  /*0bd0*/  SYNCS.EXCH.64 URZ, [UR6+0x34400], UR4 ;  /* 0x03440004063f75b2 */ /* 0x0022a20008000100 */
[----:B------:R1:W3:Y:S01]  /*0be0*/  SYNCS.EXCH.64 URZ, [UR6+0x34440], UR24 ;  /* 0x03444018063f75b2 */ /* 0x0002e20008000100 */
[----:B------:R1:W4:Y:S01]  /*0bf0*/  SYNCS.EXCH.64 URZ, [UR6+0x34408], UR4 ;  /* 0x03440804063f75b2 */ /* 0x0003220008000100 */
[----:B------:R1:W1:Y:S01]  /*0c00*/  SYNCS.EXCH.64 URZ, [UR6+0x34448], UR24 ;  /* 0x03444818063f75b2 */ /* 0x0002620008000100 */
        /* <DEDUP_REMOVED lines=12> */
[----:B------:R-:W-:Y:S01]  /*0cd0*/  NOP ;  /* 0x0000000000007918 */ /* 0x000fe20000000000 */
.L_x_2:
[----:B-1----:R-:W-:Y:S05]  /*0ce0*/  BSYNC B0 ;  /* 0x0000000000007941 */ /* 0x002fea0003800000 */
.L_x_1:
[----:B------:R-:W1:Y:S01]  /*0cf0*/  SHFL.IDX PT, R11, R2, RZ, 0x1f ;  /* 0x00001fff020b7589 */ /* 0x000e6200000e0000 */
[----:B------:R-:W-:Y:S01]  /*0d00*/  UIADD3 UR29, UR18, -0x1, URZ ;  /* 0xffffffff121d7890 */ /* 0x000fe2000fffe03f */
[----:B------:R-:W-:Y:S01]  /*0d10*/  NOP ;  /* 0x0000000000007918 */ /* 0x000fe20000000000 */
[----:B------:R-:W-:Y:S02]  /*0d20*/  UISETP.LT.U32.AND UP6, UPT, UR51, 0x2, !UP1 ;  /* 0x000000023300788c */ /* 0x000fe4000cfc1070 */
[----:B------:R-:W-:Y:S02]  /*0d30*/  UISETP.GE.U32.AND UP5, UPT, UR29, 0x2, UPT ;  /* 0x000000021d00788c */ /* 0x000fe4000bfa6070 */
[----:B------:R-:W-:-:S04]  /*0d40*/  USEL UR40, URZ, 0x1, !UP6 ;  /* 0x000000013f287887 */ /* 0x000fc8000f000000 */
[----:B------:R-:W-:Y:S01]  /*0d50*/  USEL UR40, UR40, 0x2, UP5 ;  /* 0x0000000228287887 */ /* 0x000fe2000a800000 */
[----:B-1----:R-:W-:-:S13]  /*0d60*/  ISETP.NE.AND P1, PT, R11, RZ, PT ;  /* 0x000000ff0b00720c */ /* 0x002fda0003f25270 */
[----:B------:R-:W-:Y:S05]  /*0d70*/  @P1 BRA `(.L_x_3) ;  /* 0x0000000000501947 */ /* 0x000fea0003800000 */
[----:B------:R-:W1:Y:S01]  /*0d80*/  S2UR UR5, SR_CgaCtaId ;  /* 0x00000000000579c3 */ /* 0x000e620000008800 */
[----:B------:R-:W-:Y:S01]  /*0d90*/  UMOV UR4, 0x400 ;  /* 0x0000040000047882 */ /* 0x000fe20000000000 */
[----:B------:R-:W-:Y:S01]  /*0da0*/  UMOV UR24, 0x1 ;  /* 0x0000000100187882 */ /* 0x000fe20000000000 */
[----:B------:R-:W-:Y:S01]  /*0db0*/  UMOV UR11, 0x80 ;  /* 0x00000080000b7882 */ /* 0x000fe20000000000 */
[----:B------:R-:W-:-:S04]  /*0dc0*/  UIADD3 UR24, -UR24, 0x100000, URZ ;  /* 0x0010000018187890 */ /* 0x000fc8000fffe13f */
[----:B------:R-:W-:Y:S02]  /*0dd0*/  USHF.L.U32 UR25, UR24, 0xb, URZ ;  /* 0x0000000b18197899 */ /* 0x000fe4000800063f */
[----:B------:R-:W-:Y:S01]  /*0de0*/  USHF.L.U32 UR24, UR24, 0x1, URZ ;  /* 0x0000000118187899 */ /* 0x000fe2000800063f */
[----:B------:R-:W-:Y:S01]  /*0df0*/  ELECT P1, URZ, PT ;  /* 0x00000000003f782f */ /* 0x000fe20003820000 */
[----:B-1----:R-:W-:Y:S02]  /*0e00*/  ULEA UR6, UR5, UR4, 0x18 ;  /* 0x0000000405067291 */ /* 0x002fe4000f8ec03f */
[----:B------:R-:W-:-:S04]  /*0e10*/  UIADD3 UR4, -UR11, 0x100000, URZ ;  /* 0x001000000b047890 */ /* 0x000fc8000fffe13f */
[----:B------:R-:W-:Y:S02]  /*0e20*/  USHF.L.U32 UR5, UR4, 0xb, URZ ;  /* 0x0000000b04057899 */ /* 0x000fe4000800063f */
[----:B------:R-:W-:Y:S01]  /*0e30*/  USHF.L.U32 UR4, UR4, 0x1, URZ ;  /* 0x0000000104047899 */ /* 0x000fe2000800063f */
[----:B------:R-:W1:Y:S03]  /*0e40*/  FENCE.VIEW.ASYNC.S ;  /* 0x00000000000073c6 */ /* 0x000e660000000000 */
[----:B-1----:R1:W1:Y:S08]  /*0e50*/  SYNCS.EXCH.64 URZ, [UR6+0x34480], UR24 ;  /* 0x03448018063f75b2 */ /* 0x0022700008000100 */
[----:B------:R1:W1:Y:S01]  /*0e60*/  SYNCS.EXCH.64 URZ, [UR6+0x34498], UR4 ;  /* 0x03449804063f75b2 */ /* 0x0002620008000100 */
[----:B------:R1:W1:Y:S01]  /*0e70*/  SYNCS.EXCH.64 URZ, [UR6+0x34488], UR24 ;  /* 0x03448818063f75b2 */ /* 0x0002620008000100 */
[----:B------:R1:W1:Y:S01]  /*0e80*/  SYNCS.EXCH.64 URZ, [UR6+0x344a0], UR4 ;  /* 0x0344a004063f75b2 */ /* 0x0002620008000100 */
[----:B------:R1:W1:Y:S01]  /*0e90*/  SYNCS.EXCH.64 URZ, [UR6+0x34490], UR24 ;  /* 0x03449018063f75b2 */ /* 0x0002620008000100 */
[----:B------:R1:W1:Y:S01]  /*0ea0*/  SYNCS.EXCH.64 URZ, [UR6+0x344a8], UR4 ;  /* 0x0344a804063f75b2 */ /* 0x0002620008000100 */
[----:B------:R-:W-:Y:S01]  /*0eb0*/  NOP ;  /* 0x0000000000007918 */ /* 0x000fe20000000000 */
.L_x_3:
[----:B------:R-:W2:Y:S01]  /*0ec0*/  SHFL.IDX PT, R11, R2, RZ, 0x1f ;  /* 0x00001fff020b7589 */ /* 0x000ea200000e0000 */
[----:B------:R-:W-:Y:S01]  /*0ed0*/  UISETP.EQ.AND UP6, UPT, UR51, 0x2, !UP1 ;  /* 0x000000023300788c */ /* 0x000fe2000cfc2270 */
[----:B------:R-:W-:-:S03]  /*0ee0*/  NOP ;  /* 0x0000000000007918 */ /* 0x000fc60000000000 */
[----:B------:R-:W-:-:S04]  /*0ef0*/  USEL UR61, URZ, 0x1, !UP6 ;  /* 0x000000013f3d7887 */ /* 0x000fc8000f000000 */
[----:B------:R-:W-:Y:S01]  /*0f00*/  USEL UR61, UR61, 0x2, UP5 ;  /* 0x000000023d3d7887 */ /* 0x000fe2000a800000 */
[----:B--2---:R-:W-:-:S13]  /*0f10*/  ISETP.NE.AND P1, PT, R11, RZ, PT ;  /* 0x000000ff0b00720c */ /* 0x004fda0003f25270 */
[----:B------:R-:W-:Y:S05]  /*0f20*/  @P1 BRA `(.L_x_4) ;  /* 0x0000000000581947 */ /* 0x000fea0003800000 */
[----:B-1----:R-:W1:Y:S01]  /*0f30*/  S2UR UR5, SR_CgaCtaId ;  /* 0x00000000000579c3 */ /* 0x002e620000008800 */
[----:B------:R-:W-:Y:S01]  /*0f40*/  UMOV UR4, 0x400 ;  /* 0x0000040000047882 */ /* 0x000fe20000000000 */
[----:B------:R-:W-:Y:S01]  /*0f50*/  UMOV UR11, 0x20 ;  /* 0x00000020000b7882 */ /* 0x000fe20000000000 */
[----:B------:R-:W-:Y:S01]  /*0f60*/  UMOV UR24, 0x80 ;  /* 0x0000008000187882 */ /* 0x000fe20000000000 */
[----:B------:R-:W-:Y:S01]  /*0f70*/  ELECT P1, URZ, PT ;  /* 0x00000000003f782f */ /* 0x000fe20003820000 */
        /* <DEDUP_REMOVED lines=8> */
[----:B-1----:R2:W1:Y:S01]  /*1000*/  SYNCS.EXCH.64 URZ, [UR6+0x344b0], UR4 ;  /* 0x0344b004063f75b2 */ /* 0x0024620008000100 */
[----:B------:R2:W1:Y:S01]  /*1010*/  SYNCS.EXCH.64 URZ, [UR6+0x344d0], UR24 ;  /* 0x0344d018063f75b2 */ /* 0x0004620008000100 */
[----:B------:R2:W1:Y:S01]  /*1020*/  SYNCS.EXCH.64 URZ, [UR6+0x344b8], UR4 ;  /* 0x0344b804063f75b2 */ /* 0x0004620008000100 */
[----:B------:R2:W1:Y:S01]  /*1030*/  SYNCS.EXCH.64 URZ, [UR6+0x344d8], UR24 ;  /* 0x0344d818063f75b2 */ /* 0x0004620008000100 */
[----:B------:R2:W1:Y:S01]  /*1040*/  SYNCS.EXCH.64 URZ, [UR6+0x344c0], UR4 ;  /* 0x0344c004063f75b2 */ /* 0x0004620008000100 */
[----:B------:R2:W1:Y:S01]  /*1050*/  SYNCS.EXCH.64 URZ, [UR6+0x344e0], UR24 ;  /* 0x0344e018063f75b2 */ /* 0x0004620008000100 */
[----:B------:R2:W1:Y:S01]  /*1060*/  SYNCS.EXCH.64 URZ, [UR6+0x344c8], UR4 ;  /* 0x0344c804063f75b2 */ /* 0x0004620008000100 */
[----:B------:R2:W1:Y:S02]  /*1070*/  SYNCS.EXCH.64 URZ, [UR6+0x344e8], UR24 ;  /* 0x0344e818063f75b2 */ /* 0x0004640008000100 */
[----:B--2---:R-:W-:Y:S01]  /*1080*/  NOP ;  /* 0x0000000000007918 */ /* 0x004fe20000000000 */
.L_x_4:
[----:B------:R-:W2:Y:S01]  /*1090*/  SHFL.IDX PT, R12, R2, RZ, 0x1f ;  /* 0x00001fff020c7589 */ /* 0x000ea200000e0000 */
[----:B------:R-:W-:Y:S01]  /*10a0*/  ELECT P1, URZ, PT ;  /* 0x00000000003f782f */ /* 0x000fe20003820000 */
[----:B------:R-:W-:Y:S01]  /*10b0*/  NOP ;  /* 0x0000000000007918 */ /* 0x000fe20000000000 */
[----:B------:R-:W-:Y:S01]  /*10c0*/  ELECT P2, URZ, PT ;  /* 0x00000000003f782f */ /* 0x000fe20003840000 */
[----:B------:R-:W3:Y:S01]  /*10d0*/  SHFL.IDX PT, R11, R2, RZ, 0x1f ;  /* 0x00001fff020b7589 */ /* 0x000ee200000e0000 */
[----:B------:R-:W-:Y:S01]  /*10e0*/  UMOV UR11, 0x20 ;  /* 0x00000020000b7882 */ /* 0x000fe20000000000 */
[----:B-1----:R-:W-:Y:S01]  /*10f0*/  UMOV UR25, 0x80 ;  /* 0x0000008000197882 */ /* 0x002fe20000000000 */
[----:B------:R-:W-:Y:S01]  /*1100*/  ULDC UR60, c[0x0][0xc] ;  /* 0x00000300003c7ab9 */ /* 0x000fe20000000800 */
[----:B------:R-:W-:Y:S01]  /*1110*/  MOV R16, 0xffffffff ;  /* 0xffffffff00107802 */ /* 0x000fe20000000f00 */
[----:B------:R-:W-:Y:S01]  /*1120*/  IMAD.MOV.U32 R18, RZ, RZ, -0x1 ;  /* 0xffffffffff127424 */ /* 0x000fe200078e00ff */
[----:B------:R-:W-:-:S02]  /*1130*/  MOV R17, 0xffffffff ;  /* 0xffffffff00117802 */ /* 0x000fc40000000f00 */
[----:B--2---:R-:W-:Y:S02]  /*1140*/  ISETP.NE.OR P1, PT, R12, RZ, !P1 ;  /* 0x000000ff0c00720c */ /* 0x004fe40004f25670 */
[----:B------:R-:W1:Y:S01]  /*1150*/  LDC.64 R12, c[0x0][0x8f8] ;  /* 0x00023e00ff0c7b82 */ /* 0x000e620000000a00 */
[----:B---3--:R-:W-:-:S10]  /*1160*/  ISETP.NE.OR P2, PT, R11, RZ, !P2 ;  /* 0x000000ff0b00720c */ /* 0x008fd40005745670 */
[----:B------:R-:W-:-:S03]  /*1170*/  VOTEU.ALL UP6, P1 ;  /* 0x00000000003f7886 */ /* 0x000fc600008c0000 */
[----:B------:R-:W-:Y:S02]  /*1180*/  VOTEU.ALL UP5, P2 ;  /* 0x00000000003f7886 */ /* 0x000fe400010a0000 */
[----:B------:R-:W2:Y:S01]  /*1190*/  @!UP6 S2UR UR5, SR_CgaCtaId ;  /* 0x000000000005e9c3 */ /* 0x000ea20000008800 */
[----:B------:R-:W-:-:S07]  /*11a0*/  @!UP6 UMOV UR4, 0x400 ;  /* 0x000004000004e882 */ /* 0x000fce0000000000 */
[----:B------:R-:W3:Y:S01]  /*11b0*/  @!UP5 S2UR UR24, SR_CgaCtaId ;  /* 0x000000000018d9c3 */ /* 0x000ee20000008800 */
[----:B--2---:R-:W-:Y:S02]  /*11c0*/  @!UP6 ULEA UR6, UR5, UR4, 0x18 ;  /* 0x000000040506e291 */ /* 0x004fe4000f8ec03f */
[----:B------:R-:W-:-:S04]  /*11d0*/  @!UP6 UIADD3 UR4, -UR11, 0x100000, URZ ;  /* 0x001000000b04e890 */ /* 0x000fc8000fffe13f */
[----:B------:R-:W-:Y:S02]  /*11e0*/  @!UP6 USHF.L.U32 UR5, UR4, 0xb, URZ ;  /* 0x0000000b0405e899 */ /* 0x000fe4000800063f */
[----:B------:R-:W-:Y:S01]  /*11f0*/  @!UP6 USHF.L.U32 UR4, UR4, 0x1, URZ ;  /* 0x000000010404e899 */ /* 0x000fe2000800063f */
[----:B------:R-:W-:Y:S01]  /*1200*/  VOTEU.ALL UP6, P1 ;  /* 0x00000000003f7886 */ /* 0x000fe200008c0000 */
[----:B------:R-:W-:Y:S02]  /*1210*/  @!UP5 UMOV UR11, 0x400 ;  /* 0x00000400000bd882 */ /* 0x000fe40000000000 */
[----:B---3--:R-:W-:Y:S02]  /*1220*/  @!UP5 ULEA UR11, UR24, UR11, 0x18 ;  /* 0x0000000b180bd291 */ /* 0x008fe4000f8ec03f */
[----:B------:R-:W-:-:S04]  /*1230*/  @!UP5 UIADD3 UR24, -UR25, 0x100000, URZ ;  /* 0x001000001918d890 */ /* 0x000fc8000fffe13f */
[----:B------:R-:W-:Y:S02]  /*1240*/  @!UP5 USHF.L.U32 UR25, UR24, 0xb, URZ ;  /* 0x0000000b1819d899 */ /* 0x000fe4000800063f */
[----:B------:R-:W-:Y:S01]  /*1250*/  @!UP5 USHF.L.U32 UR24, UR24, 0x1, URZ ;  /* 0x000000011818d899 */ /* 0x000fe2000800063f */
[----:B------:R-:W-:Y:S01]  /*1260*/  VOTEU.ALL UP5, P1 ;  /* 0x00000000003f7886 */ /* 0x000fe200008a0000 */
[----:B-1----:R-:W-:Y:S01]  /*1270*/  ISETP.LE.U32.AND P1, PT, R12, UR8, PT ;  /* 0x000000080c007c0c */ /* 0x002fe2000bf23070 */
[----:B------:R-:W-:Y:S01]  /*1280*/  IMAD.U32 R12, RZ, RZ, UR7 ;  /* 0x00000007ff0c7e24 */ /* 0x000fe2000f8e00ff */
[----:B------:R-:W1:Y:S02]  /*1290*/  FENCE.VIEW.ASYNC.S ;  /* 0x00000000000073c6 */ /* 0x000e640000000000 */
[----:B-1----:R-:W4:Y:S01]  /*12a0*/  @!UP6 SYNCS.EXCH.64 URZ, [UR6+0x344f0], UR4 ;  /* 0x0344f004063fe5b2 */ /* 0x002f220008000100 */
[----:B------:R-:W-:Y:S01]  /*12b0*/  VOTEU.ALL UP6, P2 ;  /* 0x00000000003f7886 */ /* 0x000fe200010c0000 */
[----:B------:R-:W-:Y:S01]  /*12c0*/  ISETP.GE.U32.AND.EX P1, PT, R12, R13, PT, P1 ;  /* 0x0000000d0c00720c */ /* 0x000fe20003f26110 */
[----:B------:R1:W4:Y:S01]  /*12d0*/  @!UP5 SYNCS.EXCH.64 URZ, [UR6+0x344f8], UR4 ;  /* 0x0344f804063fd5b2 */ /* 0x0003220008000100 */
[----:B------:R-:W-:Y:S01]  /*12e0*/  VOTEU.ALL UP5, P2 ;  /* 0x00000000003f7886 */ /* 0x000fe200010a0000 */
[----:B------:R-:W-:Y:S01]  /*12f0*/  NOP ;  /* 0x0000000000007918 */ /* 0x000fe20000000000 */
[----:B-1----:R-:W-:Y:S01]  /*1300*/  ULDC.U8 UR4, c[0x0][0x900] ;  /* 0x0002400000047ab9 */ /* 0x002fe20000000000 */
[----:B------:R-:W-:Y:S01]  /*1310*/  UMOV UR5, URZ ;  /* 0x0000003f00057c82 */ /* 0x000fe20008000000 */
[----:B------:R-:W-:Y:S01]  /*1320*/  ISETP.NE.AND P3, PT, RZ, UR4, PT ;  /* 0x00000004ff007c0c */ /* 0x000fe2000bf65270 */
[----:B------:R-:W-:Y:S01]  /*1330*/  UMOV UR4, URZ ;  /* 0x0000003f00047c82 */ /* 0x000fe20008000000 */
[----:B------:R-:W4:Y:S01]  /*1340*/  @!UP6 SYNCS.EXCH.64 URZ, [UR11+0x34500], UR24 ;  /* 0x034500180b3fe5b2 */ /* 0x000f220008000100 */
[----:B------:R-:W-:Y:S01]  /*1350*/  VOTEU.ALL UP6, P2 ;  /* 0x00000000003f7886 */ /* 0x000fe200010c0000 */
[----:B------:R-:W-:Y:S01]  /*1360*/  UMOV UR6, URZ ;  /* 0x0000003f00067c82 */ /* 0x000fe20008000000 */
[----:B------:R-:W-:Y:S01]  /*1370*/  P2R R15, PR, RZ, 0x8 ;  /* 0x00000008ff0f7803 */ /* 0x000fe20000000000 */
[----:B------:R-:W4:Y:S01]  /*1380*/  @!UP5 SYNCS.EXCH.64 URZ, [UR11+0x34508], UR24 ;  /* 0x034508180b3fd5b2 */ /* 0x000f220008000100 */
[----:B------:R-:W-:Y:S01]  /*1390*/  VOTEU.ALL UP5, P2 ;  /* 0x00000000003f7886 */ /* 0x000fe200010a0000 */
[----:B------:R-:W4:Y:S04]  /*13a0*/  @!UP6 SYNCS.EXCH.64 URZ, [UR11+0x34510], UR24 ;  /* 0x034510180b3fe5b2 */ /* 0x000f280008000100 */
[----:B------:R1:W4:Y:S01]  /*13b0*/  @!UP5 SYNCS.EXCH.64 URZ, [UR11+0x34518], UR24 ;  /* 0x034518180b3fd5b2 */ /* 0x0003220008000100 */
[----:B------:R-:W-:Y:S01]  /*13c0*/  NOP ;  /* 0x0000000000007918 */ /* 0x000fe20000000000 */
[----:B-1----:R-:W-:Y:S01]  /*13d0*/  UMOV UR11, URZ ;  /* 0x0000003f000b7c82 */ /* 0x002fe20008000000 */
[----:B----4-:R-:W-:Y:S06]  /*13e0*/  BAR.SYNC.DEFER_BLOCKING 0x0 ;  /* 0x0000000000007b1d */ /* 0x010fec0000010000 */
[----:B------:R-:W-:Y:S05]  /*13f0*/  @P3 BRA P1, `(.L_x_5) ;  /* 0x0000001400f83947 */ /* 0x000fea0000800000 */
[----:B------:R-:W-:Y:S01]  /*1400*/  ISETP.LE.U32.AND P1, PT, R6, UR8, PT ;  /* 0x0000000806007c0c */ /* 0x000fe2000bf23070 */
[----:B------:R-:W-:Y:S01]  /*1410*/  UMOV UR5, URZ ;  /* 0x0000003f00057c82 */ /* 0x000fe20008000000 */
[----:B------:R-:W-:Y:S01]  /*1420*/  MOV R11, UR7 ;  /* 0x00000007000b7c02 */ /* 0x000fe20008000f00 */
[----:B------:R-:W-:Y:S01]  /*1430*/  UMOV UR6, URZ ;  /* 0x0000003f00067c82 */ /* 0x000fe20008000000 */
[----:B------:R-:W-:Y:S01]  /*1440*/  UMOV UR11, URZ ;  /* 0x0000003f000b7c82 */ /* 0x000fe20008000000 */
[----:B------:R-:W-:Y:S01]  /*1450*/  UMOV UR4, URZ ;  /* 0x0000003f00047c82 */ /* 0x000fe20008000000 */
[----:B------:R-:W-:-:S13]  /*1460*/  ISETP.GE.U32.AND.EX P1, PT, R11, R7, PT, P1 ;  /* 0x000000070b00720c */ /* 0x000fda0003f26110 */
[----:B------:R-:W-:Y:S05]  /*1470*/  @!P1 BRA `(.L_x_6) ;  /* 0x0000001000c49947 */ /* 0x000fea0003800000 */
[----:B------:R-:W-:Y:S01]  /*1480*/  IADD3 R12, R20, 0x20, RZ ;  /* 0x00000020140c7810 */ /* 0x000fe20007ffe0ff */
[----:B------:R-:W-:Y:S01]  /*1490*/  IMAD.MOV.U32 R6, RZ, RZ, R20 ;  /* 0x000000ffff067224 */ /* 0x000fe200078e0014 */
[----:B-----5:R-:W-:Y:S01]  /*14a0*/  MOV R13, R8 ;  /* 0x00000008000d7202 */ /* 0x020fe20000000f00 */
[----:B------:R-:W-:Y:S01]  /*14b0*/  IMAD.MOV.U32 R14, RZ, RZ, R0 ;  /* 0x000000ffff0e7224 */ /* 0x000fe200078e0000 */
[----:B------:R-:W-:-:S13]  /*14c0*/  ISETP.GE.AND P1, PT, R12, R3, PT ;  /* 0x000000030c00720c */ /* 0x000fda0003f26270 */
[----:B------:R-:W1:Y:S01]  /*14d0*/  @!P1 LDC.64 R18, c[0x0][0x918] ;  /* 0x00024600ff129b82 */ /* 0x000e620000000a00 */
[----:B------:R-:W-:Y:S01]  /*14e0*/  @!P1 IADD3 R7, R6, 0x20, RZ ;  /* 0x0000002006079810 */ /* 0x000fe20007ffe0ff */
[----:B------:R-:W-:Y:S02]  /*14f0*/  UIADD3 UR16, UP5, UR16, -0x1, URZ ;  /* 0xffffffff10107890 */ /* 0x000fe4000ffbe03f */
[----:B------:R-:W-:Y:S01]  /*1500*/  UIADD3 UR14, UP6, UR14, -0x1, URZ ;  /* 0xffffffff0e0e7890 */ /* 0x000fe2000ffde03f */
[----:B------:R-:W-:Y:S01]  /*1510*/  BSSY B0, `(.L_x_7) ;  /* 0x0000050000007945 */ /* 0x000fe20003800000 */
[----:B------:R-:W-:Y:S01]  /*1520*/  UIADD3.X UR17, UR17, -0x1, URZ, UP5, !UPT ;  /* 0xffffffff11117890 */ /* 0x000fe2000affe43f */
[----:B-1----:R-:W-:-:S05]  /*1530*/  @!P1 IMAD.WIDE R18, R7, 0xc, R18 ;  /* 0x0000000c07129825 */ /* 0x002fca00078e0212 */
[----:B------:R1:W5:Y:S04]  /*1540*/  @!P1 LDG.E R8, desc[UR38][R18.64] ;  /* 0x0000002612089981 */ /* 0x000368000c1e1900 */
[----:B------:R1:W5:Y:S01]  /*1550*/  @!P1 LDG.E R0, desc[UR38][R18.64+0x4] ;  /* 0x0000042612009981 */ /* 0x000362000c1e1900 */
[----:B------:R-:W-:Y:S01]  /*1560*/  ISETP.GE.AND P1, PT, R6, R3, PT ;  /* 0x000000030600720c */ /* 0x000fe20003f26270 */
[----:B------:R-:W-:Y:S01]  /*1570*/  UIADD3.X UR15, UR15, -0x1, URZ, UP6, !UPT ;  /* 0xffffffff0f0f7890 */ /* 0x000fe2000b7fe43f */
[----:B------:R-:W-:Y:S01]  /*1580*/  MOV R11, RZ ;  /* 0x000000ff000b7202 */ /* 0x000fe20000000f00 */
[----:B------:R-:W-:Y:S01]  /*1590*/  UIADD3 UR4, UR9, -0x1, URZ ;  /* 0xffffffff09047890 */ /* 0x000fe2000fffe03f */
[----:B------:R-:W-:Y:S01]  /*15a0*/  MOV R7, RZ ;  /* 0x000000ff00077202 */ /* 0x000fe20000000f00 */
[----:B------:R-:W-:Y:S01]  /*15b0*/  UIADD3 UR5, UR10, -0x1, URZ ;  /* 0xffffffff0a057890 */ /* 0x000fe2000fffe03f */
[----:B------:R-:W-:Y:S01]  /*15c0*/  IMAD.MOV.U32 R25, RZ, RZ, 0x7fffffff ;  /* 0x7fffffffff197424 */ /* 0x000fe200078e00ff */
[----:B------:R-:W-:-:S06]  /*15d0*/  MOV R28, RZ ;  /* 0x000000ff001c7202 */ /* 0x000fcc0000000f00 */
[----:B-1----:R-:W-:Y:S05]  /*15e0*/  @P1 BRA `(.L_x_8) ;  /* 0x0000000400081947 */ /* 0x002fea0003800000 */
[----:B------:R-:W-:Y:S02]  /*15f0*/  PLOP3.LUT P3, PT, PT, PT, UP0, 0x80, 0x0 ;  /* 0x000000000000781c */ /* 0x000fe40003f6f008 */
[C---:B------:R-:W-:Y:S02]  /*1600*/  IADD3 R17, P2, R14.reuse, UR16, RZ ;  /* 0x000000100e117c10 */ /* 0x040fe4000ff5e0ff */
[C---:B------:R-:W-:Y:S02]  /*1610*/  IADD3 R24, P1, R13.reuse, UR14, RZ ;  /* 0x0000000e0d187c10 */ /* 0x040fe4000ff3e0ff */
[----:B------:R-:W-:Y:S02]  /*1620*/  LEA.HI.X.SX32 R14, R14, UR17, 0x1, P2 ;  /* 0x000000110e0e7c11 */ /* 0x000fe400090f0eff */
[----:B------:R-:W-:-:S05]  /*1630*/  LEA.HI.X.SX32 R25, R13, UR15, 0x1, P1 ;  /* 0x0000000f0d197c11 */ /* 0x000fca00088f0eff */
[----:B------:R-:W-:Y:S05]  /*1640*/  @!P3 BRA `(.L_x_9) ;  /* 0x000000000030b947 */ /* 0x000fea0003800000 */
[----:B------:R-:W-:Y:S02]  /*1650*/  ULDC UR6, c[0x0][0x8dc] ;  /* 0x0002370000067ab9 */ /* 0x000fe40000000800 */
[----:B------:R-:W-:-:S04]  /*1660*/  IADD3 R13, P1, R24, UR6, RZ ;  /* 0x00000006180d7c10 */ /* 0x000fc8000ff3e0ff */
[----:B------:R-:W-:-:S05]  /*1670*/  IADD3.X R25, RZ, R25, RZ, P1, !PT ;  /* 0x00000019ff197210 */ /* 0x000fca0000ffe4ff */
[----:B------:R-:W-:-:S04]  /*1680*/  IMAD.WIDE.U32 R4, R25, UR20, RZ ;  /* 0x0000001419047c25 */ /* 0x000fc8000f8e00ff */
[----:B------:R-:W-:-:S04]  /*1690*/  IMAD.WIDE.U32 R18, P1, R13, UR21, R4 ;  /* 0x000000150d127c25 */ /* 0x000fc8000f820004 */
[----:B------:R-:W-:Y:S01]  /*16a0*/  IMAD.WIDE.U32 R4, R13, UR20, RZ ;  /* 0x000000140d047c25 */ /* 0x000fe2000f8e00ff */
[----:B------:R-:W-:-:S03]  /*16b0*/  MOV R22, R19 ;  /* 0x0000001300167202 */ /* 0x000fc60000000f00 */
[----:B------:R-:W-:Y:S01]  /*16c0*/  IMAD.X R23, RZ, RZ, RZ, P1 ;  /* 0x000000ffff177224 */ /* 0x000fe200008e06ff */
[----:B------:R-:W-:-:S05]  /*16d0*/  IADD3 RZ, P1, R5, R18, RZ ;  /* 0x0000001205ff7210 */ /* 0x000fca0007f3e0ff */
[----:B------:R-:W-:-:S04]  /*16e0*/  IMAD.WIDE.U32.X R4, R25, UR21, R22, P1 ;  /* 0x0000001519047c25 */ /* 0x000fc800088e0416 */
[----:B------:R-:W-:Y:S01]  /*16f0*/  IMAD.MOV.U32 R25, RZ, RZ, R5 ;  /* 0x000000ffff197224 */ /* 0x000fe200078e0005 */
[----:B------:R-:W-:-:S07]  /*1700*/  MOV R24, R4 ;  /* 0x0000000400187202 */ /* 0x000fce0000000f00 */
.L_x_9:
[----:B------:R-:W-:Y:S05]  /*1710*/  @!P0 BRA `(.L_x_10) ;  /* 0x0000000000308947 */ /* 0x000fea0003800000 */
[----:B------:R-:W-:Y:S02]  /*1720*/  ULDC UR6, c[0x0][0x8f4] ;  /* 0x00023d0000067ab9 */ /* 0x000fe40000000800 */
[----:B------:R-:W-:-:S04]  /*1730*/  IADD3 R13, P1, R17, UR6, RZ ;  /* 0x00000006110d7c10 */ /* 0x000fc8000ff3e0ff */
[----:B------:R-:W-:-:S05]  /*1740*/  IADD3.X R17, RZ, R14, RZ, P1, !PT ;  /* 0x0000000eff117210 */ /* 0x000fca0000ffe4ff */
[----:B------:R-:W-:-:S04]  /*1750*/  IMAD.WIDE.U32 R4, R17, UR22, RZ ;  /* 0x0000001611047c25 */ /* 0x000fc8000f8e00ff */
[----:B------:R-:W-:-:S04]  /*1760*/  IMAD.WIDE.U32 R18, P1, R13, UR23, R4 ;  /* 0x000000170d127c25 */ /* 0x000fc8000f820004 */
[----:B------:R-:W-:Y:S01]  /*1770*/  IMAD.WIDE.U32 R4, R13, UR22, RZ ;  /* 0x000000160d047c25 */ /* 0x000fe2000f8e00ff */
[----:B------:R-:W-:-:S03]  /*1780*/  IADD3.X R23, RZ, RZ, RZ, P1, !PT ;  /* 0x000000ffff177210 */ /* 0x000fc60000ffe4ff */
[----:B------:R-:W-:Y:S01]  /*1790*/  IMAD.MOV.U32 R22, RZ, RZ, R19 ;  /* 0x000000ffff167224 */ /* 0x000fe200078e0013 */
[----:B------:R-:W-:-:S05]  /*17a0*/  IADD3 RZ, P1, R5, R18, RZ ;  /* 0x0000001205ff7210 */ /* 0x000fca0007f3e0ff */
[----:B------:R-:W-:-:S03]  /*17b0*/  IMAD.WIDE.U32.X R4, R17, UR23, R22, P1 ;  /* 0x0000001711047c25 */ /* 0x000fc600088e0416 */
[----:B------:R-:W-:Y:S02]  /*17c0*/  MOV R17, R4 ;  /* 0x0000000400117202 */ /* 0x000fe40000000f00 */
[----:B------:R-:W-:-:S07]  /*17d0*/  MOV R14, R5 ;  /* 0x00000005000e7202 */ /* 0x000fce0000000f00 */
.L_x_10:
[----:B------:R-:W-:Y:S02]  /*17e0*/  SHF.R.U64 R4, R17, UR30, R14 ;  /* 0x0000001e11047c19 */ /* 0x000fe4000800120e */
[----:B------:R-:W-:Y:S02]  /*17f0*/  SHF.R.U64 R5, R24, UR26, R25 ;  /* 0x0000001a18057c19 */ /* 0x000fe40008001219 */
[----:B------:R-:W-:-:S03]  /*1800*/  IADD3 R18, R4, UR5, RZ ;  /* 0x0000000504127c10 */ /* 0x000fc6000fffe0ff */
[----:B------:R-:W-:Y:S01]  /*1810*/  VIADD R17, R5, UR4 ;  /* 0x0000000405117c36 */ /* 0x000fe20008000000 */
[----:B------:R-:W-:-:S04]  /*1820*/  IABS R14, R18 ;  /* 0x00000012000e7213 */ /* 0x000fc80000000000 */
[----:B------:R-:W-:Y:S01]  /*1830*/  IABS R13, R17 ;  /* 0x00000011000d7213 */ /* 0x000fe20000000000 */
[----:B------:R-:W-:-:S04]  /*1840*/  IMAD.HI.U32 R5, R14, UR19, RZ ;  /* 0x000000130e057c27 */ /* 0x000fc8000f8e00ff */
[----:B------:R-:W-:-:S04]  /*1850*/  IMAD.HI.U32 R4, R13, UR13, RZ ;  /* 0x0000000d0d047c27 */ /* 0x000fc8000f8e00ff */
[----:B------:R-:W-:Y:S01]  /*1860*/  IMAD R5, R5, UR32, R14 ;  /* 0x0000002005057c24 */ /* 0x000fe2000f8e020e */
[----:B------:R-:W-:Y:S01]  /*1870*/  MOV R14, UR33 ;  /* 0x00000021000e7c02 */ /* 0x000fe20008000f00 */
[----:B------:R-:W-:Y:S02]  /*1880*/  IMAD R4, R4, UR31, R13 ;  /* 0x0000001f04047c24 */ /* 0x000fe4000f8e020d */
[----:B------:R-:W-:Y:S01]  /*1890*/  IMAD.U32 R13, RZ, RZ, UR12 ;  /* 0x0000000cff0d7e24 */ /* 0x000fe2000f8e00ff */
[----:B------:R-:W-:Y:S02]  /*18a0*/  ISETP.LT.U32.AND P2, PT, R5, UR27, PT ;  /* 0x0000001b05007c0c */ /* 0x000fe4000bf41070 */
[----:B------:R-:W-:-:S11]  /*18b0*/  ISETP.LT.U32.AND P1, PT, R4, UR28, PT ;  /* 0x0000001c04007c0c */ /* 0x000fd6000bf21070 */
[----:B------:R-:W-:Y:S01]  /*18c0*/  @!P2 VIADD R5, R5, -UR27 ;  /* 0x8000001b0505ac36 */ /* 0x000fe20008000000 */
[----:B------:R-:W-:Y:S02]  /*18d0*/  ISETP.GE.AND P2, PT, R17, RZ, PT ;  /* 0x000000ff1100720c */ /* 0x000fe40003f46270 */
[----:B------:R-:W-:Y:S02]  /*18e0*/  @!P1 IADD3 R4, R4, -UR28, RZ ;  /* 0x8000001c04049c10 */ /* 0x000fe4000fffe0ff */
[----:B------:R-:W-:Y:S02]  /*18f0*/  ISETP.LT.U32.AND P4, PT, R5, UR27, PT ;  /* 0x0000001b05007c0c */ /* 0x000fe4000bf81070 */
[----:B------:R-:W-:Y:S02]  /*1900*/  ISETP.LT.U32.AND P3, PT, R4, UR28, PT ;  /* 0x0000001c04007c0c */ /* 0x000fe4000bf61070 */
[----:B------:R-:W-:-:S09]  /*1910*/  ISETP.GE.AND P1, PT, R18, RZ, PT ;  /* 0x000000ff1200720c */ /* 0x000fd20003f26270 */
[----:B------:R-:W-:Y:S02]  /*1920*/  @!P4 IADD3 R5, R5, -UR27, RZ ;  /* 0x8000001b0505cc10 */ /* 0x000fe4000fffe0ff */
[----:B------:R-:W-:Y:S02]  /*1930*/  @!P3 IADD3 R4, R4, -UR28, RZ ;  /* 0x8000001c0404bc10 */ /* 0x000fe4000fffe0ff */
[----:B------:R-:W-:Y:S01]  /*1940*/  PLOP3.LUT P3, PT, PT, PT, UP4, 0x80, 0x0 ;  /* 0x000000000000781c */ /* 0x000fe20003f6f048 */
[----:B------:R-:W-:Y:S01]  /*1950*/  @!P1 IMAD.MOV R5, RZ, RZ, -R5 ;  /* 0x000000ffff059224 */ /* 0x000fe200078e0a05 */
[----:B------:R-:W-:Y:S02]  /*1960*/  PLOP3.LUT P4, PT, PT, PT, UP2, 0x80, 0x0 ;  /* 0x000000000000781c */ /* 0x000fe40003f8f028 */
[----:B------:R-:W-:Y:S02]  /*1970*/  @!P2 IADD3 R4, -R4, RZ, RZ ;  /* 0x000000ff0404a210 */ /* 0x000fe40007ffe1ff */
[----:B------:R-:W-:-:S02]  /*1980*/  SEL R5, R14, R5, !P4 ;  /* 0x000000050e057207 */ /* 0x000fc40006000000 */
[----:B------:R-:W-:Y:S02]  /*1990*/  SEL R4, R13, R4, !P3 ;  /* 0x000000040d047207 */ /* 0x000fe40005800000 */
[----:B------:R-:W-:Y:S02]  /*19a0*/  IADD3 R5, R18, -R5, RZ ;  /* 0x8000000512057210 */ /* 0x000fe40007ffe0ff */
[----:B------:R-:W-:Y:S02]  /*19b0*/  IADD3 R14, R17, -R4, RZ ;  /* 0x80000004110e7210 */ /* 0x000fe40007ffe0ff */
[----:B------:R-:W-:-:S03]  /*19c0*/  PLOP3.LUT P1, PT, PT, PT, UP3, 0x80, 0x0 ;  /* 0x000000000000781c */ /* 0x000fc60003f2f038 */
[----:B------:R-:W-:Y:S01]  /*19d0*/  IMAD R25, R14, R5, RZ ;  /* 0x000000050e197224 */ /* 0x000fe200078e02ff */
[----:B------:R-:W-:-:S04]  /*19e0*/  SEL R4, R5, R14, !P1 ;  /* 0x0000000e05047207 */ /* 0x000fc80004800000 */
[----:B------:R-:W-:Y:S02]  /*19f0*/  SHF.R.S32.HI R5, RZ, 0x1f, R4 ;  /* 0x0000001fff057819 */ /* 0x000fe40000011404 */
[----:B------:R-:W-:-:S07]  /*1a00*/  SHF.R.S32.HI R28, RZ, 0x1f, R25 ;  /* 0x0000001fff1c7819 */ /* 0x000fce0000011419 */
.L_x_8:
[----:B------:R-:W-:Y:S05]  /*1a10*/  BSYNC B0 ;  /* 0x0000000000007941 */ /* 0x000fea0003800000 */
.L_x_7:
[----:B------:R-:W1:Y:S01]  /*1a20*/  SHFL.UP PT, R14, R25, 0x1, RZ ;  /* 0x04200000190e7989 */ /* 0x000e6200000e00ff */
[C---:B------:R-:W-:Y:S02]  /*1a30*/  ISETP.NE.AND P2, PT, R20.reuse, RZ, PT ;  /* 0x000000ff1400720c */ /* 0x040fe40003f45270 */
[C---:B------:R-:W-:Y:S01]  /*1a40*/  ISETP.GE.U32.AND P3, PT, R20.reuse, 0x2, PT ;  /* 0x000000021400780c */ /* 0x040fe20003f66070 */
[----:B------:R-:W2:Y:S01]  /*1a50*/  SHFL.UP PT, R13, R28, 0x1, RZ ;  /* 0x042000001c0d7989 */ /* 0x000ea200000e00ff */
[C---:B------:R-:W-:Y:S02]  /*1a60*/  ISETP.GE.U32.AND P4, PT, R20.reuse, 0x4, PT ;  /* 0x000000041400780c */ /* 0x040fe40003f86070 */
[C---:B------:R-:W-:Y:S02]  /*1a70*/  ISETP.GE.U32.AND P5, PT, R20.reuse, 0x8, PT ;  /* 0x000000081400780c */ /* 0x040fe40003fa6070 */
[----:B------:R-:W-:Y:S02]  /*1a80*/  ISETP.GE.U32.AND P6, PT, R20, 0x10, PT ;  /* 0x000000101400780c */ /* 0x000fe40003fc6070 */
[----:B-1----:R-:W-:-:S02]  /*1a90*/  SEL R14, R14, RZ, P2 ;  /* 0x000000ff0e0e7207 */ /* 0x002fc40001000000 */
[----:B--2---:R-:W-:Y:S02]  /*1aa0*/  SEL R13, R13, RZ, P2 ;  /* 0x000000ff0d0d7207 */ /* 0x004fe40001000000 */
[----:B------:R-:W-:-:S05]  /*1ab0*/  IADD3 R19, P1, R14, R25, RZ ;  /* 0x000000190e137210 */ /* 0x000fca0007f3e0ff */
[----:B------:R-:W-:Y:S01]  /*1ac0*/  IMAD.X R18, R13, 0x1, R28, P1 ;  /* 0x000000010d127824 */ /* 0x000fe200008e061c */
[----:B------:R-:W1:Y:S04]  /*1ad0*/  SHFL.UP PT, R14, R19, 0x2, RZ ;  /* 0x04400000130e7989 */ /* 0x000e6800000e00ff */
[----:B------:R-:W2:Y:S01]  /*1ae0*/  SHFL.UP PT, R13, R18, 0x2, RZ ;  /* 0x04400000120d7989 */ /* 0x000ea200000e00ff */
[----:B-1----:R-:W-:-:S04]  /*1af0*/  SEL R14, R14, RZ, P3 ;  /* 0x000000ff0e0e7207 */ /* 0x002fc80001800000 */
[----:B------:R-:W-:Y:S02]  /*1b00*/  IADD3 R17, P1, R14, R19, RZ ;  /* 0x000000130e117210 */ /* 0x000fe40007f3e0ff */
[----:B--2---:R-:W-:-:S03]  /*1b10*/  SEL R13, R13, RZ, P3 ;  /* 0x000000ff0d0d7207 */ /* 0x004fc60001800000 */
[----:B------:R-:W1:Y:S01]  /*1b20*/  SHFL.UP PT, R14, R17, 0x4, RZ ;  /* 0x04800000110e7989 */ /* 0x000e6200000e00ff */
[----:B------:R-:W-:-:S05]  /*1b30*/  IADD3.X R22, R13, R18, RZ, P1, !PT ;  /* 0x000000120d167210 */ /* 0x000fca0000ffe4ff */
        /* <DEDUP_REMOVED lines=10> */
[----:B------:R-:W1:Y:S02]  /*1be0*/  SHFL.UP PT, R14, R17, 0x10, RZ ;  /* 0x06000000110e7989 */ /* 0x000e6400000e00ff */
[----:B------:R-:W-:-:S05]  /*1bf0*/  IMAD.X R24, R13, 0x1, R18, P1 ;  /* 0x000000010d187824 */ /* 0x000fca00008e0612 */
[----:B------:R-:W2:Y:S01]  /*1c00*/  SHFL.UP PT, R13, R24, 0x10, RZ ;  /* 0x06000000180d7989 */ /* 0x000ea200000e00ff */
[----:B-1----:R-:W-:-:S04]  /*1c10*/  SEL R14, R14, RZ, P6 ;  /* 0x000000ff0e0e7207 */ /* 0x002fc80003000000 */
[----:B------:R-:W-:Y:S02]  /*1c20*/  IADD3 R18, P1, R14, R17, RZ ;  /* 0x000000110e127210 */ /* 0x000fe40007f3e0ff */
[----:B--2---:R-:W-:-:S04]  /*1c30*/  SEL R13, R13, RZ, P6 ;  /* 0x000000ff0d0d7207 */ /* 0x004fc80003000000 */
[----:B------:R-:W-:Y:S02]  /*1c40*/  IADD3.X R22, R13, R24, RZ, P1, !PT ;  /* 0x000000180d167210 */ /* 0x000fe40000ffe4ff */
[----:B------:R-:W-:-:S04]  /*1c50*/  ISETP.GT.U32.AND P1, PT, R18, UR8, PT ;  /* 0x0000000812007c0c */ /* 0x000fc8000bf24070 */
[----:B------:R-:W-:-:S13]  /*1c60*/  ISETP.GT.U32.AND.EX P1, PT, R22, UR7, PT, P1 ;  /* 0x0000000716007c0c */ /* 0x000fda000bf24110 */
[----:B------:R-:W-:-:S04]  /*1c70*/  VOTE.ANY R14, PT, P1 ;  /* 0x00000000000e7806 */ /* 0x000fc800008e0100 */
[----:B------:R-:W-:-:S13]  /*1c80*/  ISETP.NE.AND P1, PT, R14, RZ, PT ;  /* 0x000000ff0e00720c */ /* 0x000fda0003f25270 */
[----:B------:R-:W-:Y:S05]  /*1c90*/  @P1 BRA `(.L_x_11) ;  /* 0x00000008006c1947 */ /* 0x000fea0003800000 */
[----:B------:R-:W1:Y:S01]  /*1ca0*/  LDC R3, c[0x0][0x910] ;  /* 0x00024400ff037b82 */ /* 0x000e620000000800 */
[----:B------:R-:W-:Y:S01]  /*1cb0*/  MOV R23, R18 ;  /* 0x0000001200177202 */ /* 0x000fe20000000f00 */
[----:B------:R-:W-:Y:S01]  /*1cc0*/  IMAD.MOV.U32 R26, RZ, RZ, R22 ;  /* 0x000000ffff1a7224 */ /* 0x000fe200078e0016 */
[----:B------:R-:W-:Y:S01]  /*1cd0*/  ULDC UR19, c[0x0][0x8f4] ;  /* 0x00023d0000137ab9 */ /* 0x000fe20000000800 */
[----:B------:R-:W-:Y:S01]  /*1ce0*/  ULDC UR6, c[0x0][0x8dc] ;  /* 0x0002370000067ab9 */ /* 0x000fe20000000800 */
[----:B------:R-:W-:Y:S01]  /*1cf0*/  ULDC UR22, c[0x0][0x8d8] ;  /* 0x0002360000167ab9 */ /* 0x000fe20000000800 */
[----:B------:R-:W-:Y:S01]  /*1d00*/  ULDC UR23, c[0x0][0x8f0] ;  /* 0x00023c0000177ab9 */ /* 0x000fe20000000800 */
[----:B------:R-:W-:Y:S01]  /*1d10*/  ULDC.64 UR12, c[0x0][0x8d0] ;  /* 0x00023400000c7ab9 */ /* 0x000fe20000000a00 */
[----:B------:R-:W-:-:S05]  /*1d20*/  ULDC.64 UR20, c[0x0][0x8e8] ;  /* 0x00023a0000147ab9 */ /* 0x000fca0000000a00 */
.L_x_16:
[----:B------:R-:W-:Y:S02]  /*1d30*/  MOV R6, R12 ;  /* 0x0000000c00067202 */ /* 0x000fe40000000f00 */
[----:B------:R-:W-:Y:S02]  /*1d40*/  IADD3 R12, R12, 0x20, RZ ;  /* 0x000000200c0c7810 */ /* 0x000fe40007ffe0ff */
[----:B-----5:R-:W-:Y:S02]  /*1d50*/  MOV R13, R8 ;  /* 0x00000008000d7202 */ /* 0x020fe40000000f00 */
[----:B-1----:R-:W-:Y:S02]  /*1d60*/  ISETP.GE.AND P1, PT, R12, R3, PT ;  /* 0x000000030c00720c */ /* 0x002fe40003f26270 */
[----:B------:R-:W-:-:S11]  /*1d70*/  MOV R14, R0 ;  /* 0x00000000000e7202 */ /* 0x000fd60000000f00 */
[----:B------:R-:W1:Y:S01]  /*1d80*/  @!P1 LDC.64 R18, c[0x0][0x918] ;  /* 0x00024600ff129b82 */ /* 0x000e620000000a00 */
[----:B------:R-:W-:Y:S01]  /*1d90*/  @!P1 VIADD R7, R6, 0x20 ;  /* 0x0000002006079836 */ /* 0x000fe20000000000 */
[----:B------:R2:W3:Y:S01]  /*1da0*/  SHFL.IDX PT, R11, R23, 0x1f, 0x1f ;  /* 0x03e01f00170b7f89 */ /* 0x0004e200000e0000 */
[----:B------:R-:W-:Y:S02]  /*1db0*/  BSSY B0, `(.L_x_12) ;  /* 0x0000064000007945 */ /* 0x000fe40003800000 */
[----:B-1----:R-:W-:-:S05]  /*1dc0*/  @!P1 IMAD.WIDE R18, R7, 0xc, R18 ;  /* 0x0000000c07129825 */ /* 0x002fca00078e0212 */
[----:B------:R2:W5:Y:S04]  /*1dd0*/  @!P1 LDG.E R8, desc[UR38][R18.64] ;  /* 0x0000002612089981 */ /* 0x000568000c1e1900 */
[----:B------:R2:W5:Y:S01]  /*1de0*/  @!P1 LDG.E R0, desc[UR38][R18.64+0x4] ;  /* 0x0000042612009981 */ /* 0x000562000c1e1900 */
[----:B------:R-:W-:Y:S01]  /*1df0*/  ISETP.GE.AND P1, PT, R6, R3, PT ;  /* 0x000000030600720c */ /* 0x000fe20003f26270 */
[----:B------:R-:W-:Y:S01]  /*1e00*/  IMAD.MOV.U32 R25, RZ, RZ, 0x7fffffff ;  /* 0x7fffffffff197424 */ /* 0x000fe200078e00ff */
[----:B------:R-:W-:Y:S01]  /*1e10*/  MOV R28, RZ ;  /* 0x000000ff001c7202 */ /* 0x000fe20000000f00 */
[----:B------:R2:W1:Y:S10]  /*1e20*/  SHFL.IDX PT, R7, R26, 0x1f, 0x1f ;  /* 0x03e01f001a077f89 */ /* 0x00047400000e0000 */
[----:B--23--:R-:W-:Y:S05]  /*1e30*/  @P1 BRA `(.L_x_13) ;  /* 0x00000004006c1947 */ /* 0x00cfea0003800000 */
[----:B------:R-:W-:Y:S02]  /*1e40*/  IABS R26, R9 ;  /* 0x00000009001a7213 */ /* 0x000fe40000000000 */
[C---:B------:R-:W-:Y:S02]  /*1e50*/  IADD3 R17, P1, R13.reuse, UR14, RZ ;  /* 0x0000000e0d117c10 */ /* 0x040fe4000ff3e0ff */
[----:B------:R-:W2:Y:S02]  /*1e60*/  I2F.RP R4, R26 ;  /* 0x0000001a00047306 */ /* 0x000ea40000209400 */
[----:B------:R-:W-:Y:S02]  /*1e70*/  LEA.HI.X.SX32 R24, R13, UR15, 0x1, P1 ;  /* 0x0000000f0d187c11 */ /* 0x000fe400088f0eff */
[----:B------:R-:W-:-:S04]  /*1e80*/  IADD3 R13, P1, R14, UR16, RZ ;  /* 0x000000100e0d7c10 */ /* 0x000fc8000ff3e0ff */
[----:B------:R-:W-:Y:S02]  /*1e90*/  LEA.HI.X.SX32 R14, R14, UR17, 0x1, P1 ;  /* 0x000000110e0e7c11 */ /* 0x000fe400088f0eff */
[----:B------:R-:W-:Y:S01]  /*1ea0*/  PLOP3.LUT P1, PT, PT, PT, UP0, 0x80, 0x0 ;  /* 0x000000000000781c */ /* 0x000fe20003f2f008 */
[----:B--2---:R-:W2:Y:S02]  /*1eb0*/  MUFU.RCP R4, R4 ;  /* 0x0000000400047308 */ /* 0x004ea40000001000 */
[----:B--2---:R-:W-:-:S06]  /*1ec0*/  IADD3 R5, R4, 0xffffffe, RZ ;  /* 0x0ffffffe04057810 */ /* 0x004fcc0007ffe0ff */
[----:B------:R-:W2:Y:S02]  /*1ed0*/  F2I.FTZ.U32.TRUNC.NTZ R27, R5 ;  /* 0x00000005001b7305 */ /* 0x000ea4000021f000 */
[----:B--2---:R-:W-:Y:S02]  /*1ee0*/  IMAD.MOV R28, RZ, RZ, -R27 ;  /* 0x000000ffff1c7224 */ /* 0x004fe400078e0a1b */
[----:B------:R-:W-:Y:S05]  /*1ef0*/  @!P1 BRA `(.L_x_14) ;  /* 0x00000000002c9947 */ /* 0x000fea0003800000 */
        /* <DEDUP_REMOVED lines=11> */
.L_x_14:
[----:B------:R-:W-:Y:S05]  /*1fb0*/  @!P0 BRA `(.L_x_15) ;  /* 0x00000000002c8947 */ /* 0x000fea0003800000 */
[----:B------:R-:W-:-:S05]  /*1fc0*/  IADD3 R13, P1, R13, UR19, RZ ;  /* 0x000000130d0d7c10 */ /* 0x000fca000ff3e0ff */
[----:B------:R-:W-:-:S04]  /*1fd0*/  IMAD.X R25, RZ, RZ, R14, P1 ;  /* 0x000000ffff197224 */ /* 0x000fc800008e060e */
[----:B------:R-:W-:-:S04]  /*1fe0*/  IMAD.WIDE.U32 R4, R25, UR20, RZ ;  /* 0x0000001419047c25 */ /* 0x000fc8000f8e00ff */
[----:B------:R-:W-:-:S04]  /*1ff0*/  IMAD.WIDE.U32 R18, P1, R13, UR21, R4 ;  /* 0x000000150d127c25 */ /* 0x000fc8000f820004 */
[----:B------:R-:W-:Y:S01]  /*2000*/  IMAD.WIDE.U32 R4, R13, UR20, RZ ;  /* 0x000000140d047c25 */ /* 0x000fe2000f8e00ff */
[----:B------:R-:W-:Y:S02]  /*2010*/  IADD3.X R23, RZ, RZ, RZ, P1, !PT ;  /* 0x000000ffff177210 */ /* 0x000fe40000ffe4ff */
[----:B------:R-:W-:Y:S02]  /*2020*/  MOV R22, R19 ;  /* 0x0000001300167202 */ /* 0x000fe40000000f00 */
[----:B------:R-:W-:-:S05]  /*2030*/  IADD3 RZ, P1, R5, R18, RZ ;  /* 0x0000001205ff7210 */ /* 0x000fca0007f3e0ff */
[----:B------:R-:W-:-:S04]  /*2040*/  IMAD.WIDE.U32.X R4, R25, UR21, R22, P1 ;  /* 0x0000001519047c25 */ /* 0x000fc800088e0416 */
[----:B------:R-:W-:Y:S01]  /*2050*/  IMAD.MOV.U32 R13, RZ, RZ, R4 ;  /* 0x000000ffff0d7224 */ /* 0x000fe200078e0004 */
[----:B------:R-:W-:-:S07]  /*2060*/  MOV R14, R5 ;  /* 0x00000005000e7202 */ /* 0x000fce0000000f00 */
.L_x_15:
[----:B------:R-:W-:Y:S02]  /*2070*/  SHF.R.U64 R13, R13, UR23, R14 ;  /* 0x000000170d0d7c19 */ /* 0x000fe4000800120e */
[----:B------:R-:W-:Y:S02]  /*2080*/  MOV R5, R28 ;  /* 0x0000001c00057202 */ /* 0x000fe40000000f00 */
[----:B------:R-:W-:Y:S01]  /*2090*/  IABS R4, R9 ;  /* 0x0000000900047213 */ /* 0x000fe20000000000 */
[----:B------:R-:W-:Y:S01]  /*20a0*/  VIADD R19, R13, UR5 ;  /* 0x000000050d137c36 */ /* 0x000fe20008000000 */
[----:B------:R-:W-:Y:S01]  /*20b0*/  SHF.R.U64 R17, R17, UR22, R24 ;  /* 0x0000001611117c19 */ /* 0x000fe20008001218 */
[----:B------:R-:W-:Y:S01]  /*20c0*/  IMAD R13, R5, R26, RZ ;  /* 0x0000001a050d7224 */ /* 0x000fe200078e02ff */
[----:B------:R-:W-:Y:S01]  /*20d0*/  IADD3 R18, RZ, -R4, RZ ;  /* 0x80000004ff127210 */ /* 0x000fe20007ffe0ff */
[----:B------:R-:W-:Y:S01]  /*20e0*/  IMAD.MOV.U32 R5, RZ, RZ, R27 ;  /* 0x000000ffff057224 */ /* 0x000fe200078e001b */
[----:B------:R-:W-:-:S02]  /*20f0*/  MOV R4, RZ ;  /* 0x000000ff00047202 */ /* 0x000fc40000000f00 */
[----:B------:R-:W-:Y:S02]  /*2100*/  IABS R14, R19 ;  /* 0x00000013000e7213 */ /* 0x000fe40000000000 */
[----:B------:R-:W-:Y:S01]  /*2110*/  IABS R24, R10 ;  /* 0x0000000a00187213 */ /* 0x000fe20000000000 */
[----:B------:R-:W-:Y:S01]  /*2120*/  IMAD.HI.U32 R4, R27, R13, R4 ;  /* 0x0000000d1b047227 */ /* 0x000fe200078e0004 */
[----:B------:R-:W-:Y:S02]  /*2130*/  MOV R5, R18 ;  /* 0x0000001200057202 */ /* 0x000fe40000000f00 */
[----:B------:R-:W-:Y:S02]  /*2140*/  IABS R18, R10 ;  /* 0x0000000a00127213 */ /* 0x000fe40000000000 */
[----:B------:R-:W-:Y:S01]  /*2150*/  MOV R13, R14 ;  /* 0x0000000e000d7202 */ /* 0x000fe20000000f00 */
[----:B------:R-:W-:Y:S01]  /*2160*/  VIADD R14, R17, UR4 ;  /* 0x00000004110e7c36 */ /* 0x000fe20008000000 */
[----:B------:R-:W2:Y:S03]  /*2170*/  I2F.RP R22, R18 ;  /* 0x0000001200167306 */ /* 0x000ea60000209400 */
[----:B------:R-:W-:-:S04]  /*2180*/  IMAD.HI.U32 R4, R4, R13, RZ ;  /* 0x0000000d04047227 */ /* 0x000fc800078e00ff */
[----:B------:R-:W-:-:S05]  /*2190*/  IMAD R13, R4, R5, R13 ;  /* 0x00000005040d7224 */ /* 0x000fca00078e020d */
[----:B------:R-:W-:Y:S01]  /*21a0*/  ISETP.GT.U32.AND P1, PT, R26, R13, PT ;  /* 0x0000000d1a00720c */ /* 0x000fe20003f24070 */
[----:B--2---:R-:W2:-:S12]  /*21b0*/  MUFU.RCP R22, R22 ;  /* 0x0000001600167308 */ /* 0x004e980000001000 */
[----:B------:R-:W-:Y:S01]  /*21c0*/  @!P1 IMAD.IADD R13, R13, 0x1, -R26 ;  /* 0x000000010d0d9824 */ /* 0x000fe200078e0a1a */
[----:B--2---:R-:W-:-:S04]  /*21d0*/  IADD3 R4, R22, 0xffffffe, RZ ;  /* 0x0ffffffe16047810 */ /* 0x004fc80007ffe0ff */
[----:B------:R2:W3:Y:S02]  /*21e0*/  F2I.FTZ.U32.TRUNC.NTZ R5, R4 ;  /* 0x0000000400057305 */ /* 0x0004e4000021f000 */
[----:B--2---:R-:W-:Y:S02]  /*21f0*/  MOV R4, RZ ;  /* 0x000000ff00047202 */ /* 0x004fe40000000f00 */
[----:B---3--:R-:W-:-:S05]  /*2200*/  IADD3 R23, RZ, -R5, RZ ;  /* 0x80000005ff177210 */ /* 0x008fca0007ffe0ff */
[----:B------:R-:W-:Y:S01]  /*2210*/  IMAD R17, R23, R18, RZ ;  /* 0x0000001217117224 */ /* 0x000fe200078e02ff */
[----:B------:R-:W-:-:S03]  /*2220*/  IABS R23, R14 ;  /* 0x0000000e00177213 */ /* 0x000fc60000000000 */
[----:B------:R-:W-:Y:S01]  /*2230*/  IMAD.HI.U32 R22, R5, R17, R4 ;  /* 0x0000001105167227 */ /* 0x000fe200078e0004 */
[----:B------:R-:W-:-:S03]  /*2240*/  IADD3 R17, RZ, -R24, RZ ;  /* 0x80000018ff117210 */ /* 0x000fc60007ffe0ff */
[----:B------:R-:W-:-:S04]  /*2250*/  IMAD.MOV.U32 R5, RZ, RZ, R23 ;  /* 0x000000ffff057224 */ /* 0x000fc800078e0017 */
[----:B------:R-:W-:-:S04]  /*2260*/  IMAD.HI.U32 R4, R22, R5, RZ ;  /* 0x0000000516047227 */ /* 0x000fc800078e00ff */
[----:B------:R-:W-:-:S05]  /*2270*/  IMAD R5, R4, R17, R5 ;  /* 0x0000001104057224 */ /* 0x000fca00078e0205 */
[----:B------:R-:W-:-:S13]  /*2280*/  ISETP.GT.U32.AND P1, PT, R18, R5, PT ;  /* 0x000000051200720c */ /* 0x000fda0003f24070 */
[----:B------:R-:W-:Y:S02]  /*2290*/  @!P1 IADD3 R5, R5, -R18, RZ ;  /* 0x8000001205059210 */ /* 0x000fe40007ffe0ff */
[----:B------:R-:W-:-:S13]  /*22a0*/  ISETP.GT.U32.AND P1, PT, R26, R13, PT ;  /* 0x0000000d1a00720c */ /* 0x000fda0003f24070 */
[----:B------:R-:W-:Y:S02]  /*22b0*/  @!P1 IADD3 R13, R13, -R26, RZ ;  /* 0x8000001a0d0d9210 */ /* 0x000fe40007ffe0ff */
[----:B------:R-:W-:Y:S02]  /*22c0*/  ISETP.GT.U32.AND P1, PT, R18, R5, PT ;  /* 0x000000051200720c */ /* 0x000fe40003f24070 */
[----:B------:R-:W-:-:S11]  /*22d0*/  MOV R4, R13 ;  /* 0x0000000d00047202 */ /* 0x000fd60000000f00 */
[----:B------:R-:W-:Y:S01]  /*22e0*/  @!P1 IMAD.IADD R5, R5, 0x1, -R18 ;  /* 0x0000000105059824 */ /* 0x000fe200078e0a12 */
[----:B------:R-:W-:-:S13]  /*22f0*/  ISETP.GE.AND P1, PT, R19, RZ, PT ;  /* 0x000000ff1300720c */ /* 0x000fda0003f26270 */
[----:B------:R-:W-:Y:S02]  /*2300*/  @!P1 IADD3 R4, -R4, RZ, RZ ;  /* 0x000000ff04049210 */ /* 0x000fe40007ffe1ff */
[----:B------:R-:W-:-:S13]  /*2310*/  ISETP.GE.AND P1, PT, R14, RZ, PT ;  /* 0x000000ff0e00720c */ /* 0x000fda0003f26270 */
[----:B------:R-:W-:Y:S01]  /*2320*/  @!P1 IMAD.MOV R5, RZ, RZ, -R5 ;  /* 0x000000ffff059224 */ /* 0x000fe200078e0a05 */
[----:B------:R-:W-:-:S13]  /*2330*/  ISETP.NE.AND P1, PT, RZ, UR10, PT ;  /* 0x0000000aff007c0c */ /* 0x000fda000bf25270 */
[----:B------:R-:W-:Y:S02]  /*2340*/  @!P1 LOP3.LUT R4, RZ, UR10, RZ, 0x33, !PT ;  /* 0x0000000aff049c12 */ /* 0x000fe4000f8e33ff */
[----:B------:R-:W-:Y:S02]  /*2350*/  ISETP.NE.AND P1, PT, RZ, UR9, PT ;  /* 0x00000009ff007c0c */ /* 0x000fe4000bf25270 */
[----:B------:R-:W-:-:S11]  /*2360*/  IADD3 R4, -R4, R19, RZ ;  /* 0x0000001304047210 */ /* 0x000fd60007ffe1ff */
[----:B------:R-:W-:Y:S02]  /*2370*/  @!P1 LOP3.LUT R5, RZ, UR9, RZ, 0x33, !PT ;  /* 0x00000009ff059c12 */ /* 0x000fe4000f8e33ff */
[----:B------:R-:W-:Y:S02]  /*2380*/  PLOP3.LUT P1, PT, PT, PT, UP3, 0x80, 0x0 ;  /* 0x000000000000781c */ /* 0x000fe40003f2f038 */
[----:B------:R-:W-:-:S04]  /*2390*/  IADD3 R5, -R5, R14, RZ ;  /* 0x0000000e05057210 */ /* 0x000fc80007ffe1ff */
[CC--:B------:R-:W-:Y:S01]  /*23a0*/  SEL R13, R4.reuse, R5.reuse, !P1 ;  /* 0x00000005040d7207 */ /* 0x0c0fe20004800000 */
[----:B------:R-:W-:-:S03]  /*23b0*/  IMAD R25, R4, R5, RZ ;  /* 0x0000000504197224 */ /* 0x000fc600078e02ff */
[--C-:B------:R-:W-:Y:S01]  /*23c0*/  SHF.R.S32.HI R5, RZ, 0x1f, R13.reuse ;  /* 0x0000001fff057819 */ /* 0x100fe2000001140d */
[----:B------:R-:W-:Y:S01]  /*23d0*/  IMAD.MOV.U32 R4, RZ, RZ, R13 ;  /* 0x000000ffff047224 */ /* 0x000fe200078e000d */
[----:B------:R-:W-:-:S07]  /*23e0*/  SHF.R.S32.HI R28, RZ, 0x1f, R25 ;  /* 0x0000001fff1c7819 */ /* 0x000fce0000011419 */
.L_x_13:
[----:B------:R-:W-:Y:S05]  /*23f0*/  BSYNC B0 ;  /* 0x0000000000007941 */ /* 0x000fea0003800000 */
.L_x_12:
[----:B------:R-:W2:Y:S04]  /*2400*/  SHFL.UP PT, R14, R25, 0x1, RZ ;  /* 0x04200000190e7989 */ /* 0x000ea800000e00ff */
[----:B------:R-:W3:Y:S01]  /*2410*/  SHFL.UP PT, R13, R28, 0x1, RZ ;  /* 0x042000001c0d7989 */ /* 0x000ee200000e00ff */
[----:B--2---:R-:W-:Y:S02]  /*2420*/  SEL R14, R14, RZ, P2 ;  /* 0x000000ff0e0e7207 */ /* 0x004fe40001000000 */
[----:B---3--:R-:W-:Y:S02]  /*2430*/  SEL R13, R13, RZ, P2 ;  /* 0x000000ff0d0d7207 */ /* 0x008fe40001000000 */
[----:B------:R-:W-:-:S04]  /*2440*/  IADD3 R17, P1, R14, R25, RZ ;  /* 0x000000190e117210 */ /* 0x000fc80007f3e0ff */
[----:B------:R-:W-:Y:S01]  /*2450*/  IADD3.X R22, R13, R28, RZ, P1, !PT ;  /* 0x0000001c0d167210 */ /* 0x000fe20000ffe4ff */
        /* <DEDUP_REMOVED lines=10> */
[----:B------:R-:W-:-:S05]  /*2500*/  IADD3 R19, P1, R14, R23, RZ ;  /* 0x000000170e137210 */ /* 0x000fca0007f3e0ff */
[----:B------:R-:W-:Y:S01]  /*2510*/  IMAD.X R26, R13, 0x1, R18, P1 ;  /* 0x000000010d1a7824 */ /* 0x000fe200008e0612 */
        /* <DEDUP_REMOVED lines=11> */
[----:B------:R-:W-:Y:S02]  /*25d0*/  IADD3.X R22, R13, R24, RZ, P1, !PT ;  /* 0x000000180d167210 */ /* 0x000fe40000ffe4ff */
[----:B------:R-:W-:-:S05]  /*25e0*/  IADD3 R23, P1, R18, R11, RZ ;  /* 0x0000000b12177210 */ /* 0x000fca0007f3e0ff */
[----:B-1----:R-:W-:Y:S01]  /*25f0*/  IMAD.X R26, R22, 0x1, R7, P1 ;  /* 0x00000001161a7824 */ /* 0x002fe200008e0607 */
[----:B------:R-:W-:-:S04]  /*2600*/  ISETP.GT.U32.AND P1, PT, R23, UR8, PT ;  /* 0x0000000817007c0c */ /* 0x000fc8000bf24070 */
[----:B------:R-:W-:-:S13]  /*2610*/  ISETP.GT.U32.AND.EX P1, PT, R26, UR7, PT, P1 ;  /* 0x000000071a007c0c */ /* 0x000fda000bf24110 */
[----:B------:R-:W-:-:S04]  /*2620*/  VOTE.ANY R14, PT, P1 ;  /* 0x00000000000e7806 */ /* 0x000fc800008e0100 */
[----:B------:R-:W-:-:S13]  /*2630*/  ISETP.NE.AND P1, PT, R14, RZ, PT ;  /* 0x000000ff0e00720c */ /* 0x000fda0003f25270 */
[----:B------:R-:W-:Y:S05]  /*2640*/  @!P1 BRA `(.L_x_16) ;  /* 0xfffffff400b89947 */ /* 0x000fea000383ffff */
.L_x_11:
[----:B------:R-:W1:Y:S08]  /*2650*/  BREV R14, R14 ;  /* 0x0000000e000e7301 */ /* 0x000e700000000000 */
[----:B-1----:R-:W1:Y:S02]  /*2660*/  FLO.U32.SH R17, R14 ;  /* 0x0000000e00117300 */ /* 0x002e6400000e0400 */
[----:B-1----:R-:W1:Y:S02]  /*2670*/  SHFL.IDX PT, R6, R6, R17, 0x1f ;  /* 0x00001f1106067589 */ /* 0x002e6400000e0000 */
[----:B-1----:R-:W-:-:S13]  /*2680*/  R2UR UR4, R6 ;  /* 0x00000000060472ca */ /* 0x002fda00000e0000 */
[----:B------:R-:W-:-:S04]  /*2690*/  IADD3 R19, R20, UR4, RZ ;  /* 0x0000000414137c10 */ /* 0x000fc8000fffe0ff */
[----:B------:R-:W-:-:S13]  /*26a0*/  ISETP.GE.AND P1, PT, R19, R3, PT ;  /* 0x000000031300720c */ /* 0x000fda0003f26270 */
[----:B------:R-:W1:Y:S02]  /*26b0*/  @!P1 LDC.64 R12, c[0x0][0x918] ;  /* 0x00024600ff0c9b82 */ /* 0x000e640000000a00 */
[----:B-1----:R-:W-:-:S05]  /*26c0*/  @!P1 IMAD.WIDE R12, R19, 0xc, R12 ;  /* 0x0000000c130c9825 */ /* 0x002fca00078e020c */
[----:B-----5:R1:W5:Y:S04]  /*26d0*/  @!P1 LDG.E R8, desc[UR38][R12.64] ;  /* 0x000000260c089981 */ /* 0x020368000c1e1900 */
[----:B------:R1:W5:Y:S01]  /*26e0*/  @!P1 LDG.E R0, desc[UR38][R12.64+0x4] ;  /* 0x000004260c009981 */ /* 0x000362000c1e1900 */
[----:B------:R-:W-:-:S03]  /*26f0*/  IADD3 R18, P1, P2, R18, R11, -R25 ;  /* 0x0000000b12127210 */ /* 0x000fc60007a3e819 */
[----:B------:R-:W-:Y:S01]  /*2700*/  SHFL.IDX PT, R6, R25, R17, 0x1f ;  /* 0x00001f1119067589 */ /* 0x000fe200000e0000 */
[----:B------:R-:W-:-:S03]  /*2710*/  IADD3.X R22, R22, R7, ~R28, P1, P2 ;  /* 0x0000000716167210 */ /* 0x000fc60000fe4c1c */
[----:B------:R-:W2:Y:S04]  /*2720*/  SHFL.IDX PT, R18, R18, R17, 0x1f ;  /* 0x00001f1112127589 */ /* 0x000ea800000e0000 */
[----:B------:R-:W3:Y:S04]  /*2730*/  SHFL.IDX PT, R22, R22, R17, 0x1f ;  /* 0x00001f1116167589 */ /* 0x000ee800000e0000 */
[----:B------:R1:W4:Y:S04]  /*2740*/  SHFL.IDX PT, R7, R28, R17, 0x1f ;  /* 0x00001f111c077589 */ /* 0x00032800000e0000 */
[----:B------:R1:W1:Y:S04]  /*2750*/  SHFL.IDX PT, R5, R5, R17, 0x1f ;  /* 0x00001f1105057589 */ /* 0x00026800000e0000 */
[----:B------:R1:W1:Y:S01]  /*2760*/  SHFL.IDX PT, R4, R4, R17, 0x1f ;  /* 0x00001f1104047589 */ /* 0x00026200000e0000 */
[----:B--2---:R-:W-:-:S02]  /*2770*/  R2UR UR5, R18 ;  /* 0x00000000120572ca */ /* 0x004fc400000e0000 */
[----:B---3--:R-:W-:-:S15]  /*2780*/  R2UR UR6, R22 ;  /* 0x00000000160672ca */ /* 0x008fde00000e0000 */
.L_x_6:
[----:B------:R-:W-:Y:S01]  /*2790*/  ISETP.LE.AND P1, PT, R3, UR4, PT ;  /* 0x0000000403007c0c */ /* 0x000fe2000bf23270 */
[----:B------:R-:W-:Y:S01]  /*27a0*/  IMAD.MOV.U32 R18, RZ, RZ, -0x1 ;  /* 0xffffffffff127424 */ /* 0x000fe200078e00ff */
[----:B-1----:R-:W-:-:S11]  /*27b0*/  MOV R17, 0xffffffff ;  /* 0xffffffff00117802 */ /* 0x002fd60000000f00 */
[----:B------:R-:W-:Y:S05]  /*27c0*/  @P1 BRA `(.L_x_5) ;  /* 0x0000000400041947 */ /* 0x000fea0003800000 */
[----:B------:R-:W-:Y:S01]  /*27d0*/  UIADD3 UR14, UP2, -UR5, UR8, URZ ;  /* 0x00000008050e7290 */ /* 0x000fe2000ff5e13f */
[----:B------:R-:W1:Y:S01]  /*27e0*/  S2UR UR17, SR_CTAID.Y ;  /* 0x00000000001179c3 */ /* 0x000e620000002600 */
[----:B------:R-:W-:Y:S01]  /*27f0*/  ULDC UR16, c[0x0][0x8c0] ;  /* 0x0002300000107ab9 */ /* 0x000fe20000000800 */
[----:B------:R-:W-:Y:S01]  /*2800*/  ULDC UR20, c[0x0][0x8b0] ;  /* 0x00022c0000147ab9 */ /* 0x000fe20000000800 */
[----:B------:R-:W-:Y:S01]  /*2810*/  UIADD3.X UR11, ~UR6, UR7, URZ, UP2, !UPT ;  /* 0x00000007060b7290 */ /* 0x000fe200097fe53f */
[--C-:B------:R-:W-:Y:S01]  /*2820*/  SHF.R.U32.HI R23, RZ, UR20, R5.reuse ;  /* 0x00000014ff177c19 */ /* 0x100fe20008011605 */
[----:B------:R-:W-:Y:S01]  /*2830*/  ULDC UR19, c[0x0][0x904] ;  /* 0x0002410000137ab9 */ /* 0x000fe20000000800 */
[----:B------:R-:W-:Y:S01]  /*2840*/  ULDC UR12, c[0x0][0x8a8] ;  /* 0x00022a00000c7ab9 */ /* 0x000fe20000000800 */
[----:B------:R-:W-:Y:S01]  /*2850*/  USHF.R.U32.HI UR15, URZ, UR16, UR11 ;  /* 0x000000103f0f7299 */ /* 0x000fe2000801160b */
[----:B------:R-:W-:Y:S01]  /*2860*/  SHF.R.U64 R22, R4, UR20, R5 ;  /* 0x0000001404167c19 */ /* 0x000fe20008001205 */
[----:B------:R-:W-:-:S02]  /*2870*/  USHF.R.U64 UR14, UR14, UR16, UR11 ;  /* 0x000000100e0e7299 */ /* 0x000fc4000800120b */
[----:B------:R-:W-:Y:S02]  /*2880*/  USHF.R.U32.HI UR13, URZ, UR20, UR15 ;  /* 0x000000143f0d7299 */ /* 0x000fe4000801160f */
[----:B------:R-:W-:Y:S02]  /*2890*/  UIADD3 UR12, UR12, -0x1, URZ ;  /* 0xffffffff0c0c7890 */ /* 0x000fe4000fffe03f */
[----:B------:R-:W-:Y:S02]  /*28a0*/  USHF.R.U32.HI UR21, URZ, UR19, UR13 ;  /* 0x000000133f157299 */ /* 0x000fe4000801160d */
[----:B------:R-:W-:Y:S02]  /*28b0*/  USHF.R.U64 UR15, UR14, UR20, UR15 ;  /* 0x000000140e0f7299 */ /* 0x000fe4000800120f */
[----:B------:R-:W-:Y:S02]  /*28c0*/  ULOP3.LUT UR14, UR14, UR12, URZ, 0xc0, !UPT ;  /* 0x0000000c0e0e7292 */ /* 0x000fe4000f8ec03f */
[----:B------:R-:W-:Y:S01]  /*28d0*/  LOP3.LUT R3, R23, UR21, RZ, 0xfc, !PT ;  /* 0x0000001517037c12 */ /* 0x000fe2000f8efcff */
[----:B------:R-:W-:-:S02]  /*28e0*/  USHF.R.U64 UR13, UR15, UR19, UR13 ;  /* 0x000000130f0d7299 */ /* 0x000fc4000800120d */
[----:B-1----:R-:W-:Y:S01]  /*28f0*/  USEL UR11, UR57, UR17, !UP3 ;  /* 0x00000011390b7287 */ /* 0x002fe2000d800000 */
[----:B------:R-:W-:-:S13]  /*2900*/  ISETP.NE.U32.AND P1, PT, R3, RZ, PT ;  /* 0x000000ff0300720c */ /* 0x000fda0003f25070 */
[----:B------:R-:W-:Y:S05]  /*2910*/  @!P1 BRA `(.L_x_17) ;  /* 0x0000000000149947 */ /* 0x000fea0003800000 */
[----:B------:R-:W-:-:S07]  /*2920*/  MOV R12, 0x2940 ;  /* 0x00002940000c7802 */ /* 0x000fce0000000f00 */
[----:B----45:R-:W-:Y:S05]  /*2930*/  CALL.REL.NOINC `($__internal_0_$__cuda_sm20_div_u64) ;  /* 0x00000338006c7944 */ /* 0x030fea0003c00000 */
[----:B------:R-:W-:-:S05]  /*2940*/  IADD3 R13, -R3, RZ, RZ ;  /* 0x000000ff030d7210 */ /* 0x000fca0007ffe1ff */
[----:B------:R-:W-:Y:S01]  /*2950*/  IMAD R13, R22, R13, UR13 ;  /* 0x0000000d160d7e24 */ /* 0x000fe2000f8e020d */
[----:B------:R-:W-:Y:S06]  /*2960*/  BRA `(.L_x_18) ;  /* 0x0000000000507947 */ /* 0x000fec0003800000 */
.L_x_17:
[----:B------:R-:W1:Y:S01]  /*2970*/  I2F.U32.RP R3, R22 ;  /* 0x0000001600037306 */ /* 0x000e620000209000 */
[----:B------:R-:W-:-:S07]  /*2980*/  ISETP.NE.U32.AND P3, PT, R22, RZ, PT ;  /* 0x000000ff1600720c */ /* 0x000fce0003f65070 */
[----:B-1----:R-:W1:Y:S02]  /*2990*/  MUFU.RCP R3, R3 ;  /* 0x0000000300037308 */ /* 0x002e640000001000 */
[----:B-1----:R-:W-:-:S06]  /*29a0*/  IADD3 R12, R3, 0xffffffe, RZ ;  /* 0x0ffffffe030c7810 */ /* 0x002fcc0007ffe0ff */
[----:B------:R1:W2:Y:S02]  /*29b0*/  F2I.FTZ.U32.TRUNC.NTZ R13, R12 ;  /* 0x0000000c000d7305 */ /* 0x0002a4000021f000 */
[----:B-1----:R-:W-:Y:S01]  /*29c0*/  MOV R12, RZ ;  /* 0x000000ff000c7202 */ /* 0x002fe20000000f00 */
[----:B--2---:R-:W-:-:S04]  /*29d0*/  IMAD.MOV R11, RZ, RZ, -R13 ;  /* 0x000000ffff0b7224 */ /* 0x004fc800078e0a0d */
[----:B------:R-:W-:-:S04]  /*29e0*/  IMAD R11, R11, R22, RZ ;  /* 0x000000160b0b7224 */ /* 0x000fc800078e02ff */
[----:B------:R-:W-:-:S06]  /*29f0*/  IMAD.HI.U32 R13, R13, R11, R12 ;  /* 0x0000000b0d0d7227 */ /* 0x000fcc00078e000c */
[----:B------:R-:W-:-:S05]  /*2a00*/  IMAD.HI.U32 R3, R13, UR13, RZ ;  /* 0x0000000d0d037c27 */ /* 0x000fca000f8e00ff */
[----:B------:R-:W-:-:S05]  /*2a10*/  IADD3 R11, -R3, RZ, RZ ;  /* 0x000000ff030b7210 */ /* 0x000fca0007ffe1ff */
[----:B------:R-:W-:-:S05]  /*2a20*/  IMAD R11, R22, R11, UR13 ;  /* 0x0000000d160b7e24 */ /* 0x000fca000f8e020b */
[----:B------:R-:W-:-:S13]  /*2a30*/  ISETP.GE.U32.AND P1, PT, R11, R22, PT ;  /* 0x000000160b00720c */ /* 0x000fda0003f26070 */
[----:B------:R-:W-:Y:S01]  /*2a40*/  @P1 IMAD.IADD R11, R11, 0x1, -R22 ;  /* 0x000000010b0b1824 */ /* 0x000fe200078e0a16 */
[----:B------:R-:W-:-:S04]  /*2a50*/  @P1 IADD3 R3, R3, 0x1, RZ ;  /* 0x0000000103031810 */ /* 0x000fc80007ffe0ff */
[----:B------:R-:W-:-:S13]  /*2a60*/  ISETP.GE.U32.AND P2, PT, R11, R22, PT ;  /* 0x000000160b00720c */ /* 0x000fda0003f46070 */
[----:B------:R-:W-:Y:S02]  /*2a70*/  @P2 IADD3 R3, R3, 0x1, RZ ;  /* 0x0000000103032810 */ /* 0x000fe40007ffe0ff */
[----:B------:R-:W-:-:S05]  /*2a80*/  @!P3 LOP3.LUT R3, RZ, R22, RZ, 0x33, !PT ;  /* 0x00000016ff03b212 */ /* 0x000fca00078e33ff */
[----:B------:R-:W-:-:S04]  /*2a90*/  IMAD.MOV R13, RZ, RZ, -R3 ;  /* 0x000000ffff0d7224 */ /* 0x000fc800078e0a03 */
[----:B------:R-:W-:-:S07]  /*2aa0*/  IMAD R13, R22, R13, UR13 ;  /* 0x0000000d160d7e24 */ /* 0x000fce000f8e020d */
.L_x_18:
[----:B------:R-:W1:Y:S01]  /*2ab0*/  LDC R16, c[0x0][0x8a8] ;  /* 0x00022a00ff107b82 */ /* 0x000e620000000800 */
[----:B------:R-:W-:Y:S01]  /*2ac0*/  ULDC UR13, c[0x0][0x904] ;  /* 0x00024100000d7ab9 */ /* 0x000fe20000000800 */
[----:B------:R-:W-:Y:S01]  /*2ad0*/  UMOV UR12, 0xffffffff ;  /* 0xffffffff000c7882 */ /* 0x000fe20000000000 */
[----:B------:R-:W-:Y:S01]  /*2ae0*/  PLOP3.LUT P1, PT, PT, PT, UP3, 0x80, 0x0 ;  /* 0x000000000000781c */ /* 0x000fe20003f2f038 */
[----:B------:R-:W-:-:S04]  /*2af0*/  USHF.L.U32 UR12, UR12, UR13, URZ ;  /* 0x0000000d0c0c7299 */ /* 0x000fc8000800063f */
[----:B------:R-:W2:Y:S02]  /*2b00*/  LDC R14, c[0x0][0x8b8] ;  /* 0x00022e00ff0e7b82 */ /* 0x000ea40000000800 */
[----:B------:R-:W-:Y:S01]  /*2b10*/  LOP3.LUT R11, RZ, UR12, RZ, 0x33, !PT ;  /* 0x0000000cff0b7c12 */ /* 0x000fe2000f8e33ff */
[----:B------:R-:W-:Y:S02]  /*2b20*/  UMOV UR12, 0x1 ;  /* 0x00000001000c7882 */ /* 0x000fe40000000000 */
[----:B------:R-:W-:Y:S01]  /*2b30*/  USHF.L.U32 UR12, UR12, UR13, URZ ;  /* 0x0000000d0c0c7299 */ /* 0x000fe2000800063f */
[----:B------:R-:W-:Y:S02]  /*2b40*/  LOP3.LUT R12, R11, UR15, RZ, 0xc0, !PT ;  /* 0x0000000f0b0c7c12 */ /* 0x000fe4000f8ec0ff */
[----:B------:R-:W-:Y:S01]  /*2b50*/  @P1 MOV R18, UR4 ;  /* 0x0000000400121c02 */ /* 0x000fe20008000f00 */
[----:B------:R-:W-:Y:S02]  /*2b60*/  @!P1 IMAD.U32 R18, RZ, RZ, UR4 ;  /* 0x00000004ff129e24 */ /* 0x000fe4000f8e00ff */
[----:B------:R-:W-:-:S02]  /*2b70*/  IMAD R3, R3, UR12, R12 ;  /* 0x0000000c03037c24 */ /* 0x000fc4000f8e020c */
[----:B-1----:R-:W-:-:S05]  /*2b80*/  IMAD R13, R13, R16, UR14 ;  /* 0x0000000e0d0d7e24 */ /* 0x002fca000f8e0210 */
[----:B------:R-:W-:Y:S01]  /*2b90*/  @P1 MOV R16, R13 ;  /* 0x0000000d00101202 */ /* 0x000fe20000000f00 */
[----:B--2---:R-:W-:Y:S01]  /*2ba0*/  IMAD R17, R3, R14, UR11 ;  /* 0x0000000b03117e24 */ /* 0x004fe2000f8e020e */
[----:B------:R-:W-:-:S04]  /*2bb0*/  UMOV UR11, 0x1 ;  /* 0x00000001000b7882 */ /* 0x000fc80000000000 */
[----:B------:R-:W-:Y:S02]  /*2bc0*/  @!P1 MOV R16, R17 ;  /* 0x0000001100109202 */ /* 0x000fe40000000f00 */
[----:B------:R-:W-:-:S07]  /*2bd0*/  @!P1 MOV R17, R13 ;  /* 0x0000000d00119202 */ /* 0x000fce0000000f00 */
.L_x_5:
[----:B------:R-:W-:-:S13]  /*2be0*/  ISETP.NE.AND P1, PT, RZ, UR11, PT ;  /* 0x0000000bff007c0c */ /* 0x000fda000bf25270 */
[----:B------:R-:W-:Y:S05]  /*2bf0*/  @!P1 EXIT ;  /* 0x000000000000994d */ /* 0x000fea0003800000 */
[----:B------:R-:W1:Y:S02]  /*2c00*/  LDC.64 R24, c[0x0][0x290] ;  /* 0x0000a400ff187b82 */ /* 0x000e640000000a00 */
[----:B-1----:R-:W-:-:S05]  /*2c10*/  IMAD.WIDE R12, R18, 0xc, R24 ;  /* 0x0000000c120c7825 */ /* 0x002fca00078e0218 */
[----:B------:R1:W5:Y:S01]  /*2c20*/  LDG.E R11, desc[UR38][R12.64+0x8] ;  /* 0x000008260c0b7981 */ /* 0x000362000c1e1900 */
[----:B------:R-:W-:Y:S01]  /*2c30*/  UISETP.NE.AND UP2, UPT, UR18, 0x2, UPT ;  /* 0x000000021200788c */ /* 0x000fe2000bf45270 */
[----:B------:R-:W2:Y:S01]  /*2c40*/  S2UR UR58, SR_CgaCtaId ;  /* 0x00000000003a79c3 */ /* 0x000ea20000008800 */
[----:B------:R-:W-:Y:S01]  /*2c50*/  UMOV UR41, URZ ;  /* 0x0000003f00297c82 */ /* 0x000fe20008000000 */
[----:B------:R-:W-:Y:S01]  /*2c60*/  UMOV UR42, URZ ;  /* 0x0000003f002a7c82 */ /* 0x000fe20008000000 */
[----:B------:R-:W-:Y:S01]  /*2c70*/  SHF.R.S32.HI R19, RZ, 0x1f, R18 ;  /* 0x0000001fff137819 */ /* 0x000fe20000011412 */
[----:B------:R-:W-:Y:S01]  /*2c80*/  IMAD.MOV.U32 R22, RZ, RZ, RZ ;  /* 0x000000ffff167224 */ /* 0x000fe200078e00ff */
[----:B------:R-:W-:-:S13]  /*2c90*/  PLOP3.LUT P1, PT, PT, PT, UP2, 0x80, 0x0 ;  /* 0x000000000000781c */ /* 0x000fda0003f2f028 */
[----:B-1----:R-:W-:Y:S05]  /*2ca0*/  @P1 BRA `(.L_x_19) ;  /* 0x00000000009c1947 */ /* 0x002fea0003800000 */
[----:B-----5:R-:W-:Y:S01]  /*2cb0*/  R2UR UR11, R11 ;  /* 0x000000000b0b72ca */ /* 0x020fe200000e0000 */
[----:B------:R-:W-:-:S04]  /*2cc0*/  ULOP3.LUT UR13, UR59, 0x1, URZ, 0xfc, !UPT ;  /* 0x000000013b0d7892 */ /* 0x000fc8000f8efc3f */
[----:B------:R-:W-:-:S06]  /*2cd0*/  UISETP.NE.AND UP2, UPT, UR13, 0x3, UPT ;  /* 0x000000030d00788c */ /* 0x000fcc000bf45270 */
[----:B------:R-:W-:Y:S02]  /*2ce0*/  PLOP3.LUT P2, PT, PT, PT, UP2, 0x80, 0x0 ;  /* 0x000000000000781c */ /* 0x000fe40003f4f028 */
[----:B------:R-:W-:-:S04]  /*2cf0*/  UIADD3 UR11, UR11, 0x3f, URZ ;  /* 0x0000003f0b0b7890 */ /* 0x000fc8000fffe03f */
[----:B------:R-:W-:-:S04]  /*2d00*/  USHF.R.S32.HI UR12, URZ, 0x1f, UR11 ;  /* 0x0000001f3f0c7899 */ /* 0x000fc8000801140b */
[----:B------:R-:W-:-:S04]  /*2d10*/  ULEA.HI UR12, UR12, UR11, URZ, 0x6 ;  /* 0x0000000b0c0c7291 */ /* 0x000fc8000f8f303f */
[----:B------:R-:W-:Y:S01]  /*2d20*/  USHF.R.S32.HI UR41, URZ, 0x6, UR12 ;  /* 0x000000063f297899 */ /* 0x000fe2000801140c */
[----:B------:R-:W-:Y:S11]  /*2d30*/  @!P2 BRA `(.L_x_20) ;  /* 0x000000000004a947 */ /* 0x000ff60003800000 */
[----:B--2---:R-:W-:Y:S01]  /*2d40*/  BPT.TRAP 0x1 ;  /* 0x000000040000795c */ /* 0x004fe20000300000 */
.L_x_20:
[----:B------:R-:W-:Y:S01]  /*2d50*/  UMOV UR11, 0x400 ;  /* 0x00000400000b7882 */ /* 0x000fe20000000000 */
[----:B------:R-:W-:Y:S01]  /*2d60*/  SHF.L.U32 R3, RZ, 0x1f, RZ ;  /* 0x0000001fff037819 */ /* 0x000fe200000006ff */
[----:B--2---:R-:W-:-:S09]  /*2d70*/  ULEA UR11, UR58, UR11, 0x18 ;  /* 0x0000000b3a0b7291 */ /* 0x004fd2000f8ec03f */
[----:B------:R-:W1:Y:S02]  /*2d80*/  SYNCS.PHASECHK.TRANS64.TRYWAIT P1, [UR11+0x34400], R3 ;  /* 0x03440003ff0075a7 */ /* 0x000e64000802014b */
[----:B-1----:R-:W-:Y:S05]  /*2d90*/  @!P1 BRA `(.L_x_21) ;  /* 0x0000031000949947 */ /* 0x002fea0003800000 */
.L_x_533:
[----:B------:R-:W2:Y:S01]  /*2da0*/  LDS.128 R16, [UR11+0x34520] ;  /* 0x0345200bff107984 */ /* 0x000ea20008000c00 */
[----:B------:R-:W-:Y:S01]  /*2db0*/  @!PT LDS RZ, [RZ] ;  /* 0x00000000fffff984 */ /* 0x000fe20000000800 */
[----:B------:R-:W-:Y:S01]  /*2dc0*/  @!PT LDS RZ, [RZ] ;  /* 0x00000000fffff984 */ /* 0x000fe20000000800 */
[----:B------:R-:W-:Y:S01]  /*2dd0*/  @!PT LDS RZ, [RZ] ;  /* 0x00000000fffff984 */ /* 0x000fe20000000800 */
[----:B------:R-:W-:Y:S01]  /*2de0*/  @!PT LDS RZ, [RZ] ;  /* 0x00000000fffff984 */ /* 0x000fe20000000800 */
[----:B------:R3:W-:Y:S06]  /*2df0*/  MEMBAR.ALL.CTA ;  /* 0x0000000000007992 */ /* 0x0007ec0000008000 */
[----:B---3--:R-:W3:Y:S01]  /*2e00*/  FENCE.VIEW.ASYNC.S ;  /* 0x00000000000073c6 */ /* 0x008ee20000000000 */
[----:B------:R-:W-:Y:S05]  /*2e10*/  @!P2 BRA `(.L_x_22) ;  /* 0x000000000004a947 */ /* 0x000fea0003800000 */
[----:B------:R-:W-:Y:S01]  /*2e20*/  BPT.TRAP 0x1 ;  /* 0x000000040000795c */ /* 0x000fe20000300000 */
.L_x_22:
[----:B------:R-:W-:Y:S01]  /*2e30*/  UIADD3 UR11, UR11, 0x34440, URZ ;  /* 0x000344400b0b7890 */ /* 0x000fe2000fffe03f */
[----:B--2---:R-:W-:-:S03]  /*2e40*/  ISETP.NE.AND P1, PT, R19, RZ, PT ;  /* 0x000000ff1300720c */ /* 0x004fc60003f25270 */
[----:B------:R-:W-:-:S09]  /*2e50*/  UPRMT UR11, UR58, 0x654, UR11 ;  /* 0x000006543a0b7896 */ /* 0x000fd2000800000b */
[----:B---3--:R-:W-:Y:S01]  /*2e60*/  SYNCS.ARRIVE.TRANS64.RED.A1T0 RZ, [UR11], RZ ;  /* 0x000000ffffff79a7 */ /* 0x008fe2000810040b */
[----:B------:R-:W-:Y:S05]  /*2e70*/  @!P1 EXIT ;  /* 0x000000000000994d */ /* 0x000fea0003800000 */
[----:B-1----:R-:W-:-:S05]  /*2e80*/  IMAD.WIDE R12, R18, 0xc, R24 ;  /* 0x0000000c120c7825 */ /* 0x002fca00078e0218 */
[----:B------:R1:W5:Y:S01]  /*2e90*/  LDG.E R11, desc[UR38][R12.64+0x8] ;  /* 0x000008260c0b7981 */ /* 0x000362000c1e1900 */
[----:B------:R-:W-:Y:S01]  /*2ea0*/  UISETP.GE.U32.AND UP2, UPT, UR41, 0x3, UPT ;  /* 0x000000032900788c */ /* 0x000fe2000bf46070 */
[----:B------:R-:W-:Y:S01]  /*2eb0*/  SHF.R.S32.HI R19, RZ, 0x1f, R18 ;  /* 0x0000001fff137819 */ /* 0x000fe20000011412 */
[----:B------:R-:W-:Y:S01]  /*2ec0*/  UIMAD.WIDE.U32 UR12, UR41, -0x55555555, URZ ;  /* 0xaaaaaaab290c78a5 */ /* 0x000fe2000f8e003f */
[----:B------:R-:W-:Y:S01]  /*2ed0*/  MOV R22, 0x1 ;  /* 0x0000000100167802 */ /* 0x000fe20000000f00 */
[----:B------:R-:W-:Y:S02]  /*2ee0*/  UMOV UR42, URZ ;  /* 0x0000003f002a7c82 */ /* 0x000fe40008000000 */
[----:B------:R-:W-:-:S04]  /*2ef0*/  USHF.R.U32.HI UR12, URZ, 0x1, UR13 ;  /* 0x000000013f0c7899 */ /* 0x000fc8000801160d */
[----:B------:R-:W-:Y:S02]  /*2f00*/  UIMAD UR41, UR12, -0x3, UR41 ;  /* 0xfffffffd0c2978a4 */ /* 0x000fe4000f8e0229 */
[----:B-1----:R-:W-:-:S12]  /*2f10*/  @UP2 ULOP3.LUT UR42, UR12, 0x1, URZ, 0xc0, !UPT ;  /* 0x000000010c2a2892 */ /* 0x002fd8000f8ec03f */
.L_x_19:
[----:B------:R-:W-:-:S04]  /*2f20*/  IMAD.WIDE.U32 R24, R18, 0xc, R24 ;  /* 0x0000000c12187825 */ /* 0x000fc800078e0018 */
[----:B------:R-:W-:-:S05]  /*2f30*/  IMAD R3, R19, 0xc, RZ ;  /* 0x0000000c13037824 */ /* 0x000fca00078e02ff */
[----:B------:R-:W-:-:S05]  /*2f40*/  IADD3 R25, R25, R3, RZ ;  /* 0x0000000319197210 */ /* 0x000fca0007ffe0ff */
[----:B------:R1:W5:Y:S04]  /*2f50*/  LDG.E R19, desc[UR38][R24.64+0x4] ;  /* 0x0000042618137981 */ /* 0x000368000c1e1900 */
[----:B------:R1:W5:Y:S01]  /*2f60*/  LDG.E R13, desc[UR38][R24.64] ;  /* 0x00000026180d7981 */ /* 0x000362000c1e1900 */
[----:B------:R-:W-:-:S13]  /*2f70*/  PLOP3.LUT P1, PT, PT, PT, UP1, 0x80, 0x0 ;  /* 0x000000000000781c */ /* 0x000fda0003f2f018 */
[----:B-1----:R-:W-:Y:S05]  /*2f80*/  @!P1 BRA `(.L_x_23) ;  /* 0x0000029400bc9947 */ /* 0x002fea0003800000 */
[----:B------:R-:W-:-:S06]  /*2f90*/  UISETP.GT.U32.AND UP0, UPT, UR29, 0x1, UPT ;  /* 0x000000011d00788c */ /* 0x000fcc000bf04070 */
[----:B------:R-:W-:-:S13]  /*2fa0*/  PLOP3.LUT P0, PT, PT, PT, UP0, 0x80, 0x0 ;  /* 0x000000000000781c */ /* 0x000fda0003f0f008 */
[----:B--2---:R-:W-:Y:S05]  /*2fb0*/  @P0 EXIT ;  /* 0x000000000000094d */ /* 0x004fea0003800000 */
.L_x_24:
[----:B------:R-:W-:-:S08]  /*2fc0*/  NOP ;  /* 0x0000000000007918 */ /* 0x000fd00000000000 */
[----:B------:R-:W1:Y:S02]  /*2fd0*/  USETMAXREG.TRY_ALLOC.CTAPOOL UP0, 0xe8 ;  /* 0x000000e8000079c8 */ /* 0x000e640008000600 */
[----:B-1----:R-:W-:-:S13]  /*2fe0*/  PLOP3.LUT P0, PT, PT, PT, UP0, 0x80, 0x0 ;  /* 0x000000000000781c */ /* 0x002fda0003f0f008 */
[----:B------:R-:W-:Y:S05]  /*2ff0*/  @!P0 BRA `(.L_x_24) ;  /* 0xfffffffc00f08947 */ /* 0x000fea000383ffff */
[----:B------:R-:W1:Y:S01]  /*3000*/  SHFL.IDX PT, R2, R2, RZ, 0x1f ;  /* 0x00001fff02027589 */ /* 0x000e6200000e0000 */
[----:B------:R-:W2:Y:S01]  /*3010*/  S2UR UR4, SR_CTAID.Y ;  /* 0x00000000000479c3 */ /* 0x000ea20000002600 */
[----:B------:R-:W-:Y:S01]  /*3020*/  UMOV UR36, URZ ;  /* 0x0000003f00247c82 */ /* 0x000fe20008000000 */
[----:B------:R-:W-:Y:S01]  /*3030*/  UMOV UR37, URZ ;  /* 0x0000003f00257c82 */ /* 0x000fe20008000000 */
[----:B-1----:R-:W-:Y:S01]  /*3040*/  LOP3.LUT P0, RZ, R2, 0x3, RZ, 0xc0, !PT ;  /* 0x0000000302ff7812 */ /* 0x002fe2000780c0ff */
[----:B--2---:R-:W-:-:S12]  /*3050*/  UIMAD UR4, UR4, UR60, UR57 ;  /* 0x0000003c040472a4 */ /* 0x004fd8000f8e0239 */
[----:B------:R-:W-:Y:S05]  /*3060*/  @P0 BRA `(.L_x_25) ;  /* 0x0000000000a40947 */ /* 0x000fea0003800000 */
[----:B------:R-:W-:Y:S01]  /*3070*/  ELECT P0, URZ, PT ;  /* 0x00000000003f782f */ /* 0x000fe20003800000 */
[----:B------:R-:W-:-:S12]  /*3080*/  BSSY B0, `(.L_x_26) ;  /* 0x0000020000007945 */ /* 0x000fd80003800000 */
[----:B------:R-:W-:Y:S05]  /*3090*/  @!P0 BRA `(.L_x_27) ;  /* 0x0000000000788947 */ /* 0x000fea0003800000 */
[----:B------:R-:W1:Y:S01]  /*30a0*/  S2UR UR6, SR_CgaCtaId ;  /* 0x00000000000679c3 */ /* 0x000e620000008800 */
[----:B------:R-:W-:Y:S01]  /*30b0*/  UISETP.NE.AND UP0, UPT, UR18, 0x1, UPT ;  /* 0x000000011200788c */ /* 0x000fe2000bf05270 */
[----:B------:R-:W-:-:S06]  /*30c0*/  UMOV UR5, 0x400 ;  /* 0x0000040000057882 */ /* 0x000fcc0000000000 */
[----:B------:R-:W2:Y:S08]  /*30d0*/  LDC.64 R4, c[0x0][0x700] ;  /* 0x0001c000ff047b82 */ /* 0x000eb00000000a00 */
[----:B----4-:R-:W2:Y:S08]  /*30e0*/  LDC.64 R6, c[0x0][0x708] ;  /* 0x0001c200ff067b82 */ /* 0x010eb00000000a00 */
[----:B-----5:R-:W3:Y:S01]  /*30f0*/  LDC.64 R8, c[0x0][0x710] ;  /* 0x0001c400ff087b82 */ /* 0x020ee20000000a00 */
[----:B-1----:R-:W-:-:S04]  /*3100*/  ULEA UR5, UR6, UR5, 0x18 ;  /* 0x0000000506057291 */ /* 0x002fc8000f8ec03f */
[----:B------:R-:W-:Y:S02]  /*3110*/  UIADD3 UR6, UR5, 0x80, URZ ;  /* 0x0000008005067890 */ /* 0x000fe4000fffe03f */
[----:B------:R-:W-:Y:S01]  /*3120*/  @!UP0 UIADD3 UR6, UR5, URZ, URZ ;  /* 0x0000003f05068290 */ /* 0x000fe2000fffe03f */
[----:B------:R-:W3:Y:S08]  /*3130*/  LDC.64 R10, c[0x0][0x718] ;  /* 0x0001c600ff0a7b82 */ /* 0x000ef00000000a00 */
[----:B------:R-:W1:Y:S01]  /*3140*/  LDC.64 R24, c[0x0][0x720] ;  /* 0x0001c800ff187b82 */ /* 0x000e620000000a00 */
[----:B--2---:R2:W-:Y:S07]  /*3150*/  STS.128 [UR6+0x34780], R4 ;  /* 0x03478004ff007988 */ /* 0x0045ee0008000c06 */
[----:B------:R-:W1:Y:S08]  /*3160*/  LDC.64 R26, c[0x0][0x728] ;  /* 0x0001ca00ff1a7b82 */ /* 0x000e700000000a00 */
[----:B------:R-:W4:Y:S01]  /*3170*/  LDC.64 R28, c[0x0][0x730] ;  /* 0x0001cc00ff1c7b82 */ /* 0x000f220000000a00 */
[----:B---3--:R2:W-:Y:S07]  /*3180*/  STS.128 [UR6+0x34790], R8 ;  /* 0x03479008ff007988 */ /* 0x0085ee0008000c06 */
[----:B------:R-:W4:Y:S08]  /*3190*/  LDC.64 R30, c[0x0][0x738] ;  /* 0x0001ce00ff1e7b82 */ /* 0x000f300000000a00 */
[----:B------:R-:W3:Y:S01]  /*31a0*/  LDC.64 R32, c[0x0][0x740] ;  /* 0x0001d000ff207b82 */ /* 0x000ee20000000a00 */
[----:B-1----:R2:W-:Y:S07]  /*31b0*/  STS.128 [UR6+0x347a0], R24 ;  /* 0x0347a018ff007988 */ /* 0x0025ee0008000c06 */
[----:B------:R-:W3:Y:S08]  /*31c0*/  LDC.64 R34, c[0x0][0x748] ;  /* 0x0001d200ff227b82 */ /* 0x000ef00000000a00 */
[----:B------:R-:W1:Y:S01]  /*31d0*/  LDC.64 R36, c[0x0][0x750] ;  /* 0x0001d400ff247b82 */ /* 0x000e620000000a00 */
[----:B----4-:R2:W-:Y:S07]  /*31e0*/  STS.128 [UR6+0x347b0], R28 ;  /* 0x0347b01cff007988 */ /* 0x0105ee0008000c06 */
[----:B------:R-:W1:Y:S08]  /*31f0*/  LDC.64 R38, c[0x0][0x758] ;  /* 0x0001d600ff267b82 */ /* 0x000e700000000a00 */
[----:B------:R-:W4:Y:S01]  /*3200*/  LDC.64 R40, c[0x0][0x760] ;  /* 0x0001d800ff287b82 */ /* 0x000f220000000a00 */
[----:B---3--:R2:W-:Y:S07]  /*3210*/  STS.128 [UR6+0x347c0], R32 ;  /* 0x0347c020ff007988 */ /* 0x0085ee0008000c06 */
[----:B------:R-:W4:Y:S08]  /*3220*/  LDC.64 R42, c[0x0][0x768] ;  /* 0x0001da00ff2a7b82 */ /* 0x000f300000000a00 */
[----:B------:R-:W3:Y:S01]  /*3230*/  LDC.64 R44, c[0x0][0x770] ;  /* 0x0001dc00ff2c7b82 */ /* 0x000ee20000000a00 */
[----:B-1----:R2:W-:Y:S07]  /*3240*/  STS.128 [UR6+0x347d0], R36 ;  /* 0x0347d024ff007988 */ /* 0x0025ee0008000c06 */
[----:B------:R-:W3:Y:S01]  /*3250*/  LDC.64 R46, c[0x0][0x778] ;  /* 0x0001de00ff2e7b82 */ /* 0x000ee20000000a00 */
[----:B----4-:R2:W-:Y:S04]  /*3260*/  STS.128 [UR6+0x347e0], R40 ;  /* 0x0347e028ff007988 */ /* 0x0105e80008000c06 */
[----:B---3--:R2:W-:Y:S02]  /*3270*/  STS.128 [UR6+0x347f0], R44 ;  /* 0x0347f02cff007988 */ /* 0x0085e40008000c06 */
.L_x_27:
[----:B------:R-:W-:Y:S05]  /*3280*/  BSYNC B0 ;  /* 0x0000000000007941 */ /* 0x000fea0003800000 */
.L_x_26:
[----:B------:R-:W-:Y:S01]  /*3290*/  UISETP.NE.AND UP0, UPT, UR18, 0x1, UPT ;  /* 0x000000011200788c */ /* 0x000fe2000bf05270 */
[----:B------:R-:W-:Y:S01]  /*32a0*/  NOP ;  /* 0x0000000000007918 */ /* 0x000fe20000000000 */
[----:B------:R-:W-:Y:S01]  /*32b0*/  ULDC UR5, c[0x0][0x884] ;  /* 0x0002210000057ab9 */ /* 0x000fe20000000800 */
[----:B------:R-:W-:Y:S01]  /*32c0*/  ULDC.64 UR36, c[0x0][0x800] ;  /* 0x0002000000247ab9 */ /* 0x000fe20000000a00 */
[----:B------:R-:W-:-:S04]  /*32d0*/  USEL UR5, UR5, URZ, UP0 ;  /* 0x0000003f05057287 */ /* 0x000fc80008000000 */
[----:B------:R-:W-:-:S04]  /*32e0*/  UIADD3 UR5, UR4, UR5, URZ ;  /* 0x0000000504057290 */ /* 0x000fc8000fffe03f */
[----:B------:R-:W-:-:S12]  /*32f0*/  UIMAD.WIDE UR36, UR5, 0x80, UR36 ;  /* 0x00000080052478a5 */ /* 0x000fd8000f8e0224 */
.L_x_25:
[----:B------:R-:W-:-:S13]  /*3300*/  ISETP.NE.AND P0, PT, RZ, UR51, PT ;  /* 0x00000033ff007c0c */ /* 0x000fda000bf05270 */
[----:B------:R-:W-:Y:S05]  /*3310*/  @P0 BRA `(.L_x_28) ;  /* 0x00000004000c0947 */ /* 0x000fea0003800000 */
[----:B------:R-:W-:Y:S01]  /*3320*/  ELECT P0, URZ, PT ;  /* 0x00000000003f782f */ /* 0x000fe20003800000 */
[----:B------:R-:W-:-:S12]  /*3330*/  BSSY B0, `(.L_x_29) ;  /* 0x000002c000007945 */ /* 0x000fd80003800000 */
[----:B------:R-:W-:Y:S05]  /*3340*/  @!P0 BRA `(.L_x_30) ;  /* 0x0000000000a88947 */ /* 0x000fea0003800000 */
[----:B--2---:R-:W1:Y:S08]  /*3350*/  LDC.64 R4, c[0x0][0x820] ;  /* 0x00020800ff047b82 */ /* 0x004e700000000a00 */
[----:B------:R-:W2:Y:S01]  /*3360*/  LDC.64 R2, c[0x0][0x818] ;  /* 0x00020600ff027b82 */ /* 0x000ea20000000a00 */
[----:B-1----:R-:W-:-:S06]  /*3370*/  IMAD.WIDE R4, R18, 0x8, R4 ;  /* 0x0000000812047825 */ /* 0x002fcc00078e0204 */
[----:B------:R-:W3:Y:S01]  /*3380*/  LDG.E.64 R4, desc[UR38][R4.64] ;  /* 0x0000002604047981 */ /* 0x000ee2000c1e1b00 */
[----:B--2---:R-:W-:-:S06]  /*3390*/  IMAD.WIDE R2, R18, 0x8, R2 ;  /* 0x0000000812027825 */ /* 0x004fcc00078e0202 */
[----:B------:R-:W2:Y:S01]  /*33a0*/  LDG.E.64 R2, desc[UR38][R2.64] ;  /* 0x0000002602027981 */ /* 0x000ea2000c1e1b00 */
[----:B------:R-:W1:Y:S01]  /*33b0*/  S2UR UR5, SR_CgaCtaId ;  /* 0x00000000000579c3 */ /* 0x000e620000008800 */
[----:B------:R-:W-:Y:S01]  /*33c0*/  UISETP.NE.AND UP0, UPT, UR18, 0x1, UPT ;  /* 0x000000011200788c */ /* 0x000fe2000bf05270 */
[----:B------:R-:W-:Y:S02]  /*33d0*/  UMOV UR4, 0x400 ;  /* 0x0000040000047882 */ /* 0x000fe40000000000 */
[----:B-1----:R-:W-:-:S04]  /*33e0*/  ULEA UR4, UR5, UR4, 0x18 ;  /* 0x0000000405047291 */ /* 0x002fc8000f8ec03f */
[----:B------:R-:W-:-:S04]  /*33f0*/  UIADD3 UR5, UR4, 0x80, URZ ;  /* 0x0000008004057890 */ /* 0x000fc8000fffe03f */
[----:B------:R-:W-:-:S04]  /*3400*/  @!UP0 UIADD3 UR5, UR4, URZ, URZ ;  /* 0x0000003f04058290 */ /* 0x000fc8000fffe03f */
[----:B------:R-:W-:-:S05]  /*3410*/  UIADD3 UR4, UR5, 0x34780, URZ ;  /* 0x0003478005047890 */ /* 0x000fca000fffe03f */
[----:B-----5:R-:W1:Y:S01]  /*3420*/  LDS R0, [UR5+0x3479c] ;  /* 0x03479c05ff007984 */ /* 0x020e620008000800 */
[----:B------:R-:W-:-:S03]  /*3430*/  IMAD.U32 R10, RZ, RZ, UR4 ;  /* 0x00000004ff0a7e24 */ /* 0x000fc6000f8e00ff */
[----:B------:R-:W-:Y:S02]  /*3440*/  STS [UR5+0x347b0], RZ ;  /* 0x0347b0ffff007988 */ /* 0x000fe40008000805 */
[----:B------:R-:W-:-:S05]  /*3450*/  SHF.R.U64 R10, R10, 0x4, RZ ;  /* 0x000000040a0a7819 */ /* 0x000fca00000012ff */
[----:B------:R-:W-:Y:S04]  /*3460*/  STS [UR5+0x34790], R10 ;  /* 0x0347900aff007988 */ /* 0x000fe80008000805 */
[----:B------:R-:W-:Y:S01]  /*3470*/  STS [UR5+0x34794], R10 ;  /* 0x0347940aff007988 */ /* 0x000fe20008000805 */
[----:B---3--:R-:W-:-:S04]  /*3480*/  SHF.L.U64.HI R9, R4, 0x1, R5 ;  /* 0x0000000104097819 */ /* 0x008fc80000010205 */
[----:B------:R-:W-:-:S04]  /*3490*/  LOP3.LUT R9, R9, 0x1fffffff, RZ, 0xc0, !PT ;  /* 0x1fffffff09097812 */ /* 0x000fc800078ec0ff */
[----:B------:R-:W-:Y:S01]  /*34a0*/  SHF.R.U32.HI R5, RZ, 0x4, R9 ;  /* 0x00000004ff057819 */ /* 0x000fe20000011609 */
[----:B--2---:R-:W-:Y:S03]  /*34b0*/  STS.64 [UR5+0x34780], R2 ;  /* 0x03478002ff007988 */ /* 0x004fe60008000a05 */
[----:B-1----:R-:W-:-:S05]  /*34c0*/  LOP3.LUT R0, R0, 0xf, R5, 0xb8, !PT ;  /* 0x0000000f00007812 */ /* 0x002fca00078eb805 */
[----:B------:R1:W-:Y:S04]  /*34d0*/  STS [UR5+0x3479c], R0 ;  /* 0x03479c00ff007988 */ /* 0x0003e80008000805 */
[----:B------:R-:W2:Y:S01]  /*34e0*/  LDS R5, [UR5+0x3479c] ;  /* 0x03479c05ff057984 */ /* 0x000ea20008000800 */
[----:B-1----:R-:W-:Y:S02]  /*34f0*/  SHF.L.U32 R0, R4, 0x1, RZ ;  /* 0x0000000104007819 */ /* 0x002fe400000006ff */
[----:B------:R-:W-:Y:S02]  /*3500*/  IADD3 R4, R13, -0x1, RZ ;  /* 0xffffffff0d047810 */ /* 0x000fe40007ffe0ff */
[----:B------:R-:W-:-:S04]  /*3510*/  LOP3.LUT R0, R0, 0xfffffffe, RZ, 0xc0, !PT ;  /* 0xfffffffe00007812 */ /* 0x000fc800078ec0ff */
[----:B------:R-:W-:-:S05]  /*3520*/  SHF.R.U64 R0, R0, 0x4, R9 ;  /* 0x0000000400007819 */ /* 0x000fca0000001209 */
[----:B------:R-:W-:Y:S01]  /*3530*/  STS [UR5+0x3478c], R0 ;  /* 0x03478c00ff007988 */ /* 0x000fe20008000805 */
[----:B--2---:R-:W-:-:S05]  /*3540*/  LOP3.LUT R6, R5, 0xf0, RZ, 0xb8, !PT ;  /* 0x000000f005067812 */ /* 0x004fca00078eb8ff */
[----:B------:R4:W-:Y:S04]  /*3550*/  STS [UR5+0x3479c], R6 ;  /* 0x03479c06ff007988 */ /* 0x0009e80008000805 */
[----:B------:R-:W1:Y:S01]  /*3560*/  LDS R5, [UR5+0x3479c] ;  /* 0x03479c05ff057984 */ /* 0x000e620008000800 */
[----:B----4-:R-:W-:Y:S02]  /*3570*/  CS2R R6, SRZ ;  /* 0x0000000000067805 */ /* 0x010fe4000001ff00 */
[----:B-1----:R-:W-:Y:S01]  /*3580*/  LOP3.LUT R11, R5, 0xf00, RZ, 0xb8, !PT ;  /* 0x00000f00050b7812 */ /* 0x002fe200078eb8ff */
[----:B------:R-:W-:-:S04]  /*3590*/  VIADD R5, R19, 0xffffffff ;  /* 0xffffffff13057836 */ /* 0x000fc80000000000 */
[----:B------:R-:W-:Y:S04]  /*35a0*/  STS.64 [UR5+0x34798], R10 ;  /* 0x0347980aff007988 */ /* 0x000fe80008000a05 */
[----:B------:R-:W1:Y:S04]  /*35b0*/  LDS R8, [UR5+0x3479c] ;  /* 0x03479c05ff087984 */ /* 0x000e680008000800 */
[----:B------:R3:W-:Y:S01]  /*35c0*/  STS.128 [UR5+0x347a0], R4 ;  /* 0x0347a004ff007988 */ /* 0x0007e20008000c05 */
[----:B-1----:R-:W-:-:S05]  /*35d0*/  LOP3.LUT R8, R8, 0xf000, RZ, 0xb8, !PT ;  /* 0x0000f00008087812 */ /* 0x002fca00078eb8ff */
[----:B------:R3:W-:Y:S02]  /*35e0*/  STS [UR5+0x3479c], R8 ;  /* 0x03479c08ff007988 */ /* 0x0007e40008000805 */
.L_x_30:
[----:B------:R-:W-:Y:S05]  /*35f0*/  BSYNC B0 ;  /* 0x0000000000007941 */ /* 0x000fea0003800000 */
.L_x_29:
[----:B------:R-:W-:Y:S01]  /*3600*/  ELECT P0, URZ, PT ;  /* 0x00000000003f782f */ /* 0x000fe20003800000 */
[----:B------:R-:W-:Y:S01]  /*3610*/  NOP ;  /* 0x0000000000007918 */ /* 0x000fe20000000000 */
[----:B------:R-:W-:Y:S11]  /*3620*/  BSSY B0, `(.L_x_31) ;  /* 0x0000004000007945 */ /* 0x000ff60003800000 */
[----:B------:R-:W-:Y:S05]  /*3630*/  @!P0 BRA `(.L_x_32) ;  /* 0x0000000000088947 */ /* 0x000fea0003800000 */
[----:B------:R0:W-:Y:S01]  /*3640*/  UTMACMDFLUSH ;  /* 0x00000000000079b7 */ /* 0x0001e20000000000 */
[----:B------:R-:W-:-:S04]  /*3650*/  DEPBAR.LE SB0, 0x0 ;  /* 0x000080000000791a */ /* 0x000fc80000000000 */
.L_x_32:
[----:B------:R-:W-:Y:S05]  /*3660*/  BSYNC B0 ;  /* 0x0000000000007941 */ /* 0x000fea0003800000 */
.L_x_31:
[----:B------:R-:W1:Y:S01]  /*3670*/  S2UR UR5, SR_CgaCtaId ;  /* 0x00000000000579c3 */ /* 0x000e620000008800 */
[----:B-----5:R-:W2:Y:S01]  /*3680*/  S2R R0, SR_LANEID ;  /* 0x0000000000007919 */ /* 0x020ea20000000000 */
[----:B------:R-:W-:Y:S01]  /*3690*/  UISETP.NE.AND UP0, UPT, UR18, 0x1, UPT ;  /* 0x000000011200788c */ /* 0x000fe2000bf05270 */
[----:B------:R-:W-:Y:S02]  /*36a0*/  UMOV UR4, 0x400 ;  /* 0x0000040000047882 */ /* 0x000fe40000000000 */
[----:B-1----:R-:W-:-:S04]  /*36b0*/  ULEA UR4, UR5, UR4, 0x18 ;  /* 0x0000000405047291 */ /* 0x002fc8000f8ec03f */
[----:B------:R-:W-:-:S04]  /*36c0*/  UIADD3 UR5, UR4, 0x80, URZ ;  /* 0x0000008004057890 */ /* 0x000fc8000fffe03f */
[----:B------:R-:W-:Y:S01]  /*36d0*/  @!UP0 UIADD3 UR5, UR4, URZ, URZ ;  /* 0x0000003f04058290 */ /* 0x000fe2000fffe03f */
[----:B--2---:R-:W-:-:S05]  /*36e0*/  SHF.L.U32 R0, R0, 0x2, RZ ;  /* 0x0000000200007819 */ /* 0x004fca00000006ff */
[----:B------:R-:W-:Y:S02]  /*36f0*/  MOV R3, UR5 ;  /* 0x0000000500037c02 */ /* 0x000fe40008000f00 */
[C---:B------:R-:W-:Y:S02]  /*3700*/  IADD3 R2, P0, R0.reuse, UR36, RZ ;  /* 0x0000002400027c10 */ /* 0x040fe4000ff1e0ff */
[----:B---3--:R-:W-:-:S03]  /*3710*/  IADD3 R4, R0, 0x34780, R3 ;  /* 0x0003478000047810 */ /* 0x008fc60007ffe003 */
[----:B------:R-:W-:Y:S02]  /*3720*/  IMAD.X R3, RZ, RZ, UR37, P0 ;  /* 0x00000025ff037e24 */ /* 0x000fe400080e06ff */
[----:B------:R-:W1:Y:S04]  /*3730*/  LDS R5, [R4] ;  /* 0x0000000004057984 */ /* 0x000e680000000800 */
[----:B-1----:R1:W5:Y:S02]  /*3740*/  ATOMG.E.EXCH.STRONG.GPU PT, RZ, [R2], R5 ;  /* 0x0000000502ff73a8 */ /* 0x00236400041ee100 */
.L_x_28:
[----:B-----5:R-:W-:Y:S01]  /*3750*/  SHF.R.S32.HI R0, RZ, 0x1f, R21 ;  /* 0x0000001fff007819 */ /* 0x020fe20000011415 */
[----:B------:R-:W3:Y:S01]  /*3760*/  S2UR UR56, SR_CgaCtaId ;  /* 0x00000000003879c3 */ /* 0x000ee20000008800 */
[----:B------:R-:W-:Y:S01]  /*3770*/  UISETP.NE.AND UP1, UPT, UR18, 0x1, UPT ;  /* 0x000000011200788c */ /* 0x000fe2000bf25270 */
[----:B--2---:R-:W-:Y:S01]  /*3780*/  MOV R6, 0x1 ;  /* 0x0000000100067802 */ /* 0x004fe20000000f00 */
[----:B------:R-:W-:Y:S01]  /*3790*/  UISETP.NE.AND UP0, UPT, UR29, URZ, UPT ;  /* 0x0000003f1d00728c */ /* 0x000fe2000bf05270 */
[----:B------:R-:W-:Y:S01]  /*37a0*/  LEA.HI R0, R0, R21, RZ, 0x7 ;  /* 0x0000001500007211 */ /* 0x000fe200078f38ff */
[----:B------:R-:W-:Y:S01]  /*37b0*/  UMOV UR47, 0x400 ;  /* 0x00000400002f7882 */ /* 0x000fe20000000000 */
[----:B------:R-:W-:Y:S01]  /*37c0*/  USHF.L.U32 UR50, UR29, 0x3, URZ ;  /* 0x000000031d327899 */ /* 0x000fe2000800063f */
[----:B------:R-:W-:Y:S01]  /*37d0*/  MOV R152, RZ ;  /* 0x000000ff00987202 */ /* 0x000fe20000000f00 */
[----:B------:R-:W-:Y:S01]  /*37e0*/  USEL UR4, URZ, 0x1, UP0 ;  /* 0x000000013f047887 */ /* 0x000fe20008000000 */
[----:B------:R-:W-:Y:S01]  /*37f0*/  LOP3.LUT R0, R0, 0xffffff80, RZ, 0xc0, !PT ;  /* 0xffffff8000007812 */ /* 0x000fe200078ec0ff */
[----:B------:R-:W-:-:S02]  /*3800*/  ULOP3.LUT UR53, UR50, 0x8, URZ, 0xc0, !UPT ;  /* 0x0000000832357892 */ /* 0x000fc4000f8ec03f */
[----:B------:R-:W-:Y:S01]  /*3810*/  ULOP3.LUT UR43, UR40, 0x1, URZ, 0xfc, !UPT ;  /* 0x00000001282b7892 */ /* 0x000fe2000f8efc3f */
[----:B------:R-:W-:Y:S01]  /*3820*/  IADD3 R0, -R0, R21, RZ ;  /* 0x0000001500007210 */ /* 0x000fe20007ffe1ff */
[----:B------:R-:W-:Y:S01]  /*3830*/  ULOP3.LUT UR52, UR59, 0x1, URZ, 0xfc, !UPT ;  /* 0x000000013b347892 */ /* 0x000fe2000f8efc3f */
[----:B------:R-:W-:Y:S01]  /*3840*/  MOV R153, UR4 ;  /* 0x0000000400997c02 */ /* 0x000fe20008000f00 */
[----:B------:R-:W-:Y:S01]  /*3850*/  ULOP3.LUT UR54, UR61, 0x1, URZ, 0xfc, !UPT ;  /* 0x000000013d367892 */ /* 0x000fe2000f8efc3f */
[----:B-1----:R-:W-:Y:S01]  /*3860*/  SHF.R.S32.HI R3, RZ, 0x1f, R0 ;  /* 0x0000001fff037819 */ /* 0x002fe20000011400 */
[C---:B------:R-:W-:Y:S01]  /*3870*/  VIADD R157, R0.reuse, 0x1f ;  /* 0x0000001f009d7836 */ /* 0x040fe20000000000 */
[----:B------:R-:W-:Y:S01]  /*3880*/  SHF.L.U32 R2, R0, 0x6, RZ ;  /* 0x0000000600027819 */ /* 0x000fe200000006ff */
[----:B------:R-:W-:Y:S01]  /*3890*/  ULOP3.LUT UR55, UR50, 0x8, URZ, 0xc, !UPT ;  /* 0x0000000832377892 */ /* 0x000fe2000f8e0c3f */
[----:B------:R-:W-:Y:S01]  /*38a0*/  LEA.HI R4, R3, R0, RZ, 0x5 ;  /* 0x0000000003047211 */ /* 0x000fe200078f28ff */
[----:B------:R-:W-:Y:S01]  /*38b0*/  ULOP3.LUT UR53, UR53, 0x18, URZ, 0x3c, !UPT ;  /* 0x0000001835357892 */ /* 0x000fe2000f8e3c3f */
[----:B------:R-:W-:Y:S01]  /*38c0*/  LOP3.LUT R5, R2, 0x40, RZ, 0xc0, !PT ;  /* 0x0000004002057812 */ /* 0x000fe200078ec0ff */
[----:B---3--:R-:W-:Y:S01]  /*38d0*/  ULEA UR47, UR56, UR47, 0x18 ;  /* 0x0000002f382f7291 */ /* 0x008fe2000f8ec03f */
[----:B------:R-:W-:-:S02]  /*38e0*/  SHF.R.U32.HI R2, RZ, 0x1, R4 ;  /* 0x00000001ff027819 */ /* 0x000fc40000011604 */
[-C--:B------:R-:W-:Y:S01]  /*38f0*/  LEA.HI R4, R3, R0.reuse, RZ, 0x3 ;  /* 0x0000000003047211 */ /* 0x080fe200078f18ff */
[----:B------:R-:W-:Y:S01]  /*3900*/  UIADD3 UR48, UR47, 0x80, URZ ;  /* 0x000000802f307890 */ /* 0x000fe2000fffe03f */
[----:B----4-:R-:W-:Y:S01]  /*3910*/  LOP3.LUT R7, R5, 0x30, R2, 0xf8, !PT ;  /* 0x0000003005077812 */ /* 0x010fe200078ef802 */
[----:B------:R-:W-:Y:S01]  /*3920*/  UIADD3 UR49, UR47, 0x34500, URZ ;  /* 0x000345002f317890 */ /* 0x000fe2000fffe03f */
[-C--:B------:R-:W-:Y:S01]  /*3930*/  LEA.HI R2, R0, R0.reuse, RZ, 0x1 ;  /* 0x0000000000027211 */ /* 0x080fe200078f08ff */
[----:B------:R-:W-:Y:S01]  /*3940*/  @!UP1 UIADD3 UR48, UR47, URZ, URZ ;  /* 0x0000003f2f309290 */ /* 0x000fe2000fffe03f */
[----:B------:R-:W-:Y:S01]  /*3950*/  LEA.HI R3, R3, R0, RZ, 0x4 ;  /* 0x0000000003037211 */ /* 0x000fe200078f20ff */
[----:B------:R-:W-:Y:S01]  /*3960*/  UIADD3 UR5, UR50, UR49, URZ ;  /* 0x0000003132057290 */ /* 0x000fe2000fffe03f */
[----:B------:R-:W-:Y:S01]  /*3970*/  SHF.R.S32.HI R2, RZ, 0x1, R2 ;  /* 0x00000001ff027819 */ /* 0x000fe20000011402 */
[----:B------:R-:W-:Y:S01]  /*3980*/  UIADD3 UR48, UR48, 0x34780, URZ ;  /* 0x0003478030307890 */ /* 0x000fe2000fffe03f */
[----:B------:R-:W-:-:S02]  /*3990*/  LOP3.LUT R7, R7, 0x8, R4, 0xf8, !PT ;  /* 0x0000000807077812 */ /* 0x000fc400078ef804 */
[----:B------:R-:W-:Y:S01]  /*39a0*/  SHF.R.S32.HI R4, RZ, 0x4, R3 ;  /* 0x00000004ff047819 */ /* 0x000fe20000011403 */
[----:B------:R-:W-:-:S03]  /*39b0*/  IMAD.SHL.U32 R2, R2, 0x80, RZ ;  /* 0x0000008002027824 */ /* 0x000fc600078e00ff */
[----:B------:R-:W-:Y:S02]  /*39c0*/  LEA.HI R3, R3, R4, RZ, 0x1 ;  /* 0x0000000403037211 */ /* 0x000fe400078f08ff */
[----:B------:R-:W-:Y:S02]  /*39d0*/  LOP3.LUT R2, R2, 0x180, RZ, 0xc0, !PT ;  /* 0x0000018002027812 */ /* 0x000fe400078ec0ff */
[----:B------:R-:W-:Y:S02]  /*39e0*/  LOP3.LUT R3, R3, 0x7ffffe, RZ, 0xc0, !PT ;  /* 0x007ffffe03037812 */ /* 0x000fe400078ec0ff */
[----:B------:R-:W-:Y:S02]  /*39f0*/  LOP3.LUT R5, R2, R5, RZ, 0xfc, !PT ;  /* 0x0000000502057212 */ /* 0x000fe400078efcff */
[----:B------:R-:W-:Y:S02]  /*3a00*/  IADD3 R3, R4, -R3, RZ ;  /* 0x8000000304037210 */ /* 0x000fe40007ffe0ff */
[----:B------:R-:W-:-:S04]  /*3a10*/  SHF.R.U32.HI R5, RZ, 0x3, R5 ;  /* 0x00000003ff057819 */ /* 0x000fc80000011605 */
[----:B------:R-:W-:-:S05]  /*3a20*/  LOP3.LUT R156, R5, R7, R2, 0x1e, !PT ;  /* 0x00000007059c7212 */ /* 0x000fca00078e1e02 */
[----:B------:R-:W-:-:S07]  /*3a30*/  IMAD R156, R3, 0x200, R156 ;  /* 0x00000200039c7824 */ /* 0x000fce00078e029c */
.L_x_236:
[----:B-12---:R-:W1:Y:S02]  /*3a40*/  LDC.64 R2, c[0x0][0x290] ;  /* 0x0000a400ff027b82 */ /* 0x006e640000000a00 */
[----:B-1----:R-:W-:-:S05]  /*3a50*/  IMAD.WIDE R2, R18, 0xc, R2 ;  /* 0x0000000c12027825 */ /* 0x002fca00078e0202 */
[----:B------:R-:W2:Y:S01]  /*3a60*/  LDG.E R4, desc[UR38][R2.64+0x8] ;  /* 0x0000082602047981 */ /* 0x000ea2000c1e1900 */
[----:B------:R-:W-:Y:S01]  /*3a70*/  SHF.L.U32 R8, R153, 0x1f, RZ ;  /* 0x0000001f99087819 */ /* 0x000fe200000006ff */
[----:B------:R-:W-:Y:S01]  /*3a80*/  UMOV UR5, UR41 ;  /* 0x0000002900057c82 */ /* 0x000fe20008000000 */
[----:B------:R-:W-:-:S04]  /*3a90*/  MOV R7, UR49 ;  /* 0x0000003100077c02 */ /* 0x000fc80008000f00 */
[----:B------:R-:W1:Y:S01]  /*3aa0*/  SYNCS.PHASECHK.TRANS64.TRYWAIT P0, [R7+UR50], R8 ;  /* 0x00000008070075a7 */ /* 0x000e620008000172 */
[----:B--2---:R-:W-:-:S04]  /*3ab0*/  IADD3 R5, R4, 0x3f, RZ ;  /* 0x0000003f04057810 */ /* 0x004fc80007ffe0ff */
[----:B------:R-:W-:-:S04]  /*3ac0*/  SHF.R.S32.HI R0, RZ, 0x1f, R5 ;  /* 0x0000001fff007819 */ /* 0x000fc80000011405 */
[----:B------:R-:W-:Y:S01]  /*3ad0*/  LEA.HI R5, R0, R5, RZ, 0x6 ;  /* 0x0000000500057211 */ /* 0x000fe200078f30ff */
[----:B-1----:R-:W-:Y:S06]  /*3ae0*/  @!P0 BRA `(.L_x_33) ;  /* 0x0000030400588947 */ /* 0x002fec0003800000 */
.L_x_534:
[----:B------:R2:W-:Y:S01]  /*3af0*/  STL [R1+0x400], RZ ;  /* 0x000400ff01007387 */ /* 0x0005e20000100800 */
[----:B------:R-:W-:Y:S01]  /*3b00*/  ISETP.GE.AND P0, PT, R4, 0x1, PT ;  /* 0x000000010400780c */ /* 0x000fe20003f06270 */
[----:B------:R-:W-:Y:S01]  /*3b10*/  UMOV UR4, URZ ;  /* 0x0000003f00047c82 */ /* 0x000fe20008000000 */
[--C-:B------:R-:W-:Y:S01]  /*3b20*/  IMAD.MOV.U32 R155, RZ, RZ, R18.reuse ;  /* 0x000000ffff9b7224 */ /* 0x100fe200078e0012 */
[----:B------:R2:W-:Y:S01]  /*3b30*/  STL [R1+0x404], RZ ;  /* 0x000404ff01007387 */ /* 0x0005e20000100800 */
[----:B------:R-:W-:Y:S02]  /*3b40*/  SHF.R.S32.HI R19, RZ, 0x1f, R18 ;  /* 0x0000001fff137819 */ /* 0x000fe40000011412 */
[----:B------:R-:W-:Y:S02]  /*3b50*/  CS2R R150, SRZ ;  /* 0x0000000000967805 */ /* 0x000fe4000001ff00 */
[----:B------:R-:W-:Y:S01]  /*3b60*/  MOV R0, UR42 ;  /* 0x0000002a00007c02 */ /* 0x000fe20008000f00 */
[----:B------:R2:W-:Y:S01]  /*3b70*/  STL [R1+0x408], RZ ;  /* 0x000408ff01007387 */ /* 0x0005e20000100800 */
[----:B------:R-:W-:-:S02]  /*3b80*/  CS2R R24, SRZ ;  /* 0x0000000000187805 */ /* 0x000fc4000001ff00 */
[----:B------:R-:W-:Y:S02]  /*3b90*/  CS2R R26, SRZ ;  /* 0x00000000001a7805 */ /* 0x000fe4000001ff00 */
[----:B------:R-:W-:Y:S01]  /*3ba0*/  CS2R R28, SRZ ;  /* 0x00000000001c7805 */ /* 0x000fe2000001ff00 */
[----:B------:R2:W-:Y:S01]  /*3bb0*/  STL [R1+0x40c], RZ ;  /* 0x00040cff01007387 */ /* 0x0005e20000100800 */
[----:B------:R-:W-:Y:S02]  /*3bc0*/  CS2R R30, SRZ ;  /* 0x00000000001e7805 */ /* 0x000fe4000001ff00 */
[----:B------:R-:W-:Y:S02]  /*3bd0*/  CS2R R32, SRZ ;  /* 0x0000000000207805 */ /* 0x000fe4000001ff00 */
[----:B------:R-:W-:Y:S01]  /*3be0*/  CS2R R34, SRZ ;  /* 0x0000000000227805 */ /* 0x000fe2000001ff00 */
        /* <DEDUP_REMOVED lines=55> */
[----:B------:R-:W-:Y:S01]  /*3f60*/  SHF.R.S32.HI R5, RZ, 0x6, R5 ;  /* 0x00000006ff057819 */ /* 0x000fe20000011405 */
        /* <DEDUP_REMOVED lines=21> */
[----:B------:R-:W-:-:S03]  /*40c0*/  CS2R R148, SRZ ;  /* 0x0000000000947805 */ /* 0x000fc6000001ff00 */
[----:B------:R2:W-:Y:S04]  /*40d0*/  STL [R1+0x460], RZ ;  /* 0x000460ff01007387 */ /* 0x0005e80000100800 */
        /* <DEDUP_REMOVED lines=231> */
[----:B------:R2:W-:Y:S04]  /*4f50*/  STL [R1], RZ ;  /* 0x000000ff01007387 */ /* 0x0005e80000100800 */
        /* <DEDUP_REMOVED lines=126> */
[----:B------:R2:W-:Y:S01]  /*5740*/  STL [R1+0x1fc], RZ ;  /* 0x0001fcff01007387 */ /* 0x0005e20000100800 */
[----:B------:R-:W-:Y:S05]  /*5750*/  @!P0 BRA `(.L_x_34) ;  /* 0x000000b800488947 */ /* 0x000fea0003800000 */
[----:B------:R-:W-:-:S06]  /*5760*/  UISETP.NE.AND UP0, UPT, UR43, 0x3, UPT ;  /* 0x000000032b00788c */ /* 0x000fcc000bf05270 */
[----:B------:R-:W-:-:S13]  /*5770*/  PLOP3.LUT P1, PT, PT, PT, UP0, 0x80, 0x0 ;  /* 0x000000000000781c */ /* 0x000fda0003f2f008 */
[----:B------:R-:W-:Y:S05]  /*5780*/  @!P1 BRA `(.L_x_35) ;  /* 0x0000000000049947 */ /* 0x000fea0003800000 */
[----:B------:R-:W-:Y:S01]  /*5790*/  BPT.TRAP 0x1 ;  /* 0x000000040000795c */ /* 0x000fe20000300000 */
.L_x_35:
[----:B------:R-:W-:Y:S01]  /*57a0*/  ULEA UR4, UR41, UR47, 0x3 ;  /* 0x0000002f29047291 */ /* 0x000fe2000f8e183f */
[----:B------:R-:W-:-:S04]  /*57b0*/  MOV R0, UR42 ;  /* 0x0000002a00007c02 */ /* 0x000fc80008000f00 */
[----:B------:R-:W-:-:S04]  /*57c0*/  SHF.L.U32 R0, R0, 0x1f, RZ ;  /* 0x0000001f00007819 */ /* 0x000fc800000006ff */
[----:B------:R3:W4:Y:S01]  /*57d0*/  SYNCS.PHASECHK.TRANS64.TRYWAIT P0, [UR4+0x34480], R0 ;  /* 0x03448000ff0075a7 */ /* 0x0007220008000144 */
[----:B------:R-:W-:Y:S05]  /*57e0*/  @!P1 BRA `(.L_x_36) ;  /* 0x0000000000049947 */ /* 0x000fea0003800000 */
[----:B------:R-:W-:Y:S01]  /*57f0*/  BPT.TRAP 0x1 ;  /* 0x000000040000795c */ /* 0x000fe20000300000 */
.L_x_36:
[----:B----4-:R-:W-:Y:S05]  /*5800*/  @P0 BRA `(.L_x_37) ;  /* 0x0000000000080947 */ /* 0x010fea0003800000 */
[----:B------:R-:W4:Y:S02]  /*5810*/  SYNCS.PHASECHK.TRANS64.TRYWAIT P0, [UR4+0x34480], R0 ;  /* 0x03448000ff0075a7 */ /* 0x000f240008000144 */
[----:B----4-:R-:W-:Y:S05]  /*5820*/  @!P0 BRA `(.L_x_38) ;  /* 0x000002e800248947 */ /* 0x010fea0003800000 */
.L_x_37:
[----:B------:R-:W-:Y:S01]  /*5830*/  UIADD3 UR5, UR47, 0x18000, URZ ;  /* 0x000180002f057890 */ /* 0x000fe2000fffe03f */
[----:B------:R-:W-:Y:S01]  /*5840*/  WARPGROUP.ARRIVE ;  /* 0x00000000000079c5 */ /* 0x000fe20000000000 */
[----:B------:R-:W-:Y:S01]  /*5850*/  USHF.R.U32.HI UR4, URZ, 0x4, UR47 ;  /* 0x000000043f047899 */ /* 0x000fe2000801162f */
[----:B------:R-:W-:Y:S01]  /*5860*/  STL [R1+0x1168], R156 ;  /* 0x0011689c01007387 */ /* 0x000fe20000100800 */
[----:B------:R-:W-:Y:S02]  /*5870*/  USHF.R.U32.HI UR5, URZ, 0x4, UR5 ;  /* 0x000000043f057899 */ /* 0x000fe40008011605 */
[----:B------:R-:W-:Y:S01]  /*5880*/  ULOP3.LUT UR4, UR4, 0x3fff, URZ, 0xc0, !UPT ;  /* 0x00003fff04047892 */ /* 0x000fe2000f8ec03f */
[----:B------:R-:W-:Y:S01]  /*5890*/  STL [R1+0x1164], R157 ;  /* 0x0011649d01007387 */ /* 0x000fe20000100800 */
[----:B------:R-:W-:Y:S02]  /*58a0*/  ULOP3.LUT UR5, UR5, 0x3fff, URZ, 0xc0, !UPT ;  /* 0x00003fff05057892 */ /* 0x000fe4000f8ec03f */
[----:B------:R-:W-:Y:S01]  /*58b0*/  ULOP3.LUT UR6, UR4, 0x10000, URZ, 0xfc, !UPT ;  /* 0x0001000004067892 */ /* 0x000fe2000f8efc3f */
[----:B------:R-:W-:Y:S01]  /*58c0*/  STL [R1+0x1160], R155 ;  /* 0x0011609b01007387 */ /* 0x000fe20000100800 */
[----:B------:R-:W-:-:S02]  /*58d0*/  ULOP3.LUT UR4, UR5, 0x10000, URZ, 0xfc, !UPT ;  /* 0x0001000005047892 */ /* 0x000fc4000f8efc3f */
[----:B------:R-:W-:Y:S01]  /*58e0*/  ULEA UR5, UR41, UR6, 0xb ;  /* 0x0000000629057291 */ /* 0x000fe2000f8e583f */
[----:B------:R-:W-:Y:S01]  /*58f0*/  STL [R1+0x115c], R152 ;  /* 0x00115c9801007387 */ /* 0x000fe20000100800 */
[----:B------:R-:W-:Y:S01]  /*5900*/  ULEA UR4, UR41, UR4, 0xb ;  /* 0x0000000429047291 */ /* 0x000fe2000f8e583f */
[----:B------:R-:W-:Y:S01]  /*5910*/  UMOV UR9, 0x40000040 ;  /* 0x4000004000097882 */ /* 0x000fe20000000000 */
[----:B------:R-:W-:Y:S01]  /*5920*/  UMOV UR11, 0x40000040 ;  /* 0x40000040000b7882 */ /* 0x000fe20000000000 */
[----:B------:R-:W-:Y:S02]  /*5930*/  STL [R1+0x1158], R153 ;  /* 0x0011589901007387 */ /* 0x000fe40000100800 */
[----:B------:R-:W-:Y:S02]  /*5940*/  UMOV UR8, UR5 ;  /* 0x0000000500087c82 */ /* 0x000fe40008000000 */
[----:B------:R-:W-:Y:S01]  /*5950*/  UMOV UR10, UR4 ;  /* 0x00000004000a7c82 */ /* 0x000fe20008000000 */
[----:B------:R-:W-:Y:S01]  /*5960*/  STL [R1+0xb08], R22 ;  /* 0x000b081601007387 */ /* 0x000fe20000100800 */
[----:B------:R-:W-:Y:S01]  /*5970*/  HGMMA.64x256x16.F32.BF16 R24, gdesc[UR8], RZ, !UPT, gsb0 ;  /* 0x03e00000081879f0 */ /* 0x000fe2000c0018ff */
[----:B------:R-:W-:-:S02]  /*5980*/  UIADD3 UR8, UR5, 0x200, URZ ;  /* 0x0000020005087890 */ /* 0x000fc4000fffe03f */
[----:B------:R-:W-:Y:S01]  /*5990*/  STL [R1+0xb04], R19 ;  /* 0x000b041301007387 */ /* 0x000fe20000100800 */
[----:B------:R-:W-:-:S03]  /*59a0*/  UMOV UR9, 0x40000040 ;  /* 0x4000004000097882 */ /* 0x000fc60000000000 */
[----:B------:R-:W-:Y:S04]  /*59b0*/  STL [R1+0xb00], R18 ;  /* 0x000b001201007387 */ /* 0x000fe80000100800 */
[----:B------:R-:W-:Y:S04]  /*59c0*/  STL [R1+0xafc], R17 ;  /* 0x000afc1101007387 */ /* 0x000fe80000100800 */
[----:B------:R-:W-:Y:S04]  /*59d0*/  STL [R1+0xaf8], R16 ;  /* 0x000af81001007387 */ /* 0x000fe80000100800 */
[----:B------:R-:W-:Y:S04]  /*59e0*/  STL [R1+0xaf4], R7 ;  /* 0x000af40701007387 */ /* 0x000fe80000100800 */
[----:B------:R-:W-:Y:S04]  /*59f0*/  STL [R1+0xaf0], R6 ;  /* 0x000af00601007387 */ /* 0x000fe80000100800 */
[----:B------:R-:W-:Y:S04]  /*5a00*/  STL [R1+0xaec], R5 ;  /* 0x000aec0501007387 */ /* 0x000fe80000100800 */
[----:B------:R-:W-:Y:S01]  /*5a10*/  STL [R1+0xae8], R4 ;  /* 0x000ae80401007387 */ /* 0x000fe20000100800 */
[----:B------:R-:W-:-:S03]  /*5a20*/  WARPGROUP.DEPBAR.LE gsb0, 0x0 ;  /* 0x00008000000079c5 */ /* 0x000fc60000010000 */
[----:B------:R-:W-:Y:S04]  /*5a30*/  STL.64 [R1+0x400], R24 ;  /* 0x0004001801007387 */ /* 0x000fe80000100a00 */
        /* <DEDUP_REMOVED lines=62> */
[----:B------:R4:W-:Y:S02]  /*5e20*/  STL.64 [R1+0x5f8], R150 ;  /* 0x0005f89601007387 */ /* 0x0009e40000100a00 */
[----:B----4-:R-:W-:-:S06]  /*5e30*/  WARPGROUP.ARRIVE ;  /* 0x00000000000079c5 */ /* 0x010fcc0000000000 */
[----:B------:R-:W-:Y:S01]  /*5e40*/  HGMMA.64x256x16.F32.BF16 R24, gdesc[UR8], RZ, !UPT, gsb0 ;  /* 0x03e00000081879f0 */ /* 0x000fe2000c0018ff */
[----:B------:R-:W-:Y:S01]  /*5e50*/  UIADD3 UR8, UR5, 0x400, URZ ;  /* 0x0000040005087890 */ /* 0x000fe2000fffe03f */
[----:B------:R-:W-:Y:S01]  /*5e60*/  UMOV UR9, 0x40000040 ;  /* 0x4000004000097882 */ /* 0x000fe20000000000 */
[----:B------:R-:W-:Y:S02]  /*5e70*/  WARPGROUP.DEPBAR.LE gsb0, 0x0 ;  /* 0x00008000000079c5 */ /* 0x000fe40000010000 */
        /* <DEDUP_REMOVED lines=69> */
[----:B------:R-:W-:Y:S01]  /*62d0*/  STL.64 [R1], R24 ;  /* 0x0000001801007387 */ /* 0x000fe20000100a00 */
[----:B------:R-:W-:Y:S01]  /*62e0*/  IMAD.MOV.U32 R227, RZ, RZ, R53 ;  /* 0x000000ffffe37224 */ /* 0x000fe200078e0035 */
[----:B------:R-:W-:Y:S01]  /*62f0*/  MOV R226, R54 ;  /* 0x0000003600e27202 */ /* 0x000fe20000000f00 */
[----:B------:R-:W-:Y:S01]  /*6300*/  IMAD.MOV.U32 R224, RZ, RZ, R56 ;  /* 0x000000ffffe07224 */ /* 0x000fe200078e0038 */
[----:B------:R-:W-:Y:S01]  /*6310*/  STL.64 [R1+0x8], R26 ;  /* 0x0000081a01007387 */ /* 0x000fe20000100a00 */
[----:B------:R-:W-:Y:S01]  /*6320*/  MOV R225, R55 ;  /* 0x0000003700e17202 */ /* 0x000fe20000000f00 */
[----:B------:R-:W-:Y:S01]  /*6330*/  IMAD.MOV.U32 R221, RZ, RZ, R59 ;  /* 0x000000ffffdd7224 */ /* 0x000fe200078e003b */
[----:B------:R-:W-:Y:S01]  /*6340*/  MOV R223, R57 ;  /* 0x0000003900df7202 */ /* 0x000fe20000000f00 */
        /* <DEDUP_REMOVED lines=82> */
[----:B-1----:R-:W-:Y:S01]  /*6870*/  IMAD.MOV.U32 R3, RZ, RZ, R149 ;  /* 0x000000ffff037224 */ /* 0x002fe200078e0095 */
[----:B------:R-:W-:Y:S01]  /*6880*/  MOV R160, R120 ;  /* 0x0000007800a07202 */ /* 0x000fe20000000f00 */
[----:B------:R1:W-:Y:S01]  /*6890*/  STL [R1+0x70], R52 ;  /* 0x0000703401007387 */ /* 0x0003e20000100800 */
[----:B------:R-:W-:-:S02]  /*68a0*/  MOV R159, R121 ;  /* 0x00000079009f7202 */ /* 0x000fc40000000f00 */
[----:B------:R-:W-:Y:S02]  /*68b0*/  MOV R157, R123 ;  /* 0x0000007b009d7202 */ /* 0x000fe40000000f00 */
[----:B------:R-:W-:Y:S02]  /*68c0*/  MOV R156, R124 ;  /* 0x0000007c009c7202 */ /* 0x000fe40000000f00 */
[----:B------:R-:W-:Y:S02]  /*68d0*/  MOV R154, R126 ;  /* 0x0000007e009a7202 */ /* 0x000fe40000000f00 */
[----:B------:R-:W-:Y:S02]  /*68e0*/  MOV R153, R127 ;  /* 0x0000007f00997202 */ /* 0x000fe40000000f00 */
[----:B------:R-:W-:Y:S02]  /*68f0*/  MOV R23, R129 ;  /* 0x0000008100177202 */ /* 0x000fe40000000f00 */
        /* <DEDUP_REMOVED lines=14> */
[----:B---3--:R-:W-:Y:S02]  /*69e0*/  MOV R0, R151 ;  /* 0x0000009700007202 */ /* 0x008fe40000000f00 */
[----:B-1----:R-:W-:-:S06]  /*69f0*/  WARPGROUP.ARRIVE ;  /* 0x00000000000079c5 */ /* 0x002fcc0000000000 */
[----:B------:R-:W-:Y:S03]  /*6a00*/  HGMMA.64x256x16.F32.BF16 R24, gdesc[UR8], RZ, !UPT, gsb0 ;  /* 0x03e00000081879f0 */ /* 0x000fe6000c0018ff */
        /* <DEDUP_REMOVED lines=64> */
[----:B------:R1:W-:Y:S04]  /*6e10*/  STL.64 [R1+0x1170], R24 ;  /* 0x0011701801007387 */ /* 0x0003e80000100a00 */
[----:B-1----:R-:W3:Y:S04]  /*6e20*/  LDL.LU R24, [R1+0x400] ;  /* 0x0004000001187983 */ /* 0x002ee80000300800 */
[----:B------:R-:W3:Y:S04]  /*6e30*/  LDL.LU R25, [R1+0x404] ;  /* 0x0004040001197983 */ /* 0x000ee80000300800 */
        /* <DEDUP_REMOVED lines=125> */
[----:B------:R-:W3:Y:S01]  /*7610*/  LDL.LU R151, [R1+0x5fc] ;  /* 0x0005fc0001977983 */ /* 0x000ee20000300800 */
[----:B------:R-:W-:-:S02]  /*7620*/  UIADD3 UR8, UR5, 0x2, URZ ;  /* 0x0000000205087890 */ /* 0x000fc4000fffe03f */
[----:B------:R-:W-:Y:S01]  /*7630*/  UIADD3 UR10, UR4, 0x2, URZ ;  /* 0x00000002040a7890 */ /* 0x000fe2000fffe03f */
[----:B------:R-:W-:Y:S01]  /*7640*/  UMOV UR9, 0x40000040 ;  /* 0x4000004000097882 */ /* 0x000fe20000000000 */
[----:B------:R-:W-:Y:S01]  /*7650*/  UMOV UR11, 0x40000040 ;  /* 0x40000040000b7882 */ /* 0x000fe20000000000 */
[----:B---3--:R-:W-:-:S06]  /*7660*/  WARPGROUP.ARRIVE ;  /* 0x00000000000079c5 */ /* 0x008fcc0000000000 */
[----:B------:R-:W-:Y:S03]  /*7670*/  HGMMA.64x256x16.F32.BF16 R24, gdesc[UR8], R24, gsb0 ;  /* 0x03e00000081879f0 */ /* 0x000fe60008001818 */
[----:B------:R-:W-:Y:S02]  /*7680*/  WARPGROUP.DEPBAR.LE gsb0, 0x0 ;  /* 0x00008000000079c5 */ /* 0x000fe40000010000 */
[----:B------:R1:W-:Y:S04]  /*7690*/  STL.64 [R1+0x400], R24 ;  /* 0x0004001801007387 */ /* 0x0003e80000100a00 */
        /* <DEDUP_REMOVED lines=63> */
[----:B-1----:R-:W2:Y:S04]  /*7a90*/  LDL.LU R24, [R1] ;  /* 0x0000000001187983 */ /* 0x002ea80000300800 */
[----:B------:R-:W2:Y:S04]  /*7aa0*/  LDL.LU R25, [R1+0x4] ;  /* 0x0000040001197983 */ /* 0x000ea80000300800 */
[----:B---3--:R-:W3:Y:S04]  /*7ab0*/  LDL.LU R26, [R1+0x8] ;  /* 0x00000800011a7983 */ /* 0x008ee80000300800 */
[----:B------:R-:W3:Y:S04]  /*7ac0*/  LDL.LU R27, [R1+0xc] ;  /* 0x00000c00011b7983 */ /* 0x000ee80000300800 */
[----:B----4-:R-:W4:Y:S04]  /*7ad0*/  LDL.LU R28, [R1+0x10] ;  /* 0x00001000011c7983 */ /* 0x010f280000300800 */
[----:B------:R-:W4:Y:S04]  /*7ae0*/  LDL.LU R29, [R1+0x14] ;  /* 0x00001400011d7983 */ /* 0x000f280000300800 */
[----:B--2---:R-:W2:Y:S04]  /*7af0*/  LDL.LU R30, [R1+0x18] ;  /* 0x00001800011e7983 */ /* 0x004ea80000300800 */
[----:B------:R-:W2:Y:S04]  /*7b00*/  LDL.LU R31, [R1+0x1c] ;  /* 0x00001c00011f7983 */ /* 0x000ea80000300800 */
[----:B------:R-:W3:Y:S04]  /*7b10*/  LDL.LU R32, [R1+0x20] ;  /* 0x0000200001207983 */ /* 0x000ee80000300800 */
[----:B------:R-:W3:Y:S04]  /*7b20*/  LDL.LU R33, [R1+0x24] ;  /* 0x0000240001217983 */ /* 0x000ee80000300800 */
[----:B------:R-:W4:Y:S04]  /*7b30*/  LDL.LU R34, [R1+0x28] ;  /* 0x0000280001227983 */ /* 0x000f280000300800 */
[----:B------:R-:W4:Y:S04]  /*7b40*/  LDL.LU R35, [R1+0x2c] ;  /* 0x00002c0001237983 */ /* 0x000f280000300800 */
[----:B------:R-:W2:Y:S04]  /*7b50*/  LDL.LU R36, [R1+0x30] ;  /* 0x0000300001247983 */ /* 0x000ea80000300800 */
        /* <DEDUP_REMOVED lines=15> */
[----:B------:R-:W4:Y:S01]  /*7c50*/  LDL.LU R52, [R1+0x70] ;  /* 0x0000700001347983 */ /* 0x000f220000300800 */
        /* <DEDUP_REMOVED lines=126> */
[----:B------:R-:W-:-:S02]  /*8440*/  MOV R57, R223 ;  /* 0x000000df00397202 */ /* 0x000fc40000000f00 */
[----:B------:R-:W-:Y:S01]  /*8450*/  MOV R54, R226 ;  /* 0x000000e200367202 */ /* 0x000fe20000000f00 */
[----:B------:R-:W-:Y:S01]  /*8460*/  STL.64 [R1+0x1478], R90 ;  /* 0x0014785a01007387 */ /* 0x000fe20000100a00 */
[----:B------:R-:W-:-:S03]  /*8470*/  MOV R55, R225 ;  /* 0x000000e100377202 */ /* 0x000fc60000000f00 */
        /* <DEDUP_REMOVED lines=18> */
[----:B----4-:R-:W-:Y:S04]  /*85a0*/  STL.64 [R1+0x13e0], R52 ;  /* 0x0013e03401007387 */ /* 0x010fe80000100a00 */
[----:B---3--:R-:W-:Y:S04]  /*85b0*/  STL.64 [R1+0x13d8], R50 ;  /* 0x0013d83201007387 */ /* 0x008fe80000100a00 */
[----:B--2---:R-:W-:Y:S04]  /*85c0*/  STL.64 [R1+0x13d0], R48 ;  /* 0x0013d03001007387 */ /* 0x004fe80000100a00 */
        /* <DEDUP_REMOVED lines=12> */
[----:B-1----:R-:W2:Y:S04]  /*8690*/  LDL.LU.64 R24, [R1+0x200] ;  /* 0x0002000001187983 */ /* 0x002ea80000300a00 */
[----:B------:R-:W2:Y:S04]  /*86a0*/  LDL.LU.64 R26, [R1+0x208] ;  /* 0x00020800011a7983 */ /* 0x000ea80000300a00 */
        /* <DEDUP_REMOVED lines=61> */
[----:B------:R-:W2:Y:S01]  /*8a80*/  LDL.LU.64 R150, [R1+0x3f8] ;  /* 0x0003f80001967983 */ /* 0x000ea20000300a00 */
[----:B------:R-:W-:Y:S01]  /*8a90*/  UIADD3 UR8, UR5, 0x202, URZ ;  /* 0x0000020205087890 */ /* 0x000fe2000fffe03f */
[----:B------:R-:W-:Y:S01]  /*8aa0*/  UMOV UR9, 0x40000040 ;  /* 0x4000004000097882 */ /* 0x000fe20000000000 */
[----:B--2---:R-:W-:-:S07]  /*8ab0*/  WARPGROUP.ARRIVE ;  /* 0x00000000000079c5 */ /* 0x004fce0000000000 */
[----:B------:R-:W-:Y:S03]  /*8ac0*/  HGMMA.64x256x16.F32.BF16 R24, gdesc[UR8], R24, gsb0 ;  /* 0x03e00000081879f0 */ /* 0x000fe60008001818 */
[----:B------:R-:W-:Y:S02]  /*8ad0*/  WARPGROUP.DEPBAR.LE gsb0, 0x0 ;  /* 0x00008000000079c5 */ /* 0x000fe40000010000 */
        /* <DEDUP_REMOVED lines=56> */
[----:B------:R1:W-:Y:S01]  /*8e60*/  STL [R1+0x270], R52 ;  /* 0x0002703401007387 */ /* 0x0003e20000100800 */
[----:B------:R-:W-:Y:S01]  /*8e70*/  MOV R177, R108 ;  /* 0x0000006c00b17202 */ /* 0x000fe20000000f00 */
[----:B------:R-:W-:Y:S01]  /*8e80*/  IMAD.MOV.U32 R178, RZ, RZ, R107 ;  /* 0x000000ffffb27224 */ /* 0x000fe200078e006b */
[----:B------:R-:W-:Y:S01]  /*8e90*/  MOV R176, R109 ;  /* 0x0000006d00b07202 */ /* 0x000fe20000000f00 */
[----:B------:R-:W2:Y:S01]  /*8ea0*/  LDL.LU.64 R150, [R1+0x1568] ;  /* 0x0015680001967983 */ /* 0x000ea20000300a00 */
        /* <DEDUP_REMOVED lines=122> */
[----:B------:R-:W-:Y:S04]  /*9650*/  STL.64 [R1], R24 ;  /* 0x0000001801007387 */ /* 0x000fe80000100a00 */
        /* <DEDUP_REMOVED lines=196> */
[----:B-1----:R-:W2:Y:S04]  /*a2a0*/  LDL.LU.64 R24, [R1] ;  /* 0x0000000001187983 */ /* 0x002ea80000300a00 */
[----:B------:R-:W3:Y:S04]  /*a2b0*/  LDL.LU.64 R26, [R1+0x8] ;  /* 0x00000800011a7983 */ /* 0x000ee80000300a00 */
[----:B------:R-:W4:Y:S04]  /*a2c0*/  LDL.LU.64 R28, [R1+0x10] ;  /* 0x00001000011c7983 */ /* 0x000f280000300a00 */
[----:B------:R-:W2:Y:S04]  /*a2d0*/  LDL.LU.64 R30, [R1+0x18] ;  /* 0x00001800011e7983 */ /* 0x000ea80000300a00 */
        /* <DEDUP_REMOVED lines=60> */
[----:B--2---:R-:W-:Y:S04]  /*a6a0*/  STL.64 [R1+0xf50], R150 ;  /* 0x000f509601007387 */ /* 0x004fe80000100a00 */
[----:B----4-:R-:W-:Y:S04]  /*a6b0*/  STL.64 [R1+0xf48], R148 ;  /* 0x000f489401007387 */ /* 0x010fe80000100a00 */
[----:B---3--:R-:W-:Y:S04]  /*a6c0*/  STL.64 [R1+0xf40], R146 ;  /* 0x000f409201007387 */ /* 0x008fe80000100a00 */
        /* <DEDUP_REMOVED lines=61> */
[----:B-1----:R-:W2:Y:S04]  /*aaa0*/  LDL.LU R24, [R1+0x200] ;  /* 0x0002000001187983 */ /* 0x002ea80000300800 */
        /* <DEDUP_REMOVED lines=28> */
[----:B------:R-:W-:Y:S01]  /*ac70*/  IMAD.MOV.U32 R53, RZ, RZ, R156 ;  /* 0x000000ffff357224 */ /* 0x000fe200078e009c */
[----:B------:R-:W-:Y:S01]  /*ac80*/  MOV R54, R157 ;  /* 0x0000009d00367202 */ /* 0x000fe20000000f00 */
[----:B------:R-:W-:Y:S01]  /*ac90*/  IMAD.MOV.U32 R149, RZ, RZ, R3 ;  /* 0x000000ffff957224 */ /* 0x000fe200078e0003 */
[----:B------:R-:W2:Y:S01]  /*aca0*/  LDL.LU R156, [R1+0x1168] ;  /* 0x00116800019c7983 */ /* 0x000ea20000300800 */
[----:B------:R-:W-:-:S02]  /*acb0*/  MOV R150, R2 ;  /* 0x0000000200967202 */ /* 0x000fc40000000f00 */
[----:B------:R-:W-:Y:S01]  /*acc0*/  MOV R151, R0 ;  /* 0x0000000000977202 */ /* 0x000fe20000000f00 */
[----:B------:R-:W2:Y:S01]  /*acd0*/  LDL.LU R157, [R1+0x1164] ;  /* 0x00116400019d7983 */ /* 0x000ea20000300800 */
[----:B------:R-:W-:Y:S01]  /*ace0*/  MOV R55, R155 ;  /* 0x0000009b00377202 */ /* 0x000fe20000000f00 */
[----:B------:R-:W-:Y:S01]  /*acf0*/  IMAD.MOV.U32 R56, RZ, RZ, R152 ;  /* 0x000000ffff387224 */ /* 0x000fe200078e0098 */
[----:B------:R-:W-:Y:S01]  /*ad00*/  MOV R148, R4 ;  /* 0x0000000400947202 */ /* 0x000fe20000000f00 */
[----:B------:R-:W2:Y:S01]  /*ad10*/  LDL.LU R155, [R1+0x1160] ;  /* 0x00116000019b7983 */ /* 0x000ea20000300800 */
        /* <DEDUP_REMOVED lines=27> */
[----:B------:R-:W-:-:S03]  /*aed0*/  MOV R129, R23 ;  /* 0x0000001700817202 */ /* 0x000fc60000000f00 */
[----:B------:R-:W-:Y:S01]  /*aee0*/  STL.64 [R1+0x1128], R140 ;  /* 0x0011288c01007387 */ /* 0x000fe20000100a00 */
[----:B------:R-:W-:Y:S01]  /*aef0*/  MOV R126, R159 ;  /* 0x0000009f007e7202 */ /* 0x000fe20000000f00 */
[----:B------:R-:W-:Y:S01]  /*af00*/  IMAD.MOV.U32 R125, RZ, RZ, R160 ;  /* 0x000000ffff7d7224 */ /* 0x000fe200078e00a0 */
[----:B------:R-:W-:Y:S01]  /*af10*/  MOV R127, R158 ;  /* 0x0000009e007f7202 */ /* 0x000fe20000000f00 */
[----:B------:R-:W-:Y:S01]  /*af20*/  STL.64 [R1+0x1120], R138 ;  /* 0x0011208a01007387 */ /* 0x000fe20000100a00 */
[----:B------:R-:W-:Y:S01]  /*af30*/  MOV R124, R161 ;  /* 0x000000a1007c7202 */ /* 0x000fe20000000f00 */
[----:B------:R-:W-:Y:S02]  /*af40*/  IMAD.MOV.U32 R122, RZ, RZ, R163 ;  /* 0x000000ffff7a7224 */ /* 0x000fe400078e00a3 */
        /* <DEDUP_REMOVED lines=186> */
[----:B------:R-:W-:-:S02]  /*baf0*/  UIADD3 UR8, UR5, 0x4, URZ ;  /* 0x0000000405087890 */ /* 0x000fc4000fffe03f */
[----:B------:R-:W-:Y:S01]  /*bb00*/  UIADD3 UR10, UR4, 0x4, URZ ;  /* 0x00000004040a7890 */ /* 0x000fe2000fffe03f */
[----:B------:R-:W-:Y:S01]  /*bb10*/  UMOV UR9, 0x40000040 ;  /* 0x4000004000097882 */ /* 0x000fe20000000000 */
[----:B------:R-:W-:Y:S01]  /*bb20*/  UMOV UR11, 0x40000040 ;  /* 0x40000040000b7882 */ /* 0x000fe20000000000 */
[----:B--2---:R-:W-:-:S06]  /*bb30*/  WARPGROUP.ARRIVE ;  /* 0x00000000000079c5 */ /* 0x004fcc0000000000 */
        /* <DEDUP_REMOVED lines=52> */
[----:B------:R-:W-:Y:S01]  /*be80*/  STL.64 [R1+0x590], R124 ;  /* 0x0005907c01007387 */ /* 0x000fe20000100a00 */
[----:B------:R-:W-:-:S03]  /*be90*/  MOV R220, R150 ;  /* 0x0000009600dc7202 */ /* 0x000fc60000000f00 */
[----:B------:R-:W-:Y:S01]  /*bea0*/  STL.64 [R1+0x598], R126 ;  /* 0x0005987e01007387 */ /* 0x000fe20000100a00 */
[----:B------:R-:W-:-:S03]  /*beb0*/  MOV R219, R151 ;  /* 0x0000009700db7202 */ /* 0x000fc60000000f00 */
[----:B------:R-:W-:Y:S01]  /*bec0*/  STL.64 [R1+0x5a0], R128 ;  /* 0x0005a08001007387 */ /* 0x000fe20000100a00 */
[----:B------:R-:W-:Y:S01]  /*bed0*/  MOV R222, R148 ;  /* 0x0000009400de7202 */ /* 0x000fe20000000f00 */
[----:B------:R-:W-:Y:S02]  /*bee0*/  IMAD.MOV.U32 R221, RZ, RZ, R149 ;  /* 0x000000ffffdd7224 */ /* 0x000fe400078e0095 */
[----:B------:R-:W-:Y:S01]  /*bef0*/  STL.64 [R1+0x5a8], R130 ;  /* 0x0005a88201007387 */ /* 0x000fe20000100a00 */
[----:B------:R-:W-:Y:S01]  /*bf00*/  IMAD.MOV.U32 R224, RZ, RZ, R146 ;  /* 0x000000ffffe07224 */ /* 0x000fe200078e0092 */
[----:B------:R-:W-:Y:S02]  /*bf10*/  MOV R223, R147 ;  /* 0x0000009300df7202 */ /* 0x000fe40000000f00 */
[----:B------:R1:W-:Y:S01]  /*bf20*/  STL.64 [R1+0x5b0], R132 ;  /* 0x0005b08401007387 */ /* 0x0003e20000100a00 */
[----:B------:R-:W-:-:S03]  /*bf30*/  MOV R226, R144 ;  /* 0x0000009000e27202 */ /* 0x000fc60000000f00 */
[----:B------:R-:W2:Y:S01]  /*bf40*/  LDL.LU.64 R150, [R1+0x1150] ;  /* 0x0011500001967983 */ /* 0x000ea20000300a00 */
[----:B------:R-:W-:Y:S01]  /*bf50*/  MOV R225, R145 ;  /* 0x0000009100e17202 */ /* 0x000fe20000000f00 */
[----:B------:R-:W-:Y:S02]  /*bf60*/  IMAD.MOV.U32 R227, RZ, RZ, R143 ;  /* 0x000000ffffe37224 */ /* 0x000fe400078e008f */
[----:B------:R-:W2:Y:S01]  /*bf70*/  LDL.LU.64 R148, [R1+0x1148] ;  /* 0x0011480001947983 */ /* 0x000ea20000300a00 */
[----:B------:R-:W-:Y:S01]  /*bf80*/  MOV R4, R142 ;  /* 0x0000008e00047202 */ /* 0x000fe20000000f00 */
[----:B------:R-:W-:Y:S02]  /*bf90*/  IMAD.MOV.U32 R6, RZ, RZ, R140 ;  /* 0x000000ffff067224 */ /* 0x000fe400078e008c */
[----:B------:R-:W2:Y:S01]  /*bfa0*/  LDL.LU.64 R146, [R1+0x1140] ;  /* 0x0011400001927983 */ /* 0x000ea20000300a00 */
[----:B------:R-:W-:-:S03]  /*bfb0*/  MOV R5, R141 ;  /* 0x0000008d00057202 */ /* 0x000fc60000000f00 */
[----:B------:R-:W2:Y:S01]  /*bfc0*/  LDL.LU.64 R144, [R1+0x1138] ;  /* 0x0011380001907983 */ /* 0x000ea20000300a00 */
[----:B------:R-:W-:Y:S01]  /*bfd0*/  MOV R16, R138 ;  /* 0x0000008a00107202 */ /* 0x000fe20000000f00 */
[----:B------:R-:W-:Y:S01]  /*bfe0*/  IMAD.MOV.U32 R17, RZ, RZ, R137 ;  /* 0x000000ffff117224 */ /* 0x000fe200078e0089 */
[----:B------:R-:W-:Y:S01]  /*bff0*/  MOV R7, R139 ;  /* 0x0000008b00077202 */ /* 0x000fe20000000f00 */
[----:B------:R-:W2:Y:S01]  /*c000*/  LDL.LU.64 R142, [R1+0x1130] ;  /* 0x00113000018e7983 */ /* 0x000ea20000300a00 */
[----:B------:R-:W-:Y:S01]  /*c010*/  MOV R18, R136 ;  /* 0x0000008800127202 */ /* 0x000fe20000000f00 */
[----:B------:R-:W-:Y:S02]  /*c020*/  IMAD.MOV.U32 R22, RZ, RZ, R134 ;  /* 0x000000ffff167224 */ /* 0x000fe400078e0086 */
[----:B------:R-:W2:Y:S01]  /*c030*/  LDL.LU.64 R140, [R1+0x1128] ;  /* 0x00112800018c7983 */ /* 0x000ea20000300a00 */
[----:B------:R-:W-:-:S03]  /*c040*/  MOV R19, R135 ;  /* 0x0000008700137202 */ /* 0x000fc60000000f00 */
        /* <DEDUP_REMOVED lines=59> */
[----:B------:R-:W-:-:S02]  /*c400*/  UMOV UR9, 0x40000040 ;  /* 0x4000004000097882 */ /* 0x000fc40000000000 */
[----:B------:R-:W-:Y:S04]  /*c410*/  STL [R1+0xb50], R219 ;  /* 0x000b50db01007387 */ /* 0x000fe80000100800 */
        /* <DEDUP_REMOVED lines=16> */
[----:B------:R-:W-:Y:S01]  /*c520*/  STL [R1+0xb0c], R22 ;  /* 0x000b0c1601007387 */ /* 0x000fe20000100800 */
        /* <DEDUP_REMOVED lines=151> */
[----:B------:R-:W-:-:S03]  /*cea0*/  IMAD.MOV.U32 R0, RZ, RZ, R151 ;  /* 0x000000ffff007224 */ /* 0x000fc600078e0097 */
[----:B------:R-:W-:Y:S01]  /*ceb0*/  STL.64 [R1+0x70], R52 ;  /* 0x0000703401007387 */ /* 0x000fe20000100a00 */
[----:B------:R-:W-:Y:S01]  /*cec0*/  IMAD.MOV.U32 R8, RZ, RZ, R148 ;  /* 0x000000ffff087224 */ /* 0x000fe200078e0094 */
[----:B------:R-:W-:Y:S02]  /*ced0*/  MOV R3, R149 ;  /* 0x0000009500037202 */ /* 0x000fe40000000f00 */
[----:B------:R-:W-:Y:S01]  /*cee0*/  STL.64 [R1+0x78], R54 ;  /* 0x0000783601007387 */ /* 0x000fe20000100a00 */
[----:B------:R-:W-:-:S03]  /*cef0*/  MOV R10, R146 ;  /* 0x00000092000a7202 */ /* 0x000fc60000000f00 */
[----:B------:R1:W-:Y:S01]  /*cf00*/  STL.64 [R1+0x80], R56 ;  /* 0x0000803801007387 */ /* 0x0003e20000100a00 */
        /* <DEDUP_REMOVED lines=155> */
[----:B------:R-:W-:Y:S04]  /*d8c0*/  STL.64 [R1+0x6e0], R156 ;  /* 0x0006e09c01007387 */ /* 0x000fe80000100a00 */
[----:B------:R-:W-:Y:S04]  /*d8d0*/  STL [R1+0x6d8], R155 ;  /* 0x0006d89b01007387 */ /* 0x000fe80000100800 */
[----:B------:R-:W-:Y:S01]  /*d8e0*/  STL.64 [R1+0x6d0], R152 ;  /* 0x0006d09801007387 */ /* 0x000fe20000100a00 */
        /* <DEDUP_REMOVED lines=62> */
[----:B------:R-:W3:Y:S01]  /*dcd0*/  LDL.LU R133, [R1+0x84] ;  /* 0x0000840001857983 */ /* 0x000ee20000300800 */
[----:B------:R-:W-:Y:S01]  /*dce0*/  MOV R134, R219 ;  /* 0x000000db00867202 */ /* 0x000fe20000000f00 */
[----:B------:R-:W-:Y:S01]  /*dcf0*/  IMAD.MOV.U32 R136, RZ, RZ, R221 ;  /* 0x000000ffff887224 */ /* 0x000fe200078e00dd */
[----:B------:R-:W-:Y:S01]  /*dd00*/  MOV R135, R220 ;  /* 0x000000dc00877202 */ /* 0x000fe20000000f00 */
[----:B------:R-:W4:Y:S01]  /*dd10*/  LDL.LU R219, [R1+0xb50] ;  /* 0x000b500001db7983 */ /* 0x000f220000300800 */
[----:B------:R-:W-:-:S03]  /*dd20*/  MOV R137, R222 ;  /* 0x000000de00897202 */ /* 0x000fc60000000f00 */
[----:B------:R-:W4:Y:S01]  /*dd30*/  LDL.LU R220, [R1+0xb4c] ;  /* 0x000b4c0001dc7983 */ /* 0x000f220000300800 */
[----:B------:R-:W-:Y:S01]  /*dd40*/  MOV R138, R223 ;  /* 0x000000df008a7202 */ /* 0x000fe20000000f00 */
[----:B------:R-:W-:Y:S02]  /*dd50*/  IMAD.MOV.U32 R139, RZ, RZ, R224 ;  /* 0x000000ffff8b7224 */ /* 0x000fe400078e00e0 */
[----:B------:R-:W4:Y:S01]  /*dd60*/  LDL.LU R221, [R1+0xb48] ;  /* 0x000b480001dd7983 */ /* 0x000f220000300800 */
[----:B------:R-:W-:-:S03]  /*dd70*/  MOV R140, R225 ;  /* 0x000000e1008c7202 */ /* 0x000fc60000000f00 */
[----:B------:R-:W4:Y:S01]  /*dd80*/  LDL.LU R222, [R1+0xb44] ;  /* 0x000b440001de7983 */ /* 0x000f220000300800 */
[----:B------:R-:W-:-:S03]  /*dd90*/  MOV R141, R226 ;  /* 0x000000e2008d7202 */ /* 0x000fc60000000f00 */
[----:B------:R-:W4:Y:S01]  /*dda0*/  LDL.LU R223, [R1+0xb40] ;  /* 0x000b400001df7983 */ /* 0x000f220000300800 */
[----:B------:R-:W-:-:S03]  /*ddb0*/  IMAD.MOV.U32 R142, RZ, RZ, R227 ;  /* 0x000000ffff8e7224 */ /* 0x000fc600078e00e3 */
        /* <DEDUP_REMOVED lines=11> */
[----:B------:R-:W-:Y:S01]  /*de70*/  IMAD.MOV.U32 R148, RZ, RZ, R17 ;  /* 0x000000ffff947224 */ /* 0x000fe200078e0011 */
[----:B------:R-:W-:Y:S02]  /*de80*/  MOV R150, R19 ;  /* 0x0000001300967202 */ /* 0x000fe40000000f00 */
[----:B------:R-:W4:Y:S01]  /*de90*/  LDL.LU R6, [R1+0xb24] ;  /* 0x000b240001067983 */ /* 0x000f220000300800 */
[----:B------:R-:W-:Y:S01]  /*dea0*/  IMAD.MOV.U32 R151, RZ, RZ, R22 ;  /* 0x000000ffff977224 */ /* 0x000fe200078e0016 */
[----:B------:R-:W-:Y:S02]  /*deb0*/  MOV R149, R18 ;  /* 0x0000001200957202 */ /* 0x000fe40000000f00 */
[----:B------:R-:W4:Y:S04]  /*dec0*/  LDL.LU R7, [R1+0xb20] ;  /* 0x000b200001077983 */ /* 0x000f280000300800 */
[----:B------:R-:W4:Y:S04]  /*ded0*/  LDL.LU R16, [R1+0xb1c] ;  /* 0x000b1c0001107983 */ /* 0x000f280000300800 */
[----:B------:R-:W4:Y:S04]  /*dee0*/  LDL.LU R17, [R1+0xb18] ;  /* 0x000b180001117983 */ /* 0x000f280000300800 */
[----:B------:R-:W4:Y:S04]  /*def0*/  LDL.LU R18, [R1+0xb14] ;  /* 0x000b140001127983 */ /* 0x000f280000300800 */
[----:B------:R-:W4:Y:S04]  /*df00*/  LDL.LU R19, [R1+0xb10] ;  /* 0x000b100001137983 */ /* 0x000f280000300800 */
[----:B------:R-:W4:Y:S04]  /*df10*/  LDL.LU R22, [R1+0xb0c] ;  /* 0x000b0c0001167983 */ /* 0x000f280000300800 */
        /* <DEDUP_REMOVED lines=9> */
[----:B---3--:R-:W-:Y:S04]  /*dfb0*/  STL.64 [R1+0x898], R132 ;  /* 0x0008988401007387 */ /* 0x008fe80000100a00 */
[----:B--2---:R-:W-:Y:S04]  /*dfc0*/  STL.64 [R1+0x890], R130 ;  /* 0x0008908201007387 */ /* 0x004fe80000100a00 */
[----:B----4-:R-:W-:Y:S04]  /*dfd0*/  STL.64 [R1+0x888], R128 ;  /* 0x0008888001007387 */ /* 0x010fe80000100a00 */
        /* <DEDUP_REMOVED lines=353> */
[----:B------:R-:W2:Y:S01]  /*f5f0*/  LDL.LU R133, [R1+0x5b4] ;  /* 0x0005b40001857983 */ /* 0x000ea20000300800 */
        /* <DEDUP_REMOVED lines=13> */
[----:B------:R-:W-:Y:S01]  /*f6d0*/  UIADD3 UR8, UR5, 0x6, URZ ;  /* 0x0000000605087890 */ /* 0x000fe2000fffe03f */
[----:B------:R-:W-:Y:S01]  /*f6e0*/  MOV R144, R226 ;  /* 0x000000e200907202 */ /* 0x000fe20000000f00 */
[----:B------:R-:W-:Y:S01]  /*f6f0*/  UIADD3 UR10, UR4, 0x6, URZ ;  /* 0x00000006040a7890 */ /* 0x000fe2000fffe03f */
[----:B------:R-:W-:Y:S01]  /*f700*/  MOV R146, R224 ;  /* 0x000000e000927202 */ /* 0x000fe20000000f00 */
[----:B------:R-:W-:Y:S01]  /*f710*/  UMOV UR9, 0x40000040 ;  /* 0x4000004000097882 */ /* 0x000fe20000000000 */
[----:B------:R-:W-:Y:S01]  /*f720*/  MOV R147, R223 ;  /* 0x000000df00937202 */ /* 0x000fe20000000f00 */
[----:B------:R-:W-:Y:S01]  /*f730*/  UMOV UR11, 0x40000040 ;  /* 0x40000040000b7882 */ /* 0x000fe20000000000 */
[----:B------:R-:W-:Y:S01]  /*f740*/  MOV R149, R221 ;  /* 0x000000dd00957202 */ /* 0x000fe20000000f00 */
[----:B------:R3:W5:Y:S01]  /*f750*/  LDL.LU R22, [R1+0xb08] ;  /* 0x000b080001167983 */ /* 0x0007620000300800 */
[----:B------:R-:W-:-:S03]  /*f760*/  MOV R150, R220 ;  /* 0x000000dc00967202 */ /* 0x000fc60000000f00 */
[----:B------:R3:W5:Y:S04]  /*f770*/  LDL.LU R19, [R1+0xb04] ;  /* 0x000b040001137983 */ /* 0x0007680000300800 */
[----:B------:R3:W5:Y:S04]  /*f780*/  LDL.LU R18, [R1+0xb00] ;  /* 0x000b000001127983 */ /* 0x0007680000300800 */
[----:B------:R3:W5:Y:S04]  /*f790*/  LDL.LU R17, [R1+0xafc] ;  /* 0x000afc0001117983 */ /* 0x0007680000300800 */
[----:B------:R3:W5:Y:S04]  /*f7a0*/  LDL.LU R16, [R1+0xaf8] ;  /* 0x000af80001107983 */ /* 0x0007680000300800 */
[----:B------:R3:W5:Y:S04]  /*f7b0*/  LDL.LU R7, [R1+0xaf4] ;  /* 0x000af40001077983 */ /* 0x0007680000300800 */
[----:B------:R3:W5:Y:S04]  /*f7c0*/  LDL.LU R6, [R1+0xaf0] ;  /* 0x000af00001067983 */ /* 0x0007680000300800 */
[----:B------:R3:W5:Y:S04]  /*f7d0*/  LDL.LU R5, [R1+0xaec] ;  /* 0x000aec0001057983 */ /* 0x0007680000300800 */
[----:B------:R3:W5:Y:S01]  /*f7e0*/  LDL.LU R4, [R1+0xae8] ;  /* 0x000ae80001047983 */ /* 0x0007620000300800 */
        /* <DEDUP_REMOVED lines=238> */
[----:B------:R-:W-:-:S02]  /*106d0*/  MOV R218, R14 ;  /* 0x0000000e00da7202 */ /* 0x000fc40000000f00 */
[----:B------:R-:W-:Y:S02]  /*106e0*/  MOV R219, R13 ;  /* 0x0000000d00db7202 */ /* 0x000fe40000000f00 */
[----:B------:R-:W-:Y:S02]  /*106f0*/  MOV R221, R11 ;  /* 0x0000000b00dd7202 */ /* 0x000fe40000000f00 */
[----:B------:R-:W-:Y:S02]  /*10700*/  MOV R222, R10 ;  /* 0x0000000a00de7202 */ /* 0x000fe40000000f00 */
[----:B------:R-:W-:Y:S02]  /*10710*/  MOV R224, R8 ;  /* 0x0000000800e07202 */ /* 0x000fe40000000f00 */
[----:B------:R-:W-:Y:S02]  /*10720*/  MOV R225, R3 ;  /* 0x0000000300e17202 */ /* 0x000fe40000000f00 */
[----:B------:R-:W-:Y:S01]  /*10730*/  MOV R227, R0 ;  /* 0x0000000000e37202 */ /* 0x000fe20000000f00 */
[----:B------:R-:W-:Y:S01]  /*10740*/  UIADD3 UR8, UR5, 0x406, URZ ;  /* 0x0000040605087890 */ /* 0x000fe2000fffe03f */
[----:B------:R-:W4:Y:S01]  /*10750*/  LDL.LU.64 R98, [R1+0x810] ;  /* 0x0008100001627983 */ /* 0x000f220000300a00 */
[----:B------:R-:W-:-:S03]  /*10760*/  UMOV UR9, 0x40000040 ;  /* 0x4000004000097882 */ /* 0x000fc60000000000 */
[----:B------:R-:W4:Y:S04]  /*10770*/  LDL.LU.64 R96, [R1+0x808] ;  /* 0x0008080001607983 */ /* 0x000f280000300a00 */
        /* <DEDUP_REMOVED lines=35> */
[----:B------:R-:W4:Y:S01]  /*109b0*/  LDL.LU.64 R24, [R1+0x6e8] ;  /* 0x0006e80001187983 */ /* 0x000f220000300a00 */
[----:B--2---:R-:W-:-:S06]  /*109c0*/  WARPGROUP.ARRIVE ;  /* 0x00000000000079c5 */ /* 0x004fcc0000000000 */
        /* <DEDUP_REMOVED lines=66> */
[----:B-1----:R3:W5:Y:S04]  /*10df0*/  LDL.LU.64 R156, [R1+0x6e0] ;  /* 0x0006e000019c7983 */ /* 0x0027680000300a00 */
[----:B------:R3:W5:Y:S04]  /*10e00*/  LDL.LU R155, [R1+0x6d8] ;  /* 0x0006d800019b7983 */ /* 0x0007680000300800 */
[----:B------:R3:W5:Y:S04]  /*10e10*/  LDL.LU.64 R152, [R1+0x6d0] ;  /* 0x0006d00001987983 */ /* 0x0007680000300a00 */
        /* <DEDUP_REMOVED lines=26> */
[----:B------:R-:W-:Y:S01]  /*10fc0*/  UIADD3 UR8, UR5, 0x606, URZ ;  /* 0x0000060605087890 */ /* 0x000fe2000fffe03f */
[----:B------:R-:W-:Y:S01]  /*10fd0*/  UMOV UR9, 0x40000040 ;  /* 0x4000004000097882 */ /* 0x000fe20000000000 */
[----:B------:R-:W-:-:S04]  /*10fe0*/  UIADD3 UR5, UR41, 0x1, URZ ;  /* 0x0000000129057890 */ /* 0x000fc8000fffe03f */
[----:B------:R-:W-:-:S04]  /*10ff0*/  UISETP.NE.AND UP0, UPT, UR5, 0x3, UPT ;  /* 0x000000030500788c */ /* 0x000fc8000bf05270 */
[----:B------:R-:W-:-:S04]  /*11000*/  USEL UR4, URZ, 0x1, UP0 ;  /* 0x000000013f047887 */ /* 0x000fc80008000000 */
[----:B------:R-:W-:Y:S02]  /*11010*/  ULOP3.LUT UR4, UR42, UR4, URZ, 0x3c, !UPT ;  /* 0x000000042a047292 */ /* 0x000fe4000f8e3c3f */
[----:B------:R-:W-:-:S04]  /*11020*/  USEL UR5, UR5, URZ, UP0 ;  /* 0x0000003f05057287 */ /* 0x000fc80008000000 */
[----:B------:R-:W-:Y:S01]  /*11030*/  MOV R0, UR4 ;  /* 0x0000000400007c02 */ /* 0x000fe20008000f00 */
[----:B------:R-:W-:Y:S01]  /*11040*/  UMOV UR4, 0x1 ;  /* 0x0000000100047882 */ /* 0x000fe20000000000 */
[----:B----4-:R-:W-:-:S06]  /*11050*/  WARPGROUP.ARRIVE ;  /* 0x00000000000079c5 */ /* 0x010fcc0000000000 */
[----:B---3--:R-:W-:Y:S03]  /*11060*/  HGMMA.64x256x16.F32.BF16 R24, gdesc[UR8], R24, gsb0 ;  /* 0x03e00000081879f0 */ /* 0x008fe60008001818 */
[----:B------:R-:W-:Y:S02]  /*11070*/  WARPGROUP.DEPBAR.LE gsb0, 0x0 ;  /* 0x00008000000079c5 */ /* 0x000fe40000010000 */
.L_x_34:
[----:B-----5:R-:W-:-:S05]  /*11080*/  VIMNMX R2, R5, 0x1, PT ;  /* 0x0000000105027848 */ /* 0x020fca0003fe0100 */
[----:B------:R-:W-:-:S05]  /*11090*/  IMAD.IADD R5, R5, 0x1, -R2 ;  /* 0x0000000105057824 */ /* 0x000fca00078e0a02 */
[----:B------:R-:W-:-:S13]  /*110a0*/  ISETP.GE.AND P0, PT, R5, 0x1, PT ;  /* 0x000000010500780c */ /* 0x000fda0003f06270 */
[----:B------:R-:W-:Y:S05]  /*110b0*/  @!P0 BRA `(.L_x_39) ;  /* 0x000000dc00a48947 */ /* 0x000fea0003800000 */
[----:B------:R-:W-:Y:S01]  /*110c0*/  MOV R2, R5 ;  /* 0x0000000500027202 */ /* 0x000fe20000000f00 */
[----:B------:R-:W-:-:S06]  /*110d0*/  UMOV UR6, UR41 ;  /* 0x0000002900067c82 */ /* 0x000fcc0008000000 */
.L_x_46:
[----:B------:R-:W-:-:S06]  /*110e0*/  UISETP.NE.AND UP0, UPT, UR43, 0x3, UPT ;  /* 0x000000032b00788c */ /* 0x000fcc000bf05270 */
[----:B------:R-:W-:-:S13]  /*110f0*/  PLOP3.LUT P1, PT, PT, PT, UP0, 0x80, 0x0 ;  /* 0x000000000000781c */ /* 0x000fda0003f2f008 */
[----:B------:R-:W-:Y:S05]  /*11100*/  @!P1 BRA `(.L_x_40) ;  /* 0x0000000000049947 */ /* 0x000fea0003800000 */
[----:B------:R-:W-:Y:S01]  /*11110*/  BPT.TRAP 0x1 ;  /* 0x000000040000795c */ /* 0x000fe20000300000 */
.L_x_40:
[----:B------:R-:W-:Y:S01]  /*11120*/  ULEA UR7, UR5, UR47, 0x3 ;  /* 0x0000002f05077291 */ /* 0x000fe2000f8e183f */
[----:B-1----:R-:W-:-:S08]  /*11130*/  SHF.L.U32 R3, R0, 0x1f, RZ ;  /* 0x0000001f00037819 */ /* 0x002fd000000006ff */
[----:B------:R1:W3:Y:S01]  /*11140*/  SYNCS.PHASECHK.TRANS64.TRYWAIT P0, [UR7+0x34480], R3 ;  /* 0x03448003ff0075a7 */ /* 0x0002e20008000147 */
[----:B------:R-:W-:Y:S05]  /*11150*/  @!P1 BRA `(.L_x_41) ;  /* 0x0000000000049947 */ /* 0x000fea0003800000 */
[----:B------:R-:W-:Y:S01]  /*11160*/  BPT.TRAP 0x1 ;  /* 0x000000040000795c */ /* 0x000fe20000300000 */
.L_x_41:
[----:B---3--:R-:W-:Y:S05]  /*11170*/  @P0 BRA `(.L_x_42) ;  /* 0x0000000000080947 */ /* 0x008fea0003800000 */
[----:B------:R-:W3:Y:S02]  /*11180*/  SYNCS.PHASECHK.TRANS64.TRYWAIT P0, [UR7+0x34480], R3 ;  /* 0x03448003ff0075a7 */ /* 0x000ee40008000147 */
[----:B---3--:R-:W-:Y:S05]  /*11190*/  @!P0 BRA `(.L_x_43) ;  /* 0x0000022c00e08947 */ /* 0x008fea0003800000 */
.L_x_42:
        /* <DEDUP_REMOVED lines=64> */
[----:B----4-:R-:W4:Y:S04]  /*115a0*/  LDL.LU.64 R24, [R1] ;  /* 0x0000000001187983 */ /* 0x010f280000300a00 */
        /* <DEDUP_REMOVED lines=127> */
[----:B--2---:R-:W2:Y:S04]  /*11da0*/  LDL.LU.64 R24, [R1+0x200] ;  /* 0x0002000001187983 */ /* 0x004ea80000300a00 */
        /* <DEDUP_REMOVED lines=201> */
[----:B------:R-:W-:Y:S01]  /*12a40*/  UISETP.NE.U32.AND UP0, UPT, UR4, URZ, UPT ;  /* 0x0000003f0400728c */ /* 0x000fe2000bf05070 */
[----:B------:R-:W-:Y:S01]  /*12a50*/  STL [R1+0x1164], R152 ;  /* 0x0011649801007387 */ /* 0x000fe20000100800 */
[----:B------:R-:W-:Y:S02]  /*12a60*/  ULEA UR8, UR5, UR7, 0xb ;  /* 0x0000000705087291 */ /* 0x000fe4000f8e583f */
[----:B------:R-:W-:Y:S01]  /*12a70*/  ULEA UR7, UR5, UR9, 0xb ;  /* 0x0000000905077291 */ /* 0x000fe2000f8e583f */
[----:B------:R-:W-:Y:S01]  /*12a80*/  STL [R1+0x1160], R153 ;  /* 0x0011609901007387 */ /* 0x000fe20000100800 */
[----:B------:R-:W-:Y:S01]  /*12a90*/  UMOV UR11, 0x40000040 ;  /* 0x40000040000b7882 */ /* 0x000fe20000000000 */
[----:B------:R-:W-:Y:S02]  /*12aa0*/  UMOV UR9, 0x40000040 ;  /* 0x4000004000097882 */ /* 0x000fe40000000000 */
[----:B------:R-:W-:Y:S02]  /*12ab0*/  STL [R1+0xb10], R22 ;  /* 0x000b101601007387 */ /* 0x000fe40000100800 */
[----:B------:R-:W-:-:S02]  /*12ac0*/  UMOV UR10, UR7 ;  /* 0x00000007000a7c82 */ /* 0x000fc40008000000 */
        /* <DEDUP_REMOVED lines=11> */
[----:B------:R-:W-:Y:S03]  /*12b80*/  HGMMA.64x256x16.F32.BF16 R24, gdesc[UR8], R24, UP0, gsb0 ;  /* 0x03e00000081879f0 */ /* 0x000fe6000b801818 */
        /* <DEDUP_REMOVED lines=130> */
[----:B------:R-:W-:Y:S01]  /*133b0*/  UMOV UR14, UR10 ;  /* 0x0000000a000e7c82 */ /* 0x000fe20008000000 */
[----:B------:R-:W-:Y:S01]  /*133c0*/  UMOV UR15, UR11 ;  /* 0x0000000b000f7c82 */ /* 0x000fe20008000000 */
[----:B------:R-:W-:Y:S01]  /*133d0*/  UMOV UR13, 0x40000040 ;  /* 0x40000040000d7882 */ /* 0x000fe20000000000 */
        /* <DEDUP_REMOVED lines=145> */
[----:B-1----:R-:W-:Y:S01]  /*13cf0*/  MOV R3, R149 ;  /* 0x0000009500037202 */ /* 0x002fe20000000f00 */
        /* <DEDUP_REMOVED lines=121> */
[----:B------:R-:W-:-:S02]  /*14490*/  MOV R224, R56 ;  /* 0x0000003800e07202 */ /* 0x000fc40000000f00 */
[----:B------:R-:W-:Y:S01]  /*144a0*/  MOV R225, R55 ;  /* 0x0000003700e17202 */ /* 0x000fe20000000f00 */
[----:B------:R-:W2:Y:S01]  /*144b0*/  LDL.LU.64 R114, [R1+0x16e0] ;  /* 0x0016e00001727983 */ /* 0x000ea20000300a00 */
[----:B------:R-:W-:-:S03]  /*144c0*/  MOV R227, R53 ;  /* 0x0000003500e37202 */ /* 0x000fc60000000f00 */
        /* <DEDUP_REMOVED lines=244> */
[----:B------:R-:W-:-:S02]  /*15410*/  UIADD3 UR12, UR8, 0x2, URZ ;  /* 0x00000002080c7890 */ /* 0x000fc4000fffe03f */
[----:B------:R-:W-:Y:S01]  /*15420*/  UIADD3 UR14, UR7, 0x2, URZ ;  /* 0x00000002070e7890 */ /* 0x000fe2000fffe03f */
[----:B------:R-:W-:Y:S01]  /*15430*/  UMOV UR13, 0x40000040 ;  /* 0x40000040000d7882 */ /* 0x000fe20000000000 */
[----:B------:R-:W-:Y:S01]  /*15440*/  UMOV UR15, 0x40000040 ;  /* 0x40000040000f7882 */ /* 0x000fe20000000000 */
[----:B--2---:R-:W-:-:S06]  /*15450*/  WARPGROUP.ARRIVE ;  /* 0x00000000000079c5 */ /* 0x004fcc0000000000 */
[----:B------:R-:W-:Y:S03]  /*15460*/  HGMMA.64x256x16.F32.BF16 R24, gdesc[UR12], R24, UP0, gsb0 ;  /* 0x03e000000c1879f0 */ /* 0x000fe6000b801818 */
        /* <DEDUP_REMOVED lines=65> */
[----:B-1----:R-:W4:Y:S04]  /*15880*/  LDL.LU R24, [R1] ;  /* 0x0000000001187983 */ /* 0x002f280000300800 */
[----:B------:R-:W4:Y:S04]  /*15890*/  LDL.LU R25, [R1+0x4] ;  /* 0x0000040001197983 */ /* 0x000f280000300800 */
[----:B--2---:R-:W2:Y:S04]  /*158a0*/  LDL.LU R26, [R1+0x8] ;  /* 0x00000800011a7983 */ /* 0x004ea80000300800 */
[----:B------:R-:W2:Y:S04]  /*158b0*/  LDL.LU R27, [R1+0xc] ;  /* 0x00000c00011b7983 */ /* 0x000ea80000300800 */
[----:B---3--:R-:W3:Y:S04]  /*158c0*/  LDL.LU R28, [R1+0x10] ;  /* 0x00001000011c7983 */ /* 0x008ee80000300800 */
[----:B------:R-:W3:Y:S04]  /*158d0*/  LDL.LU R29, [R1+0x14] ;  /* 0x00001400011d7983 */ /* 0x000ee80000300800 */
[----:B----4-:R-:W4:Y:S04]  /*158e0*/  LDL.LU R30, [R1+0x18] ;  /* 0x00001800011e7983 */ /* 0x010f280000300800 */
        /* <DEDUP_REMOVED lines=21> */
[----:B------:R-:W3:Y:S01]  /*15a40*/  LDL.LU R52, [R1+0x70] ;  /* 0x0000700001347983 */ /* 0x000ee20000300800 */
[----:B------:R-:W-:Y:S01]  /*15a50*/  IMAD.MOV.U32 R150, RZ, RZ, R2 ;  /* 0x000000ffff967224 */ /* 0x000fe200078e0002 */
[----:B------:R-:W-:Y:S01]  /*15a60*/  MOV R151, R0 ;  /* 0x0000000000977202 */ /* 0x000fe20000000f00 */
[----:B------:R-:W-:Y:S01]  /*15a70*/  IMAD.MOV.U32 R147, RZ, RZ, R5 ;  /* 0x000000ffff937224 */ /* 0x000fe200078e0005 */
[----:B------:R-:W-:-:S02]  /*15a80*/  MOV R148, R4 ;  /* 0x0000000400947202 */ /* 0x000fc40000000f00 */
[----:B------:R-:W-:Y:S01]  /*15a90*/  MOV R149, R3 ;  /* 0x0000000300957202 */ /* 0x000fe20000000f00 */
[----:B------:R-:W-:Y:S01]  /*15aa0*/  IMAD.MOV.U32 R144, RZ, RZ, R8 ;  /* 0x000000ffff907224 */ /* 0x000fe200078e0008 */
[----:B------:R-:W-:Y:S02]  /*15ab0*/  MOV R146, R6 ;  /* 0x0000000600927202 */ /* 0x000fe40000000f00 */
        /* <DEDUP_REMOVED lines=236> */
[----:B------:R-:W-:-:S03]  /*16980*/  IMAD.MOV.U32 R2, RZ, RZ, R150 ;  /* 0x000000ffff027224 */ /* 0x000fc600078e0096 */
[----:B------:R-:W-:Y:S01]  /*16990*/  STL.64 [R1+0x258], R46 ;  /* 0x0002582e01007387 */ /* 0x000fe20000100a00 */
[----:B------:R-:W-:-:S03]  /*169a0*/  MOV R0, R151 ;  /* 0x0000009700007202 */ /* 0x000fc60000000f00 */
[----:B------:R-:W-:Y:S01]  /*169b0*/  STL.64 [R1+0x260], R48 ;  /* 0x0002603001007387 */ /* 0x000fe20000100a00 */
[----:B------:R-:W-:-:S03]  /*169c0*/  MOV R4, R148 ;  /* 0x0000009400047202 */ /* 0x000fc60000000f00 */
[----:B------:R-:W-:Y:S01]  /*169d0*/  STL.64 [R1+0x268], R50 ;  /* 0x0002683201007387 */ /* 0x000fe20000100a00 */
[----:B------:R-:W-:Y:S01]  /*169e0*/  MOV R3, R149 ;  /* 0x0000009500037202 */ /* 0x000fe20000000f00 */
[----:B------:R-:W-:Y:S02]  /*169f0*/  IMAD.MOV.U32 R5, RZ, RZ, R147 ;  /* 0x000000ffff057224 */ /* 0x000fe400078e0093 */
[----:B------:R1:W-:Y:S01]  /*16a00*/  STL [R1+0x270], R52 ;  /* 0x0002703401007387 */ /* 0x0003e20000100800 */
        /* <DEDUP_REMOVED lines=140> */
[----:B------:R-:W-:-:S03]  /*172d0*/  MOV R156, R53 ;  /* 0x00000035009c7202 */ /* 0x000fc60000000f00 */
        /* <DEDUP_REMOVED lines=379> */
[----:B------:R-:W2:Y:S01]  /*18a90*/  LDL.LU R156, [R1+0x1170] ;  /* 0x00117000019c7983 */ /* 0x000ea20000300800 */
        /* <DEDUP_REMOVED lines=16> */
[----:B------:R-:W-:-:S02]  /*18ba0*/  MOV R143, R9 ;  /* 0x00000009008f7202 */ /* 0x000fc40000000f00 */
        /* <DEDUP_REMOVED lines=121> */
[----:B------:R-:W-:Y:S02]  /*19340*/  MOV R58, R227 ;  /* 0x000000e3003a7202 */ /* 0x000fe40000000f00 */
[----:B------:R-:W-:Y:S01]  /*19350*/  MOV R59, R226 ;  /* 0x000000e2003b7202 */ /* 0x000fe20000000f00 */
        /* <DEDUP_REMOVED lines=154> */
[----:B------:R1:W-:Y:S01]  /*19d00*/  STL.64 [R1+0x5b0], R132 ;  /* 0x0005b08401007387 */ /* 0x0003e20000100a00 */
[----:B------:R-:W-:-:S03]  /*19d10*/  MOV R225, R147 ;  /* 0x0000009300e17202 */ /* 0x000fc60000000f00 */
[----:B------:R-:W2:Y:S01]  /*19d20*/  LDL.LU.64 R150, [R1+0x1158] ;  /* 0x0011580001967983 */ /* 0x000ea20000300a00 */
[----:B------:R-:W-:Y:S01]  /*19d30*/  MOV R0, R144 ;  /* 0x0000009000007202 */ /* 0x000fe20000000f00 */
[----:B------:R-:W-:Y:S01]  /*19d40*/  IMAD.MOV.U32 R4, RZ, RZ, R142 ;  /* 0x000000ffff047224 */ /* 0x000fe200078e008e */
[----:B------:R-:W-:Y:S01]  /*19d50*/  MOV R227, R145 ;  /* 0x0000009100e37202 */ /* 0x000fe20000000f00 */
[----:B------:R-:W2:Y:S01]  /*19d60*/  LDL.LU.64 R148, [R1+0x1150] ;  /* 0x0011500001947983 */ /* 0x000ea20000300a00 */
        /* <DEDUP_REMOVED lines=380> */
[----:B------:R-:W-:Y:S02]  /*1b530*/  MOV R221, R58 ;  /* 0x0000003a00dd7202 */ /* 0x000fe40000000f00 */
[----:B------:R-:W-:Y:S01]  /*1b540*/  MOV R222, R59 ;  /* 0x0000003b00de7202 */ /* 0x000fe20000000f00 */
        /* <DEDUP_REMOVED lines=88> */
[----:B------:R-:W-:Y:S01]  /*1bad0*/  IMAD.MOV.U32 R134, RZ, RZ, R221 ;  /* 0x000000ffff867224 */ /* 0x000fe200078e00dd */
[----:B------:R-:W-:-:S02]  /*1bae0*/  MOV R135, R222 ;  /* 0x000000de00877202 */ /* 0x000fc40000000f00 */
[----:B------:R-:W4:Y:S01]  /*1baf0*/  LDL.LU R221, [R1+0xb58] ;  /* 0x000b580001dd7983 */ /* 0x000f220000300800 */
[----:B------:R-:W-:Y:S01]  /*1bb00*/  MOV R136, R223 ;  /* 0x000000df00887202 */ /* 0x000fe20000000f00 */
[----:B------:R-:W-:Y:S01]  /*1bb10*/  IMAD.MOV.U32 R138, RZ, RZ, R225 ;  /* 0x000000ffff8a7224 */ /* 0x000fe200078e00e1 */
[----:B------:R-:W-:Y:S01]  /*1bb20*/  MOV R137, R224 ;  /* 0x000000e000897202 */ /* 0x000fe20000000f00 */
[----:B------:R-:W4:Y:S01]  /*1bb30*/  LDL.LU R222, [R1+0xb54] ;  /* 0x000b540001de7983 */ /* 0x000f220000300800 */
[----:B------:R-:W-:-:S03]  /*1bb40*/  MOV R139, R226 ;  /* 0x000000e2008b7202 */ /* 0x000fc60000000f00 */
        /* <DEDUP_REMOVED lines=412> */
[----:B------:R-:W-:-:S02]  /*1d510*/  MOV R146, R226 ;  /* 0x000000e200927202 */ /* 0x000fc40000000f00 */
[----:B------:R-:W-:Y:S01]  /*1d520*/  MOV R147, R225 ;  /* 0x000000e100937202 */ /* 0x000fe20000000f00 */
[----:B------:R1:W5:Y:S01]  /*1d530*/  LDL.LU R19, [R1+0xb0c] ;  /* 0x000b0c0001137983 */ /* 0x0003620000300800 */
[----:B------:R-:W-:Y:S02]  /*1d540*/  MOV R149, R223 ;  /* 0x000000df00957202 */ /* 0x000fe40000000f00 */
        /* <DEDUP_REMOVED lines=251> */
[----:B------:R-:W-:Y:S01]  /*1e500*/  MOV R226, R8 ;  /* 0x0000000800e27202 */ /* 0x000fe20000000f00 */
[----:B------:R-:W-:Y:S01]  /*1e510*/  UIADD3 UR12, UR8, 0x406, URZ ;  /* 0x00000406080c7890 */ /* 0x000fe2000fffe03f */
[----:B------:R-:W-:Y:S01]  /*1e520*/  MOV R218, R20 ;  /* 0x0000001400da7202 */ /* 0x000fe20000000f00 */
[----:B------:R-:W-:Y:S01]  /*1e530*/  UMOV UR13, 0x40000040 ;  /* 0x40000040000d7882 */ /* 0x000fe20000000000 */
[----:B------:R-:W-:Y:S01]  /*1e540*/  MOV R220, R14 ;  /* 0x0000000e00dc7202 */ /* 0x000fe20000000f00 */
[----:B------:R-:W3:Y:S04]  /*1e550*/  LDL.LU.64 R98, [R1+0x810] ;  /* 0x0008100001627983 */ /* 0x000ee80000300a00 */
        /* <DEDUP_REMOVED lines=36> */
[----:B------:R-:W3:Y:S01]  /*1e7a0*/  LDL.LU.64 R24, [R1+0x6e8] ;  /* 0x0006e80001187983 */ /* 0x000ee20000300a00 */
[----:B--2---:R-:W-:-:S06]  /*1e7b0*/  WARPGROUP.ARRIVE ;  /* 0x00000000000079c5 */ /* 0x004fcc0000000000 */
        /* <DEDUP_REMOVED lines=66> */
[----:B--2---:R1:W5:Y:S04]  /*1ebe0*/  LDL.LU.64 R156, [R1+0x6e0] ;  /* 0x0006e000019c7983 */ /* 0x0043680000300a00 */
[----:B------:R1:W5:Y:S04]  /*1ebf0*/  LDL.LU R155, [R1+0x6d8] ;  /* 0x0006d800019b7983 */ /* 0x0003680000300800 */
[----:B------:R1:W5:Y:S04]  /*1ec00*/  LDL.LU.64 R152, [R1+0x6d0] ;  /* 0x0006d00001987983 */ /* 0x0003680000300a00 */
        /* <DEDUP_REMOVED lines=26> */
[----:B------:R-:W-:Y:S01]  /*1edb0*/  UIADD3 UR12, UR8, 0x606, URZ ;  /* 0x00000606080c7890 */ /* 0x000fe2000fffe03f */
[----:B------:R-:W-:Y:S01]  /*1edc0*/  UMOV UR13, 0x40000040 ;  /* 0x40000040000d7882 */ /* 0x000fe20000000000 */
[----:B---3--:R-:W-:-:S07]  /*1edd0*/  WARPGROUP.ARRIVE ;  /* 0x00000000000079c5 */ /* 0x008fce0000000000 */
[----:B------:R-:W-:Y:S03]  /*1ede0*/  HGMMA.64x256x16.F32.BF16 R24, gdesc[UR12], R24, UP0, gsb0 ;  /* 0x03e000000c1879f0 */ /* 0x000fe6000b801818 */
[----:B------:R-:W-:Y:S02]  /*1edf0*/  WARPGROUP.DEPBAR.LE gsb0, 0x0 ;  /* 0x00008000000079c5 */ /* 0x000fe40000010000 */
[----:B-1----:R-:W-:Y:S05]  /*1ee00*/  @!P1 BRA `(.L_x_44) ;  /* 0x0000000000049947 */ /* 0x002fea0003800000 */
[----:B------:R-:W-:Y:S01]  /*1ee10*/  BPT.TRAP 0x1 ;  /* 0x000000040000795c */ /* 0x000fe20000300000 */
.L_x_44:
[----:B------:R-:W-:Y:S02]  /*1ee20*/  UISETP.GT.U32.AND UP0, UPT, UR40, 0x1, UPT ;  /* 0x000000012800788c */ /* 0x000fe4000bf04070 */
[----:B------:R-:W-:-:S04]  /*1ee30*/  ULEA UR7, UR6, UR47, 0x3 ;  /* 0x0000002f06077291 */ /* 0x000fc8000f8e183f */
[----:B------:R-:W-:Y:S01]  /*1ee40*/  UIADD3 UR7, UR7, 0x34498, URZ ;  /* 0x0003449807077890 */ /* 0x000fe2000fffe03f */
[----:B------:R-:W-:-:S03]  /*1ee50*/  PLOP3.LUT P0, PT, PT, PT, UP0, 0x80, 0x0 ;  /* 0x000000000000781c */ /* 0x000fc60003f0f008 */
[----:B------:R-:W-:-:S09]  /*1ee60*/  UPRMT UR7, URZ, 0x654, UR7 ;  /* 0x000006543f077896 */ /* 0x000fd20008000007 */
[----:B------:R-:W-:Y:S01]  /*1ee70*/  SYNCS.ARRIVE.TRANS64.RED.A1T0 RZ, [UR7], RZ ;  /* 0x000000ffffff79a7 */ /* 0x000fe20008100407 */
[----:B------:R-:W-:Y:S05]  /*1ee80*/  @P0 BRA `(.L_x_45) ;  /* 0x0000000000040947 */ /* 0x000fea0003800000 */
[----:B------:R-:W-:Y:S01]  /*1ee90*/  BPT.TRAP 0x1 ;  /* 0x000000040000795c */ /* 0x000fe20000300000 */
.L_x_45:
[----:B------:R-:W-:Y:S01]  /*1eea0*/  UIADD3 UR5, UR5, 0x1, URZ ;  /* 0x0000000105057890 */ /* 0x000fe2000fffe03f */
[C---:B-----5:R-:W-:Y:S01]  /*1eeb0*/  ISETP.GT.AND P0, PT, R2.reuse, 0x1, PT ;  /* 0x000000010200780c */ /* 0x060fe20003f04270 */
[----:B------:R-:W-:Y:S01]  /*1eec0*/  UIADD3 UR6, UR6, 0x1, URZ ;  /* 0x0000000106067890 */ /* 0x000fe2000fffe03f */
[----:B------:R-:W-:Y:S01]  /*1eed0*/  IADD3 R2, R2, -0x1, RZ ;  /* 0xffffffff02027810 */ /* 0x000fe20007ffe0ff */
[----:B------:R-:W-:Y:S02]  /*1eee0*/  UISETP.NE.AND UP0, UPT, UR5, 0x3, UPT ;  /* 0x000000030500788c */ /* 0x000fe4000bf05270 */
[----:B------:R-:W-:Y:S02]  /*1eef0*/  UISETP.NE.AND UP1, UPT, UR6, 0x3, UPT ;  /* 0x000000030600788c */ /* 0x000fe4000bf25270 */
[----:B------:R-:W-:Y:S02]  /*1ef00*/  USEL UR7, URZ, 0x1, UP0 ;  /* 0x000000013f077887 */ /* 0x000fe40008000000 */
[----:B------:R-:W-:-:S02]  /*1ef10*/  USEL UR5, UR5, URZ, UP0 ;  /* 0x0000003f05057287 */ /* 0x000fc40008000000 */
[----:B------:R-:W-:Y:S02]  /*1ef20*/  USEL UR6, UR6, URZ, UP1 ;  /* 0x0000003f06067287 */ /* 0x000fe40008800000 */
[----:B------:R-:W-:Y:S01]  /*1ef30*/  LOP3.LUT R0, R0, UR7, RZ, 0x3c, !PT ;  /* 0x0000000700007c12 */ /* 0x000fe2000f8e3cff */
[----:B------:R-:W-:Y:S09]  /*1ef40*/  @P0 BRA `(.L_x_46) ;  /* 0xffffff2000640947 */ /* 0x000ff2000383ffff */
.L_x_39:
[----:B------:R-:W-:Y:S02]  /*1ef50*/  ISETP.GE.AND P0, PT, R4, 0x1, PT ;  /* 0x000000010400780c */ /* 0x000fe40003f06270 */
[----:B------:R-:W-:-:S04]  /*1ef60*/  MOV R0, UR55 ;  /* 0x0000003700007c02 */ /* 0x000fc80008000f00 */
[----:B------:R3:W-:Y:S07]  /*1ef70*/  SYNCS.ARRIVE.TRANS64.A1T0 RZ, [R0+UR49], RZ ;  /* 0x000000ff00ff79a7 */ /* 0x0007ee0008100031 */
[----:B------:R-:W-:Y:S05]  /*1ef80*/  @!P0 BRA `(.L_x_47) ;  /* 0x0000000000408947 */ /* 0x000fea0003800000 */
[----:B------:R-:W-:-:S06]  /*1ef90*/  UISETP.NE.AND UP0, UPT, UR43, 0x3, UPT ;  /* 0x000000032b00788c */ /* 0x000fcc000bf05270 */
[----:B------:R-:W-:-:S13]  /*1efa0*/  PLOP3.LUT P0, PT, PT, PT, UP0, 0x80, 0x0 ;  /* 0x000000000000781c */ /* 0x000fda0003f0f008 */
[----:B------:R-:W-:Y:S05]  /*1efb0*/  @!P0 BRA `(.L_x_48) ;  /* 0x0000000000048947 */ /* 0x000fea0003800000 */
[----:B------:R-:W-:Y:S01]  /*1efc0*/  BPT.TRAP 0x1 ;  /* 0x000000040000795c */ /* 0x000fe20000300000 */
.L_x_48:
[----:B------:R-:W-:Y:S01]  /*1efd0*/  IADD3 R5, R5, UR41, RZ ;  /* 0x0000002905057c10 */ /* 0x000fe2000fffe0ff */
[----:B------:R-:W-:-:S04]  /*1efe0*/  UISETP.GT.U32.AND UP0, UPT, UR40, 0x1, UPT ;  /* 0x000000012800788c */ /* 0x000fc8000bf04070 */
[----:B-1----:R-:W-:Y:S02]  /*1eff0*/  IMAD.WIDE.U32 R2, R5, -0x55555555, RZ ;  /* 0xaaaaaaab05027825 */ /* 0x002fe400078e00ff */
[----:B------:R-:W-:-:S03]  /*1f000*/  PLOP3.LUT P0, PT, PT, PT, UP0, 0x80, 0x0 ;  /* 0x000000000000781c */ /* 0x000fc60003f0f008 */
[----:B---3--:R-:W-:-:S05]  /*1f010*/  SHF.R.U32.HI R0, RZ, 0x1, R3 ;  /* 0x00000001ff007819 */ /* 0x008fca0000011603 */
[----:B------:R-:W-:-:S05]  /*1f020*/  IMAD R0, R0, -0x3, R5 ;  /* 0xfffffffd00007824 */ /* 0x000fca00078e0205 */
[----:B------:R-:W-:-:S05]  /*1f030*/  LEA R0, R0, UR47, 0x3 ;  /* 0x0000002f00007c11 */ /* 0x000fca000f8e18ff */
[----:B------:R-:W-:-:S05]  /*1f040*/  VIADD R0, R0, 0x34498 ;  /* 0x0003449800007836 */ /* 0x000fca0000000000 */
[----:B------:R-:W-:-:S04]  /*1f050*/  PRMT R0, RZ, 0x654, R0 ;  /* 0x00000654ff007816 */ /* 0x000fc80000000000 */
[----:B------:R4:W-:Y:S01]  /*1f060*/  SYNCS.ARRIVE.TRANS64.RED.A1T0 RZ, [R0+URZ], RZ ;  /* 0x000000ff00ff79a7 */ /* 0x0009e2000810043f */
[----:B------:R-:W-:Y:S05]  /*1f070*/  @P0 BRA `(.L_x_47) ;  /* 0x0000000000040947 */ /* 0x000fea0003800000 */
[----:B------:R-:W-:Y:S01]  /*1f080*/  BPT.TRAP 0x1 ;  /* 0x000000040000795c */ /* 0x000fe20000300000 */
.L_x_47:
[----:B---34-:R-:W-:Y:S02]  /*1f090*/  SHF.L.U32 R0, R153, 0x1f, RZ ;  /* 0x0000001f99007819 */ /* 0x018fe400000006ff */
[----:B------:R-:W-:Y:S02]  /*1f0a0*/  R2UR UR4, R4 ;  /* 0x00000000040472ca */ /* 0x000fe400000e0000 */
[----:B------:R-:W3:Y:S11]  /*1f0b0*/  SYNCS.PHASECHK.TRANS64.TRYWAIT P0, [R7+UR50+0x10], R0 ;  /* 0x00001000070075a7 */ /* 0x000ef60008000172 */
[----:B------:R-:W-:-:S04]  /*1f0c0*/  UIADD3 UR4, UR4, 0x3f, URZ ;  /* 0x0000003f04047890 */ /* 0x000fc8000fffe03f */
[----:B------:R-:W-:-:S04]  /*1f0d0*/  USHF.R.S32.HI UR5, URZ, 0x1f, UR4 ;  /* 0x0000001f3f057899 */ /* 0x000fc80008011404 */
[----:B------:R-:W-:-:S04]  /*1f0e0*/  ULEA.HI UR5, UR5, UR4, URZ, 0x6 ;  /* 0x0000000405057291 */ /* 0x000fc8000f8f303f */
[----:B------:R-:W-:Y:S01]  /*1f0f0*/  USHF.R.S32.HI UR5, URZ, 0x6, UR5 ;  /* 0x000000063f057899 */ /* 0x000fe20008011405 */
[----:B---3--:R-:W-:Y:S11]  /*1f100*/  @!P0 BRA `(.L_x_49) ;  /* 0x00000150001c8947 */ /* 0x008ff60003800000 */
.L_x_535:
[----:B------:R-:W-:Y:S01]  /*1f110*/  UIADD3 UR41, UR5, UR41, URZ ;  /* 0x0000002905297290 */ /* 0x000fe2000fffe03f */
[----:B------:R-:W-:Y:S01]  /*1f120*/  LOP3.LUT P0, RZ, R6, 0xff, RZ, 0xc0, !PT ;  /* 0x000000ff06ff7812 */ /* 0x000fe2000780c0ff */
[----:B------:R-:W-:Y:S02]  /*1f130*/  UISETP.GE.U32.AND UP1, UPT, UR5, 0x3, UPT ;  /* 0x000000030500788c */ /* 0x000fe4000bf26070 */
[----:B------:R-:W-:-:S04]  /*1f140*/  UISETP.GT.U32.AND UP0, UPT, UR41, 0x2, UPT ;  /* 0x000000022900788c */ /* 0x000fc8000bf04070 */
[----:B------:R-:W-:Y:S02]  /*1f150*/  UISETP.LT.U32.AND UP0, UPT, UR5, 0x3, UP0 ;  /* 0x000000030500788c */ /* 0x000fe40008701070 */
[----:B------:R-:W-:Y:S02]  /*1f160*/  UIMAD.WIDE.U32 UR4, UR41, -0x55555555, URZ ;  /* 0xaaaaaaab290478a5 */ /* 0x000fe4000f8e003f */
[----:B------:R-:W-:Y:S02]  /*1f170*/  USEL UR6, URZ, 0x1, !UP0 ;  /* 0x000000013f067887 */ /* 0x000fe4000c000000 */
[----:B------:R-:W-:Y:S02]  /*1f180*/  USHF.R.U32.HI UR4, URZ, 0x1, UR5 ;  /* 0x000000013f047899 */ /* 0x000fe40008011605 */
[----:B------:R-:W-:Y:S02]  /*1f190*/  ULOP3.LUT UR42, UR42, UR6, URZ, 0x3c, !UPT ;  /* 0x000000062a2a7292 */ /* 0x000fe4000f8e3c3f */
[----:B------:R-:W-:-:S02]  /*1f1a0*/  UIMAD UR41, UR4, -0x3, UR41 ;  /* 0xfffffffd042978a4 */ /* 0x000fc4000f8e0229 */
[----:B------:R-:W-:Y:S01]  /*1f1b0*/  @UP1 ULOP3.LUT UR42, UR42, 0x1, UR4, 0x78, !UPT ;  /* 0x000000012a2a1892 */ /* 0x000fe2000f8e7804 */
[----:B------:R-:W-:Y:S11]  /*1f1c0*/  @!P0 BRA `(.L_x_50) ;  /* 0x00000000000c8947 */ /* 0x000ff60003800000 */
[----:B------:R-:W-:-:S04]  /*1f1d0*/  DEPBAR {5,4,3,2,1,0} ;  /* 0x0000003f0000791a */ /* 0x000fc80000000000 */
[----:B------:R4:W-:Y:S02]  /*1f1e0*/  UTMACCTL.IV [UR36] ;  /* 0x00000000240079b9 */ /* 0x0009e40008000000 */
[----:B----4-:R-:W-:Y:S01]  /*1f1f0*/  NOP ;  /* 0x0000000000007918 */ /* 0x010fe20000000000 */
.L_x_50:
[----:B------:R-:W-:Y:S01]  /*1f200*/  UIADD3 UR4, UR47, 0x30000, URZ ;  /* 0x000300002f047890 */ /* 0x000fe2000fffe03f */
[----:B------:R-:W-:Y:S02]  /*1f210*/  R2UR UR45, R16 ;  /* 0x00000000102d72ca */ /* 0x000fe400000e0000 */
[----:B------:R-:W-:Y:S01]  /*1f220*/  R2UR UR46, R17 ;  /* 0x00000000112e72ca */ /* 0x000fe200000e0000 */
[----:B------:R-:W-:-:S06]  /*1f230*/  ULOP3.LUT UP0, URZ, UR4, 0x3ff, URZ, 0xc0, !UPT ;  /* 0x000003ff043f7892 */ /* 0x000fcc000f80c03f */
[----:B------:R-:W-:-:S04]  /*1f240*/  PLOP3.LUT P0, PT, PT, PT, UP0, 0x80, 0x0 ;  /* 0x000000000000781c */ /* 0x000fc80003f0f008 */
[----:B------:R-:W-:Y:S02]  /*1f250*/  USHF.L.U32 UR45, UR45, 0x8, URZ ;  /* 0x000000082d2d7899 */ /* 0x000fe4000800063f */
[----:B------:R-:W-:-:S07]  /*1f260*/  USHF.L.U32 UR46, UR46, 0x8, URZ ;  /* 0x000000082e2e7899 */ /* 0x000fce000800063f */
[----:B------:R-:W-:Y:S05]  /*1f270*/  @!P0 BRA `(.L_x_51) ;  /* 0x00000000007c8947 */ /* 0x000fea0003800000 */
[----:B------:R-:W-:Y:S01]  /*1f280*/  MOV R16, 0x0 ;  /* 0x0000000000107802 */ /* 0x000fe20000000f00 */
[----:B------:R-:W-:Y:S01]  /*1f290*/  ULDC.64 UR4, c[0x4][0x68] ;  /* 0x01001a0000047ab9 */ /* 0x000fe20000000a00 */
[----:B------:R-:W-:Y:S01]  /*1f2a0*/  ULDC.64 UR6, c[0x4][0x70] ;  /* 0x01001c0000067ab9 */ /* 0x000fe20000000a00 */
[----:B------:R-:W-:Y:S01]  /*1f2b0*/  ULDC.64 UR8, c[0x4][0x8] ;  /* 0x0100020000087ab9 */ /* 0x000fe20000000a00 */
[----:B-1-3--:R1:W3:Y:S01]  /*1f2c0*/  LDC.64 R2, c[0x4][R16] ;  /* 0x0100000010027b82 */ /* 0x00a2e20000000a00 */
[----:B------:R-:W-:Y:S01]  /*1f2d0*/  MOV R4, UR4 ;  /* 0x0000000400047c02 */ /* 0x000fe20008000f00 */
[----:B------:R-:W-:Y:S01]  /*1f2e0*/  IMAD.U32 R7, RZ, RZ, UR7 ;  /* 0x00000007ff077e24 */ /* 0x000fe2000f8e00ff */
[----:B------:R-:W-:Y:S01]  /*1f2f0*/  MOV R5, UR5 ;  /* 0x0000000500057c02 */ /* 0x000fe20008000f00 */
[----:B------:R-:W-:Y:S01]  /*1f300*/  IMAD.MOV.U32 R12, RZ, RZ, 0x1 ;  /* 0x00000001ff0c7424 */ /* 0x000fe200078e00ff */
[----:B------:R-:W-:Y:S02]  /*1f310*/  MOV R6, UR6 ;  /* 0x0000000600067c02 */ /* 0x000fe40008000f00 */
[----:B------:R-:W-:-:S02]  /*1f320*/  MOV R10, UR8 ;  /* 0x00000008000a7c02 */ /* 0x000fc40008000f00 */
[----:B------:R-:W-:Y:S02]  /*1f330*/  MOV R11, UR9 ;  /* 0x00000009000b7c02 */ /* 0x000fe40008000f00 */
[----:B------:R-:W-:Y:S02]  /*1f340*/  MOV R8, 0x70 ;  /* 0x0000007000087802 */ /* 0x000fe40000000f00 */
[----:B-1----:R-:W-:-:S07]  /*1f350*/  MOV R13, RZ ;  /* 0x000000ff000d7202 */ /* 0x002fce0000000f00 */
[----:B------:R-:W-:-:S07]  /*1f360*/  LEPC R20, `(.L_x_52) ;  /* 0x000000001014794e */ /* 0x000fce0000000000 */
[----:B--23--:R-:W-:Y:S05]  /*1f370*/  CALL.ABS.NOINC R2 ;  /* 0x0000000002007343 */ /* 0x00cfea0003c00000 */
.L_x_52:
[----:B------:R1:W2:Y:S01]  /*1f380*/  LDC.64 R2, c[0x4][R16] ;  /* 0x0100000010027b82 */ /* 0x0002a20000000a00 */
[----:B------:R-:W-:Y:S01]  /*1f390*/  ULDC.64 UR4, c[0x4][0x68] ;  /* 0x01001a0000047ab9 */ /* 0x000fe20000000a00 */
[----:B------:R-:W-:Y:S01]  /*1f3a0*/  ULDC.64 UR6, c[0x4][0x70] ;  /* 0x01001c0000067ab9 */ /* 0x000fe20000000a00 */
[----:B------:R-:W-:Y:S01]  /*1f3b0*/  ULDC.64 UR8, c[0x4][0x8] ;  /* 0x0100020000087ab9 */ /* 0x000fe20000000a00 */
        /* <DEDUP_REMOVED lines=10> */
[----:B--2---:R-:W-:Y:S05]  /*1f460*/  CALL.ABS.NOINC R2 ;  /* 0x0000000002007343 */ /* 0x004fea0003c00000 */
.L_x_51:
[----:B------:R-:W-:Y:S02]  /*1f470*/  ULDC.64 UR4, c[0x0][0x590] ;  /* 0x0001640000047ab9 */ /* 0x000fe40000000a00 */
[----:B------:R-:W-:-:S04]  /*1f480*/  ISETP.NE.U32.AND P0, PT, RZ, UR4, PT ;  /* 0x00000004ff007c0c */ /* 0x000fc8000bf05070 */
[----:B------:R-:W-:-:S13]  /*1f490*/  ISETP.NE.AND.EX P0, PT, RZ, UR5, PT, P0 ;  /* 0x00000005ff007c0c */ /* 0x000fda000bf05300 */
[----:B------:R-:W-:Y:S05]  /*1f4a0*/  @!P0 BRA `(.L_x_53) ;  /* 0x0000000000148947 */ /* 0x000fea0003800000 */
[----:B---3--:R-:W-:-:S04]  /*1f4b0*/  LEA R2, P0, R18, UR4, 0x3 ;  /* 0x0000000412027c11 */ /* 0x008fc8000f8018ff */
[----:B-1----:R-:W-:-:S06]  /*1f4c0*/  LEA.HI.X R3, R18, UR5, R19, 0x3, P0 ;  /* 0x0000000512037c11 */ /* 0x002fcc00080f1c13 */
[----:B------:R-:W3:Y:S04]  /*1f4d0*/  LDG.E.64 R2, desc[UR38][R2.64] ;  /* 0x0000002602027981 */ /* 0x000ee8000c1e1b00 */
[----:B---3--:R4:W5:Y:S01]  /*1f4e0*/  LD.E R0, desc[UR38][R2.64] ;  /* 0x0000002602007980 */ /* 0x008962000c101900 */
[----:B------:R-:W-:Y:S05]  /*1f4f0*/  BRA `(.L_x_54) ;  /* 0x0000000000307947 */ /* 0x000fea0003800000 */
.L_x_53:
[----:B------:R-:W-:Y:S02]  /*1f500*/  ULDC.64 UR4, c[0x0][0x588] ;  /* 0x0001620000047ab9 */ /* 0x000fe40000000a00 */
[----:B------:R-:W-:-:S04]  /*1f510*/  ISETP.NE.U32.AND P0, PT, RZ, UR4, PT ;  /* 0x00000004ff007c0c */ /* 0x000fc8000bf05070 */
[----:B------:R-:W-:-:S13]  /*1f520*/  ISETP.NE.AND.EX P0, PT, RZ, UR5, PT, P0 ;  /* 0x00000005ff007c0c */ /* 0x000fda000bf05300 */
[----:B------:R-:W-:Y:S05]  /*1f530*/  @!P0 BRA `(.L_x_55) ;  /* 0x0000000000188947 */ /* 0x000fea0003800000 */
[----:B------:R-:W1:Y:S01]  /*1f540*/  LDC.64 R4, c[0x0][0x588] ;  /* 0x00016200ff047b82 */ /* 0x000e620000000a00 */
[----:B------:R-:W-:Y:S02]  /*1f550*/  ULDC UR4, c[0x0][0x598] ;  /* 0x0001660000047ab9 */ /* 0x000fe40000000800 */
[----:B---3--:R-:W-:-:S04]  /*1f560*/  IMAD R2, R18, UR4, RZ ;  /* 0x0000000412027c24 */ /* 0x008fc8000f8e02ff */
[----:B-1----:R-:W-:-:S05]  /*1f570*/  IMAD.WIDE R2, R2, 0x4, R4 ;  /* 0x0000000402027825 */ /* 0x002fca00078e0204 */
[----:B------:R3:W5:Y:S01]  /*1f580*/  LDG.E R0, desc[UR38][R2.64] ;  /* 0x0000002602007981 */ /* 0x000762000c1e1900 */
[----:B------:R-:W-:Y:S05]  /*1f590*/  BRA `(.L_x_54) ;  /* 0x0000000000087947 */ /* 0x000fea0003800000 */
.L_x_55:
[----:B------:R-:W-:Y:S02]  /*1f5a0*/  ULDC UR4, c[0x0][0x580] ;  /* 0x0001600000047ab9 */ /* 0x000fe40000000800 */
[----:B---3--:R-:W-:-:S07]  /*1f5b0*/  MOV R0, UR4 ;  /* 0x0000000400007c02 */ /* 0x008fce0008000f00 */
.L_x_54:
[----:B------:R-:W-:Y:S02]  /*1f5c0*/  ULDC.64 UR4, c[0x0][0x5b8] ;  /* 0x00016e0000047ab9 */ /* 0x000fe40000000a00 */
[----:B------:R-:W-:-:S04]  /*1f5d0*/  ISETP.NE.U32.AND P0, PT, RZ, UR4, PT ;  /* 0x00000004ff007c0c */ /* 0x000fc8000bf05070 */
[----:B------:R-:W-:-:S13]  /*1f5e0*/  ISETP.NE.AND.EX P0, PT, RZ, UR5, PT, P0 ;  /* 0x00000005ff007c0c */ /* 0x000fda000bf05300 */
[----:B------:R-:W-:Y:S05]  /*1f5f0*/  @!P0 BRA `(.L_x_56) ;  /* 0x0000000000148947 */ /* 0x000fea0003800000 */
[----:B---34-:R-:W-:-:S04]  /*1f600*/  LEA R2, P0, R18, UR4, 0x3 ;  /* 0x0000000412027c11 */ /* 0x018fc8000f8018ff */
[----:B-1----:R-:W-:-:S06]  /*1f610*/  LEA.HI.X R3, R18, UR5, R19, 0x3, P0 ;  /* 0x0000000512037c11 */ /* 0x002fcc00080f1c13 */
[----:B------:R-:W3:Y:S04]  /*1f620*/  LDG.E.64 R2, desc[UR38][R2.64] ;  /* 0x0000002602027981 */ /* 0x000ee8000c1e1b00 */
[----:B---3--:R1:W5:Y:S01]  /*1f630*/  LD.E R2, desc[UR38][R2.64] ;  /* 0x0000002602027980 */ /* 0x008362000c101900 */
[----:B------:R-:W-:Y:S05]  /*1f640*/  BRA `(.L_x_57) ;  /* 0x0000000000307947 */ /* 0x000fea0003800000 */
.L_x_56:
[----:B------:R-:W-:Y:S02]  /*1f650*/  ULDC.64 UR4, c[0x0][0x5b0] ;  /* 0x00016c0000047ab9 */ /* 0x000fe40000000a00 */
[----:B------:R-:W-:-:S04]  /*1f660*/  ISETP.NE.U32.AND P0, PT, RZ, UR4, PT ;  /* 0x00000004ff007c0c */ /* 0x000fc8000bf05070 */
[----:B------:R-:W-:-:S13]  /*1f670*/  ISETP.NE.AND.EX P0, PT, RZ, UR5, PT, P0 ;  /* 0x00000005ff007c0c */ /* 0x000fda000bf05300 */
[----:B------:R-:W-:Y:S05]  /*1f680*/  @!P0 BRA `(.L_x_58) ;  /* 0x0000000000188947 */ /* 0x000fea0003800000 */
[----:B------:R-:W1:Y:S01]  /*1f690*/  LDC.64 R4, c[0x0][0x5b0] ;  /* 0x00016c00ff047b82 */ /* 0x000e620000000a00 */
[----:B------:R-:W-:Y:S02]  /*1f6a0*/  ULDC UR4, c[0x0][0x5c0] ;  /* 0x0001700000047ab9 */ /* 0x000fe40000000800 */
[----:B---34-:R-:W-:-:S04]  /*1f6b0*/  IMAD R2, R18, UR4, RZ ;  /* 0x0000000412027c24 */ /* 0x018fc8000f8e02ff */
[----:B-1----:R-:W-:-:S06]  /*1f6c0*/  IMAD.WIDE R2, R2, 0x4, R4 ;  /* 0x0000000402027825 */ /* 0x002fcc00078e0204 */
[----:B------:R3:W5:Y:S01]  /*1f6d0*/  LDG.E R2, desc[UR38][R2.64] ;  /* 0x0000002602027981 */ /* 0x000762000c1e1900 */
[----:B------:R-:W-:Y:S05]  /*1f6e0*/  BRA `(.L_x_57) ;  /* 0x0000000000087947 */ /* 0x000fea0003800000 */
.L_x_58:
[----:B------:R-:W-:Y:S02]  /*1f6f0*/  ULDC UR4, c[0x0][0x5a8] ;  /* 0x00016a0000047ab9 */ /* 0x000fe40000000800 */
[----:B---34-:R-:W-:-:S07]  /*1f700*/  IMAD.U32 R2, RZ, RZ, UR4 ;  /* 0x00000004ff027e24 */ /* 0x018fce000f8e00ff */
.L_x_57:
[----:B------:R-:W-:Y:S01]  /*1f710*/  ISETP.GT.U32.AND P0, PT, R157, 0x3e, PT ;  /* 0x0000003e9d00780c */ /* 0x000fe20003f04070 */
[----:B------:R-:W-:Y:S01]  /*1f720*/  BSSY B0, `(.L_x_59) ;  /* 0x0000007000007945 */ /* 0x000fe20003800000 */
[----:B------:R-:W-:-:S11]  /*1f730*/  PRMT R16, RZ, 0x7610, R16 ;  /* 0x00007610ff107816 */ /* 0x000fd60000000010 */
[----:B------:R-:W-:Y:S05]  /*1f740*/  @P0 BRA `(.L_x_60) ;  /* 0x0000000000100947 */ /* 0x000fea0003800000 */
[----:B------:R-:W-:-:S03]  /*1f750*/  UMOV UR4, 0xffffffff ;  /* 0xffffffff00047882 */ /* 0x000fc60000000000 */
[----:B------:R-:W-:Y:S05]  /*1f760*/  BRA.DIV UR4, `(.L_x_61) ;  /* 0x0000014a04a07947 */ /* 0x000fea000b800000 */
[----:B------:R-:W-:-:S13]  /*1f770*/  ELECT P6, URZ, PT ;  /* 0x00000000003f782f */ /* 0x000fda00038c0000 */
.L_x_537:
[----:B------:R-:W-:-:S07]  /*1f780*/  SEL R16, RZ, 0x1, !P6 ;  /* 0x00000001ff107807 */ /* 0x000fce0007000000 */
.L_x_60:
[----:B------:R-:W-:Y:S05]  /*1f790*/  BSYNC B0 ;  /* 0x0000000000007941 */ /* 0x000fea0003800000 */
.L_x_59:
[----:B-1-3--:R-:W-:-:S04]  /*1f7a0*/  MOV R3, UR54 ;  /* 0x0000003600037c02 */ /* 0x00afc80008000f00 */
[----:B------:R-:W-:-:S13]  /*1f7b0*/  ISETP.NE.AND P0, PT, R3, 0x3, PT ;  /* 0x000000030300780c */ /* 0x000fda0003f05270 */
[----:B------:R-:W-:Y:S05]  /*1f7c0*/  @!P0 BRA `(.L_x_62) ;  /* 0x0000000000048947 */ /* 0x000fea0003800000 */
[----:B------:R-:W-:Y:S01]  /*1f7d0*/  BPT.TRAP 0x1 ;  /* 0x000000040000795c */ /* 0x000fe20000300000 */
.L_x_62:
[----:B------:R-:W-:Y:S02]  /*1f7e0*/  SHF.L.U32 R158, RZ, 0x1f, RZ ;  /* 0x0000001fff9e7819 */ /* 0x000fe400000006ff */
[----:B-----5:R-:W-:Y:S02]  /*1f7f0*/  FSETP.NEU.AND P1, PT, R0, RZ, PT ;  /* 0x000000ff0000720b */ /* 0x020fe40003f2d000 */
[----:B------:R-:W1:Y:S02]  /*1f800*/  SYNCS.PHASECHK.TRANS64.TRYWAIT P2, [UR47+0x344b0], R158 ;  /* 0x0344b09eff0075a7 */ /* 0x000e64000804016f */
[----:B-1----:R-:W-:Y:S09]  /*1f810*/  @!P2 BRA `(.L_x_63) ;  /* 0x00000148008ca947 */ /* 0x002ff20003800000 */
.L_x_538:
[----:B------:R-:W3:Y:S04]  /*1f820*/  LDL.LU R5, [R1+0x400] ;  /* 0x0004000001057983 */ /* 0x000ee80000300800 */
[----:B-1----:R-:W4:Y:S04]  /*1f830*/  LDL.LU R3, [R1+0x404] ;  /* 0x0004040001037983 */ /* 0x002f280000300800 */
[----:B------:R-:W5:Y:S04]  /*1f840*/  LDL.LU R13, [R1+0x408] ;  /* 0x00040800010d7983 */ /* 0x000f680000300800 */
[----:B------:R-:W2:Y:S01]  /*1f850*/  LDL.LU R12, [R1+0x40c] ;  /* 0x00040c00010c7983 */ /* 0x000ea20000300800 */
[----:B------:R-:W-:Y:S01]  /*1f860*/  MOV R8, RZ ;  /* 0x000000ff00087202 */ /* 0x000fe20000000f00 */
[----:B------:R-:W-:Y:S05]  /*1f870*/  @P1 WARPSYNC.ALL ;  /* 0x0000000000001948 */ /* 0x000fea0003800000 */
[----:B------:R-:W-:Y:S01]  /*1f880*/  @P1 LEA R4, R156, UR47, 0x1 ;  /* 0x0000002f9c041c11 */ /* 0x000fe2000f8e08ff */
[----:B------:R-:W-:Y:S04]  /*1f890*/  BSSY B0, `(.L_x_64) ;  /* 0x0000010000007945 */ /* 0x000fe80003800000 */
[----:B------:R-:W1:Y:S02]  /*1f8a0*/  @P1 LDSM.16.MT88.4 R8, [R4+0x30000] ;  /* 0x030000000408183b */ /* 0x000e640000004200 */
[----:B-1----:R-:W-:-:S02]  /*1f8b0*/  HADD2.F32 R6, -RZ, R8.H0_H0 ;  /* 0x20000008ff067230 */ /* 0x002fc40000004100 */
[-C--:B---3--:R-:W-:Y:S01]  /*1f8c0*/  FMUL R7, R5, R2.reuse ;  /* 0x0000000205077220 */ /* 0x088fe20000400000 */
[----:B------:R-:W-:Y:S02]  /*1f8d0*/  HADD2.F32 R5, -RZ, R8.H1_H1 ;  /* 0x30000008ff057230 */ /* 0x000fe40000004100 */
[----:B----4-:R-:W-:Y:S01]  /*1f8e0*/  FMUL R3, R3, R2 ;  /* 0x0000000203037220 */ /* 0x010fe20000400000 */
[----:B------:R-:W-:-:S03]  /*1f8f0*/  FFMA R23, R6, R0, R7 ;  /* 0x0000000006177223 */ /* 0x000fc60000000007 */
[----:B------:R-:W-:Y:S01]  /*1f900*/  FFMA R21, R5, R0, R3 ;  /* 0x0000000005157223 */ /* 0x000fe20000000003 */
[-C--:B-----5:R-:W-:Y:S01]  /*1f910*/  FMUL R14, R13, R2.reuse ;  /* 0x000000020d0e7220 */ /* 0x0a0fe20000400000 */
[----:B------:R-:W1:Y:S01]  /*1f920*/  @P1 LDSM.16.MT88.4 R4, [R4+0x30800] ;  /* 0x030800000404183b */ /* 0x000e620000004200 */
[----:B--2---:R-:W-:Y:S01]  /*1f930*/  FMUL R13, R12, R2 ;  /* 0x000000020c0d7220 */ /* 0x004fe20000400000 */
[----:B------:R-:W-:Y:S06]  /*1f940*/  @P1 BRA `(.L_x_65) ;  /* 0x0000000000101947 */ /* 0x000fec0003800000 */
[----:B------:R-:W-:Y:S02]  /*1f950*/  MOV R9, RZ ;  /* 0x000000ff00097202 */ /* 0x000fe40000000f00 */
[----:B------:R-:W-:Y:S02]  /*1f960*/  CS2R R10, SRZ ;  /* 0x00000000000a7805 */ /* 0x000fe4000001ff00 */
[----:B-1----:R-:W-:Y:S02]  /*1f970*/  CS2R R4, SRZ ;  /* 0x0000000000047805 */ /* 0x002fe4000001ff00 */
[----:B------:R-:W-:-:S07]  /*1f980*/  CS2R R6, SRZ ;  /* 0x0000000000067805 */ /* 0x000fce000001ff00 */
.L_x_65:
[----:B------:R-:W-:Y:S05]  /*1f990*/  BSYNC B0 ;  /* 0x0000000000007941 */ /* 0x000fea0003800000 */
.L_x_64:
[----:B------:R-:W2:Y:S04]  /*1f9a0*/  LDL.LU R18, [R1+0x410] ;  /* 0x0004100001127983 */ /* 0x000ea80000300800 */
[----:B------:R-:W3:Y:S04]  /*1f9b0*/  LDL.LU R17, [R1+0x414] ;  /* 0x0004140001117983 */ /* 0x000ee80000300800 */
[----:B------:R-:W4:Y:S04]  /*1f9c0*/  LDL.LU R166, [R1+0x418] ;  /* 0x0004180001a67983 */ /* 0x000f280000300800 */
[----:B------:R-:W5:Y:S04]  /*1f9d0*/  LDL.LU R15, [R1+0x41c] ;  /* 0x00041c00010f7983 */ /* 0x000f680000300800 */
[----:B------:R-:W5:Y:S04]  /*1f9e0*/  LDL.LU R165, [R1+0x420] ;  /* 0x0004200001a57983 */ /* 0x000f680000300800 */
[----:B------:R-:W5:Y:S04]  /*1f9f0*/  LDL.LU R164, [R1+0x424] ;  /* 0x0004240001a47983 */ /* 0x000f680000300800 */
[----:B------:R-:W5:Y:S04]  /*1fa00*/  LDL.LU R163, [R1+0x428] ;  /* 0x0004280001a37983 */ /* 0x000f680000300800 */
[----:B------:R-:W5:Y:S04]  /*1fa10*/  LDL.LU R162, [R1+0x42c] ;  /* 0x00042c0001a27983 */ /* 0x000f680000300800 */
[----:B------:R-:W5:Y:S04]  /*1fa20*/  LDL.LU R161, [R1+0x430] ;  /* 0x0004300001a17983 */ /* 0x000f680000300800 */
[----:B------:R-:W5:Y:S04]  /*1fa30*/  LDL.LU R160, [R1+0x434] ;  /* 0x0004340001a07983 */ /* 0x000f680000300800 */
[----:B------:R-:W5:Y:S04]  /*1fa40*/  LDL.LU R159, [R1+0x438] ;  /* 0x00043800019f7983 */ /* 0x000f680000300800 */
[----:B------:R-:W5:Y:S01]  /*1fa50*/  LDL.LU R154, [R1+0x43c] ;  /* 0x00043c00019a7983 */ /* 0x000f620000300800 */
[--C-:B------:R-:W-:Y:S01]  /*1fa60*/  HADD2.F32 R12, -RZ, R9.reuse.H0_H0 ;  /* 0x20000009ff0c7230 */ /* 0x100fe20000004100 */
[----:B------:R-:W-:Y:S05]  /*1fa70*/  WARPSYNC.ALL ;  /* 0x0000000000007948 */ /* 0x000fea0003800000 */
[----:B------:R-:W-:-:S02]  /*1fa80*/  HADD2.F32 R3, -RZ, R9.H1_H1 ;  /* 0x30000009ff037230 */ /* 0x000fc40000004100 */
[-C--:B------:R-:W-:Y:S01]  /*1fa90*/  FFMA R20, R12, R0.reuse, R14 ;  /* 0x000000000c147223 */ /* 0x080fe2000000000e */
[--C-:B------:R-:W-:Y:S01]  /*1faa0*/  HADD2.F32 R12, -RZ, R10.reuse.H1_H1 ;  /* 0x3000000aff0c7230 */ /* 0x100fe20000004100 */
[----:B------:R-:W-:Y:S01]  /*1fab0*/  PRMT R16, R16, 0x9910, RZ ;  /* 0x0000991010107816 */ /* 0x000fe200000000ff */
[----:B------:R-:W-:Y:S01]  /*1fac0*/  BSSY B0, `(.L_x_66) ;  /* 0x000003e000007945 */ /* 0x000fe20003800000 */
[----:B------:R-:W-:Y:S01]  /*1fad0*/  FFMA R19, R3, R0, R13 ;  /* 0x0000000003137223 */ /* 0x000fe2000000000d */
[----:B------:R-:W-:Y:S02]  /*1fae0*/  HADD2.F32 R13, -RZ, R10.H0_H0 ;  /* 0x2000000aff0d7230 */ /* 0x000fe40000004100 */
[-C--:B--2---:R-:W-:Y:S01]  /*1faf0*/  FMUL R14, R18, R2.reuse ;  /* 0x00000002120e7220 */ /* 0x084fe20000400000 */
[----:B---3--:R-:W-:-:S03]  /*1fb00*/  FMUL R3, R17, R2 ;  /* 0x0000000211037220 */ /* 0x008fc60000400000 */
[-C--:B------:R-:W-:Y:S01]  /*1fb10*/  FFMA R18, R13, R0.reuse, R14 ;  /* 0x000000000d127223 */ /* 0x080fe2000000000e */
[--C-:B------:R-:W-:Y:S02]  /*1fb20*/  HADD2.F32 R13, -RZ, R11.reuse.H0_H0 ;  /* 0x2000000bff0d7230 */ /* 0x100fe40000004100 */
[----:B------:R-:W-:Y:S01]  /*1fb30*/  FFMA R17, R12, R0, R3 ;  /* 0x000000000c117223 */ /* 0x000fe20000000003 */
[----:B------:R-:W-:Y:S02]  /*1fb40*/  HADD2.F32 R12, -RZ, R11.H1_H1 ;  /* 0x3000000bff0c7230 */ /* 0x000fe40000004100 */
[-C--:B----4-:R-:W-:Y:S01]  /*1fb50*/  FMUL R14, R166, R2.reuse ;  /* 0x00000002a60e7220 */ /* 0x090fe20000400000 */
[----:B-----5:R-:W-:-:S03]  /*1fb60*/  FMUL R3, R15, R2 ;  /* 0x000000020f037220 */ /* 0x020fc60000400000 */
[----:B------:R-:W-:Y:S01]  /*1fb70*/  FFMA R15, R13, R0, R14 ;  /* 0x000000000d0f7223 */ /* 0x000fe2000000000e */
[----:B------:R-:W-:Y:S01]  /*1fb80*/  F2FP.F16.F32.PACK_AB R13, R19, R20 ;  /* 0x00000014130d723e */ /* 0x000fe200000000ff */
[----:B------:R-:W-:Y:S01]  /*1fb90*/  FFMA R3, R12, R0, R3 ;  /* 0x000000000c037223 */ /* 0x000fe20000000003 */
[----:B------:R-:W-:Y:S02]  /*1fba0*/  F2FP.F16.F32.PACK_AB R12, R21, R23 ;  /* 0x00000017150c723e */ /* 0x000fe400000000ff */
[----:B------:R-:W-:Y:S02]  /*1fbb0*/  F2FP.F16.F32.PACK_AB R14, R17, R18 ;  /* 0x00000012110e723e */ /* 0x000fe400000000ff */
[----:B------:R-:W-:Y:S02]  /*1fbc0*/  F2FP.F16.F32.PACK_AB R15, R3, R15 ;  /* 0x0000000f030f723e */ /* 0x000fe400000000ff */
[----:B------:R-:W-:-:S05]  /*1fbd0*/  LEA R3, R156, UR47, 0x1 ;  /* 0x0000002f9c037c11 */ /* 0x000fca000f8e08ff */
[----:B------:R1:W-:Y:S02]  /*1fbe0*/  STSM.16.MT88.4 [R3+0x30000], R12 ;  /* 0x0300000c03007844 */ /* 0x0003e40000004200 */
[--C-:B-1----:R-:W-:Y:S02]  /*1fbf0*/  HADD2.F32 R13, -RZ, R4.reuse.H1_H1 ;  /* 0x30000004ff0d7230 */ /* 0x102fe40000004100 */
[-C--:B------:R-:W-:Y:S01]  /*1fc00*/  FMUL R12, R164, R2.reuse ;  /* 0x00000002a40c7220 */ /* 0x080fe20000400000 */
[----:B------:R-:W-:Y:S02]  /*1fc10*/  HADD2.F32 R14, -RZ, R4.H0_H0 ;  /* 0x20000004ff0e7230 */ /* 0x000fe40000004100 */
[----:B------:R-:W-:Y:S01]  /*1fc20*/  FMUL R15, R165, R2 ;  /* 0x00000002a50f7220 */ /* 0x000fe20000400000 */
[-C--:B------:R-:W-:Y:S01]  /*1fc30*/  FFMA R21, R13, R0.reuse, R12 ;  /* 0x000000000d157223 */ /* 0x080fe2000000000c */
[--C-:B------:R-:W-:Y:S02]  /*1fc40*/  HADD2.F32 R13, -RZ, R5.reuse.H1_H1 ;  /* 0x30000005ff0d7230 */ /* 0x100fe40000004100 */
[----:B------:R-:W-:Y:S01]  /*1fc50*/  FFMA R23, R14, R0, R15 ;  /* 0x000000000e177223 */ /* 0x000fe2000000000f */
[----:B------:R-:W-:Y:S01]  /*1fc60*/  FMUL R12, R162, R2 ;  /* 0x00000002a20c7220 */ /* 0x000fe20000400000 */
[----:B------:R-:W-:-:S02]  /*1fc70*/  HADD2.F32 R14, -RZ, R5.H0_H0 ;  /* 0x20000005ff0e7230 */ /* 0x000fc40000004100 */
[----:B------:R-:W-:Y:S01]  /*1fc80*/  FMUL R15, R163, R2 ;  /* 0x00000002a30f7220 */ /* 0x000fe20000400000 */
[-C--:B------:R-:W-:Y:S01]  /*1fc90*/  FFMA R19, R13, R0.reuse, R12 ;  /* 0x000000000d137223 */ /* 0x080fe2000000000c */
[--C-:B------:R-:W-:Y:S02]  /*1fca0*/  HADD2.F32 R13, -RZ, R6.reuse.H1_H1 ;  /* 0x30000006ff0d7230 */ /* 0x100fe40000004100 */
[----:B------:R-:W-:Y:S01]  /*1fcb0*/  FFMA R20, R14, R0, R15 ;  /* 0x000000000e147223 */ /* 0x000fe2000000000f */
[-C--:B------:R-:W-:Y:S01]  /*1fcc0*/  FMUL R12, R160, R2.reuse ;  /* 0x00000002a00c7220 */ /* 0x080fe20000400000 */
[----:B------:R-:W-:Y:S02]  /*1fcd0*/  HADD2.F32 R14, -RZ, R6.H0_H0 ;  /* 0x20000006ff0e7230 */ /* 0x000fe40000004100 */
[----:B------:R-:W-:Y:S01]  /*1fce0*/  FMUL R15, R161, R2 ;  /* 0x00000002a10f7220 */ /* 0x000fe20000400000 */
[----:B------:R-:W-:Y:S01]  /*1fcf0*/  FFMA R17, R13, R0, R12 ;  /* 0x000000000d117223 */ /* 0x000fe2000000000c */
[----:B------:R-:W-:-:S02]  /*1fd00*/  HADD2.F32 R13, -RZ, R7.H0_H0 ;  /* 0x20000007ff0d7230 */ /* 0x000fc40000004100 */
[----:B------:R-:W-:Y:S01]  /*1fd10*/  FFMA R18, R14, R0, R15 ;  /* 0x000000000e127223 */ /* 0x000fe2000000000f */
[----:B------:R-:W-:Y:S02]  /*1fd20*/  HADD2.F32 R12, -RZ, R7.H1_H1 ;  /* 0x30000007ff0c7230 */ /* 0x000fe40000004100 */
[-C--:B------:R-:W-:Y:S01]  /*1fd30*/  FMUL R14, R159, R2.reuse ;  /* 0x000000029f0e7220 */ /* 0x080fe20000400000 */
[----:B------:R-:W-:Y:S01]  /*1fd40*/  FMUL R15, R154, R2 ;  /* 0x000000029a0f7220 */ /* 0x000fe20000400000 */
[----:B------:R-:W-:Y:S02]  /*1fd50*/  IMAD.MOV.U32 R154, RZ, RZ, R16 ;  /* 0x000000ffff9a7224 */ /* 0x000fe400078e0010 */
[-C--:B------:R-:W-:Y:S01]  /*1fd60*/  FFMA R16, R13, R0.reuse, R14 ;  /* 0x000000000d107223 */ /* 0x080fe2000000000e */
[----:B------:R-:W-:Y:S01]  /*1fd70*/  FFMA R15, R12, R0, R15 ;  /* 0x000000000c0f7223 */ /* 0x000fe2000000000f */
[----:B------:R-:W-:Y:S02]  /*1fd80*/  F2FP.F16.F32.PACK_AB R12, R21, R23 ;  /* 0x00000017150c723e */ /* 0x000fe400000000ff */
[----:B------:R-:W-:-:S02]  /*1fd90*/  F2FP.F16.F32.PACK_AB R13, R19, R20 ;  /* 0x00000014130d723e */ /* 0x000fc400000000ff */
[----:B------:R-:W-:Y:S02]  /*1fda0*/  F2FP.F16.F32.PACK_AB R14, R17, R18 ;  /* 0x00000012110e723e */ /* 0x000fe400000000ff */
[----:B------:R-:W-:Y:S02]  /*1fdb0*/  F2FP.F16.F32.PACK_AB R15, R15, R16 ;  /* 0x000000100f0f723e */ /* 0x000fe400000000ff */
[----:B------:R-:W-:-:S03]  /*1fdc0*/  ISETP.NE.AND P2, PT, R154, RZ, PT ;  /* 0x000000ff9a00720c */ /* 0x000fc60003f45270 */
[----:B------:R1:W-:Y:S01]  /*1fdd0*/  STSM.16.MT88.4 [R3+0x30800], R12 ;  /* 0x0308000c03007844 */ /* 0x0003e20000004200 */
[----:B------:R-:W-:Y:S01]  /*1fde0*/  @!PT LDS RZ, [RZ] ;  /* 0x00000000fffff984 */ /* 0x000fe20000000800 */
[----:B------:R-:W-:Y:S01]  /*1fdf0*/  @!PT LDS RZ, [RZ] ;  /* 0x00000000fffff984 */ /* 0x000fe20000000800 */
[----:B------:R-:W-:Y:S01]  /*1fe00*/  @!PT LDS RZ, [RZ] ;  /* 0x00000000fffff984 */ /* 0x000fe20000000800 */
[----:B------:R-:W-:Y:S01]  /*1fe10*/  @!PT LDS RZ, [RZ] ;  /* 0x00000000fffff984 */ /* 0x000fe20000000800 */
[----:B------:R2:W-:Y:S06]  /*1fe20*/  MEMBAR.ALL.CTA ;  /* 0x0000000000007992 */ /* 0x0005ec0000008000 */
[----:B--2---:R-:W2:Y:S02]  /*1fe30*/  FENCE.VIEW.ASYNC.S ;  /* 0x00000000000073c6 */ /* 0x004ea40000000000 */
[----:B--2---:R-:W-:Y:S06]  /*1fe40*/  BAR.SYNC.DEFER_BLOCKING 0x1, 0x80 ;  /* 0x0042000000007b1d */ /* 0x004fec0000010000 */
[----:B------:R-:W-:Y:S05]  /*1fe50*/  @!P2 BRA `(.L_x_67) ;  /* 0x000000000010a947 */ /* 0x000fea0003800000 */
[----:B------:R-:W-:-:S09]  /*1fe60*/  UIADD3 UR44, UR47, 0x30000, URZ ;  /* 0x000300002f2c7890 */ /* 0x000fd2000fffe03f */
[----:B------:R2:W-:Y:S01]  /*1fe70*/  UTMASTG.2D [UR44], [UR36] ;  /* 0x0000002c240073b5 */ /* 0x0005e20008008000 */
[----:B------:R0:W-:Y:S01]  /*1fe80*/  UTMACMDFLUSH ;  /* 0x00000000000079b7 */ /* 0x0001e20000000000 */
[----:B--2---:R-:W-:-:S04]  /*1fe90*/  DEPBAR.LE SB0, 0x1 ;  /* 0x000080400000791a */ /* 0x004fc80000000000 */
.L_x_67:
[----:B------:R-:W-:Y:S05]  /*1fea0*/  BSYNC B0 ;  /* 0x0000000000007941 */ /* 0x000fea0003800000 */
.L_x_66:
[----:B------:R-:W-:Y:S06]  /*1feb0*/  BAR.SYNC.DEFER_BLOCKING 0x1, 0x80 ;  /* 0x0042000000007b1d */ /* 0x000fec0000010000 */
[----:B------:R-:W-:Y:S05]  /*1fec0*/  @!P0 BRA `(.L_x_68) ;  /* 0x0000000000048947 */ /* 0x000fea0003800000 */
[----:B------:R-:W-:Y:S01]  /*1fed0*/  BPT.TRAP 0x1 ;  /* 0x000000040000795c */ /* 0x000fe20000300000 */
.L_x_68:
[----:B------:R-:W2:Y:S02]  /*1fee0*/  SYNCS.PHASECHK.TRANS64.TRYWAIT P3, [UR47+0x344b8], R158 ;  /* 0x0344b89eff0075a7 */ /* 0x000ea4000806016f */
[----:B--2---:R-:W-:Y:S05]  /*1fef0*/  @!P3 BRA `(.L_x_69) ;  /* 0x0000014000ecb947 */ /* 0x004fea0003800000 */
.L_x_539:
[----:B-1----:R-:W2:Y:S04]  /*1ff00*/  LDL.LU R13, [R1+0x200] ;  /* 0x00020000010d7983 */ /* 0x002ea80000300800 */
        /* <DEDUP_REMOVED lines=15> */
[----:B------:R-:W-:Y:S05]  /*20000*/  @P1 WARPSYNC.ALL ;  /* 0x0000000000001948 */ /* 0x000fea0003800000 */
[----:B------:R-:W1:Y:S04]  /*20010*/  @P1 LDSM.16.MT88.4 R8, [R3+0x31000] ;  /* 0x031000000308183b */ /* 0x000e680000004200 */
[----:B------:R-:W5:Y:S01]  /*20020*/  @P1 LDSM.16.MT88.4 R4, [R3+0x31800] ;  /* 0x031800000304183b */ /* 0x000f620000004200 */
[----:B------:R-:W-:Y:S05]  /*20030*/  WARPSYNC.ALL ;  /* 0x0000000000007948 */ /* 0x000fea0003800000 */
[----:B------:R-:W-:Y:S01]  /*20040*/  BSSY B0, `(.L_x_70) ;  /* 0x0000049000007945 */ /* 0x000fe20003800000 */
[----:B--2---:R-:W-:Y:S01]  /*20050*/  FMUL R15, R13, R2 ;  /* 0x000000020d0f7220 */ /* 0x004fe20000400000 */
[----:B-1----:R-:W-:-:S02]  /*20060*/  HADD2.F32 R13, -RZ, R8.H0_H0 ;  /* 0x20000008ff0d7230 */ /* 0x002fc40000004100 */
[----:B---3--:R-:W-:Y:S01]  /*20070*/  FMUL R14, R12, R2 ;  /* 0x000000020c0e7220 */ /* 0x008fe20000400000 */
[----:B------:R-:W-:Y:S02]  /*20080*/  HADD2.F32 R12, -RZ, R8.H1_H1 ;  /* 0x30000008ff0c7230 */ /* 0x000fe40000004100 */
[----:B------:R-:W-:Y:S01]  /*20090*/  FFMA R23, R13, R0, R15 ;  /* 0x000000000d177223 */ /* 0x000fe2000000000f */
[--C-:B------:R-:W-:Y:S02]  /*200a0*/  HADD2.F32 R13, -RZ, R9.reuse.H0_H0 ;  /* 0x20000009ff0d7230 */ /* 0x100fe40000004100 */
[----:B----4-:R-:W-:Y:S01]  /*200b0*/  FMUL R15, R20, R2 ;  /* 0x00000002140f7220 */ /* 0x010fe20000400000 */
[----:B------:R-:W-:Y:S01]  /*200c0*/  FFMA R21, R12, R0, R14 ;  /* 0x000000000c157223 */ /* 0x000fe2000000000e */
[----:B------:R-:W-:Y:S02]  /*200d0*/  HADD2.F32 R12, -RZ, R9.H1_H1 ;  /* 0x30000009ff0c7230 */ /* 0x000fe40000004100 */
[----:B-----5:R-:W-:Y:S01]  /*200e0*/  FMUL R14, R19, R2 ;  /* 0x00000002130e7220 */ /* 0x020fe20000400000 */
[----:B------:R-:W-:Y:S01]  /*200f0*/  FFMA R20, R13, R0, R15 ;  /* 0x000000000d147223 */ /* 0x000fe2000000000f */
[----:B------:R-:W-:-:S02]  /*20100*/  HADD2.F32 R13, -RZ, R10.H0_H0 ;  /* 0x2000000aff0d7230 */ /* 0x000fc40000004100 */
[----:B------:R-:W-:Y:S01]  /*20110*/  FFMA R19, R12, R0, R14 ;  /* 0x000000000c137223 */ /* 0x000fe2000000000e */
[-C--:B------:R-:W-:Y:S01]  /*20120*/  FMUL R15, R18, R2.reuse ;  /* 0x00000002120f7220 */ /* 0x080fe20000400000 */
[----:B------:R-:W-:Y:S02]  /*20130*/  HADD2.F32 R12, -RZ, R10.H1_H1 ;  /* 0x3000000aff0c7230 */ /* 0x000fe40000004100 */
[----:B------:R-:W-:Y:S01]  /*20140*/  FMUL R14, R17, R2 ;  /* 0x00000002110e7220 */ /* 0x000fe20000400000 */
[-C--:B------:R-:W-:Y:S01]  /*20150*/  FFMA R18, R13, R0.reuse, R15 ;  /* 0x000000000d127223 */ /* 0x080fe2000000000f */
[--C-:B------:R-:W-:Y:S02]  /*20160*/  HADD2.F32 R13, -RZ, R11.reuse.H0_H0 ;  /* 0x2000000bff0d7230 */ /* 0x100fe40000004100 */
[----:B------:R-:W-:Y:S01]  /*20170*/  FFMA R17, R12, R0, R14 ;  /* 0x000000000c117223 */ /* 0x000fe2000000000e */
[----:B------:R-:W-:Y:S01]  /*20180*/  FMUL R15, R166, R2 ;  /* 0x00000002a60f7220 */ /* 0x000fe20000400000 */
[----:B------:R-:W-:-:S02]  /*20190*/  HADD2.F32 R12, -RZ, R11.H1_H1 ;  /* 0x3000000bff0c7230 */ /* 0x000fc40000004100 */
[----:B------:R-:W-:Y:S01]  /*201a0*/  FMUL R14, R16, R2 ;  /* 0x00000002100e7220 */ /* 0x000fe20000400000 */
[----:B------:R-:W-:Y:S01]  /*201b0*/  FFMA R16, R13, R0, R15 ;  /* 0x000000000d107223 */ /* 0x000fe2000000000f */
[----:B------:R-:W-:Y:S02]  /*201c0*/  F2FP.F16.F32.PACK_AB R13, R19, R20 ;  /* 0x00000014130d723e */ /* 0x000fe400000000ff */
[----:B------:R-:W-:Y:S01]  /*201d0*/  FFMA R15, R12, R0, R14 ;  /* 0x000000000c0f7223 */ /* 0x000fe2000000000e */
[----:B------:R-:W-:Y:S02]  /*201e0*/  F2FP.F16.F32.PACK_AB R12, R21, R23 ;  /* 0x00000017150c723e */ /* 0x000fe400000000ff */
[----:B------:R-:W-:Y:S02]  /*201f0*/  F2FP.F16.F32.PACK_AB R14, R17, R18 ;  /* 0x00000012110e723e */ /* 0x000fe400000000ff */
[----:B------:R-:W-:-:S05]  /*20200*/  F2FP.F16.F32.PACK_AB R15, R15, R16 ;  /* 0x000000100f0f723e */ /* 0x000fca00000000ff */
[----:B------:R1:W-:Y:S02]  /*20210*/  STSM.16.MT88.4 [R3+0x31000], R12 ;  /* 0x0310000c03007844 */ /* 0x0003e40000004200 */
[--C-:B-1----:R-:W-:Y:S02]  /*20220*/  HADD2.F32 R13, -RZ, R4.reuse.H0_H0 ;  /* 0x20000004ff0d7230 */ /* 0x102fe40000004100 */
        /* <DEDUP_REMOVED lines=9> */
[-C--:B------:R-:W-:Y:S01]  /*202c0*/  FFMA R20, R13, R0.reuse, R15 ;  /* 0x000000000d147223 */ /* 0x080fe2000000000f */
[--C-:B------:R-:W-:Y:S02]  /*202d0*/  HADD2.F32 R13, -RZ, R6.reuse.H0_H0 ;  /* 0x20000006ff0d7230 */ /* 0x100fe40000004100 */
[----:B------:R-:W-:Y:S01]  /*202e0*/  FFMA R19, R12, R0, R14 ;  /* 0x000000000c137223 */ /* 0x000fe2000000000e */
[-C--:B------:R-:W-:Y:S01]  /*202f0*/  FMUL R15, R161, R2.reuse ;  /* 0x00000002a10f7220 */ /* 0x080fe20000400000 */
[----:B------:R-:W-:Y:S02]  /*20300*/  HADD2.F32 R12, -RZ, R6.H1_H1 ;  /* 0x30000006ff0c7230 */ /* 0x000fe40000004100 */
[----:B------:R-:W-:Y:S01]  /*20310*/  FMUL R14, R160, R2 ;  /* 0x00000002a00e7220 */ /* 0x000fe20000400000 */
[----:B------:R-:W-:Y:S01]  /*20320*/  FFMA R18, R13, R0, R15 ;  /* 0x000000000d127223 */ /* 0x000fe2000000000f */
[----:B------:R-:W-:-:S02]  /*20330*/  HADD2.F32 R13, -RZ, R7.H0_H0 ;  /* 0x20000007ff0d7230 */ /* 0x000fc40000004100 */
[----:B------:R-:W-:Y:S01]  /*20340*/  FFMA R17, R12, R0, R14 ;  /* 0x000000000c117223 */ /* 0x000fe2000000000e */
[-C--:B------:R-:W-:Y:S01]  /*20350*/  FMUL R15, R159, R2.reuse ;  /* 0x000000029f0f7220 */ /* 0x080fe20000400000 */
[----:B------:R-:W-:Y:S02]  /*20360*/  HADD2.F32 R12, -RZ, R7.H1_H1 ;  /* 0x30000007ff0c7230 */ /* 0x000fe40000004100 */
[----:B------:R-:W-:Y:S01]  /*20370*/  FMUL R14, R154, R2 ;  /* 0x000000029a0e7220 */ /* 0x000fe20000400000 */
[----:B------:R-:W-:Y:S01]  /*20380*/  FFMA R16, R13, R0, R15 ;  /* 0x000000000d107223 */ /* 0x000fe2000000000f */
[----:B------:R-:W-:Y:S02]  /*20390*/  F2FP.F16.F32.PACK_AB R13, R19, R20 ;  /* 0x00000014130d723e */ /* 0x000fe400000000ff */
[----:B------:R-:W-:Y:S01]  /*203a0*/  FFMA R15, R12, R0, R14 ;  /* 0x000000000c0f7223 */ /* 0x000fe2000000000e */
[----:B------:R-:W-:Y:S02]  /*203b0*/  F2FP.F16.F32.PACK_AB R12, R21, R23 ;  /* 0x00000017150c723e */ /* 0x000fe400000000ff */
[----:B------:R-:W-:-:S02]  /*203c0*/  F2FP.F16.F32.PACK_AB R14, R17, R18 ;  /* 0x00000012110e723e */ /* 0x000fc400000000ff */
[----:B------:R-:W-:-:S05]  /*203d0*/  F2FP.F16.F32.PACK_AB R15, R15, R16 ;  /* 0x000000100f0f723e */ /* 0x000fca00000000ff */
        /* <DEDUP_REMOVED lines=9> */
[----:B------:R-:W-:Y:S02]  /*20470*/  UIADD3 UR5, UR45, 0x40, URZ ;  /* 0x000000402d057890 */ /* 0x000fe4000fffe03f */
[----:B------:R-:W-:Y:S01]  /*20480*/  UIADD3 UR4, UR47, 0x31000, URZ ;  /* 0x000310002f047890 */ /* 0x000fe2000fffe03f */
[----:B------:R-:W-:-:S08]  /*20490*/  UMOV UR6, UR46 ;  /* 0x0000002e00067c82 */ /* 0x000fd00008000000 */
[----:B------:R2:W-:Y:S01]  /*204a0*/  UTMASTG.2D [UR4], [UR36] ;  /* 0x00000004240073b5 */ /* 0x0005e20008008000 */
[----:B------:R0:W-:Y:S01]  /*204b0*/  UTMACMDFLUSH ;  /* 0x00000000000079b7 */ /* 0x0001e20000000000 */
[----:B--2---:R-:W-:-:S04]  /*204c0*/  DEPBAR.LE SB0, 0x1 ;  /* 0x000080400000791a */ /* 0x004fc80000000000 */
.L_x_71:
[----:B------:R-:W-:Y:S05]  /*204d0*/  BSYNC B0 ;  /* 0x0000000000007941 */ /* 0x000fea0003800000 */
.L_x_70:
[----:B------:R-:W-:Y:S06]  /*204e0*/  BAR.SYNC.DEFER_BLOCKING 0x1, 0x80 ;  /* 0x0042000000007b1d */ /* 0x000fec0000010000 */
[----:B------:R-:W-:Y:S05]  /*204f0*/  @!P0 BRA `(.L_x_72) ;  /* 0x0000000000048947 */ /* 0x000fea0003800000 */
[----:B------:R-:W-:Y:S01]  /*20500*/  BPT.TRAP 0x1 ;  /* 0x000000040000795c */ /* 0x000fe20000300000 */
.L_x_72:
[----:B------:R-:W-:-:S04]  /*20510*/  UIADD3 UR4, UR47, 0x344d0, URZ ;  /* 0x000344d02f047890 */ /* 0x000fc8000fffe03f */
[----:B------:R-:W-:-:S09]  /*20520*/  UPRMT UR4, UR56, 0x654, UR4 ;  /* 0x0000065438047896 */ /* 0x000fd20008000004 */
[----:B------:R-:W-:Y:S01]  /*20530*/  SYNCS.ARRIVE.TRANS64.RED.A1T0 RZ, [UR4], RZ ;  /* 0x000000ffffff79a7 */ /* 0x000fe20008100404 */
[----:B------:R-:W-:Y:S05]  /*20540*/  @!P0 BRA `(.L_x_73) ;  /* 0x0000000000048947 */ /* 0x000fea0003800000 */
[----:B------:R-:W-:Y:S01]  /*20550*/  BPT.TRAP 0x1 ;  /* 0x000000040000795c */ /* 0x000fe20000300000 */
.L_x_73:
[----:B------:R-:W2:Y:S02]  /*20560*/  SYNCS.PHASECHK.TRANS64.TRYWAIT P3, [UR47+0x344c0], R158 ;  /* 0x0344c09eff0075a7 */ /* 0x000ea4000806016f */
[----:B--2---:R-:W-:Y:S05]  /*20570*/  @!P3 BRA `(.L_x_74) ;  /* 0x0000013c0064b947 */ /* 0x004fea0003800000 */
.L_x_540:
[----:B-1----:R-:W2:Y:S04]  /*20580*/  LDL.LU R13, [R1] ;  /* 0x00000000010d7983 */ /* 0x002ea80000300800 */
        /* <DEDUP_REMOVED lines=92> */
.L_x_76:
[----:B------:R-:W-:Y:S05]  /*20b50*/  BSYNC B0 ;  /* 0x0000000000007941 */ /* 0x000fea0003800000 */
.L_x_75:
[----:B------:R-:W-:Y:S06]  /*20b60*/  BAR.SYNC.DEFER_BLOCKING 0x1, 0x80 ;  /* 0x0042000000007b1d */ /* 0x000fec0000010000 */
[----:B------:R-:W-:Y:S05]  /*20b70*/  @!P0 BRA `(.L_x_77) ;  /* 0x0000000000048947 */ /* 0x000fea0003800000 */
[----:B------:R-:W-:Y:S01]  /*20b80*/  BPT.TRAP 0x1 ;  /* 0x000000040000795c */ /* 0x000fe20000300000 */
.L_x_77:
[----:B------:R-:W-:-:S04]  /*20b90*/  UIADD3 UR5, UR47, 0x344d8, URZ ;  /* 0x000344d82f057890 */ /* 0x000fc8000fffe03f */
[----:B------:R-:W-:-:S09]  /*20ba0*/  UPRMT UR5, UR56, 0x654, UR5 ;  /* 0x0000065438057896 */ /* 0x000fd20008000005 */
[----:B------:R-:W-:Y:S01]  /*20bb0*/  SYNCS.ARRIVE.TRANS64.RED.A1T0 RZ, [UR5], RZ ;  /* 0x000000ffffff79a7 */ /* 0x000fe20008100405 */
[----:B------:R-:W-:Y:S05]  /*20bc0*/  @!P0 BRA `(.L_x_78) ;  /* 0x0000000000048947 */ /* 0x000fea0003800000 */
[----:B------:R-:W-:Y:S01]  /*20bd0*/  BPT.TRAP 0x1 ;  /* 0x000000040000795c */ /* 0x000fe20000300000 */
.L_x_78:
[----:B------:R-:W2:Y:S02]  /*20be0*/  SYNCS.PHASECHK.TRANS64.TRYWAIT P3, [UR47+0x344c8], R158 ;  /* 0x0344c89eff0075a7 */ /* 0x000ea4000806016f */
[----:B--2---:R-:W-:Y:S05]  /*20bf0*/  @!P3 BRA `(.L_x_79) ;  /* 0x0000013400dcb947 */ /* 0x004fea0003800000 */
.L_x_541:
[----:B------:R-:W-:Y:S05]  /*20c00*/  @P1 WARPSYNC.ALL ;  /* 0x0000000000001948 */ /* 0x000fea0003800000 */
[----:B------:R-:W1:Y:S01]  /*20c10*/  @P1 LDSM.16.MT88.4 R8, [R3+0x33000] ;  /* 0x033000000308183b */ /* 0x000e620000004200 */
[-C--:B------:R-:W-:Y:S01]  /*20c20*/  FMUL R24, R24, R2.reuse ;  /* 0x0000000218187220 */ /* 0x080fe20000400000 */
[-C--:B------:R-:W-:Y:S01]  /*20c30*/  FMUL R25, R25, R2.reuse ;  /* 0x0000000219197220 */ /* 0x080fe20000400000 */
[-C--:B------:R-:W-:Y:S01]  /*20c40*/  FMUL R26, R26, R2.reuse ;  /* 0x000000021a1a7220 */ /* 0x080fe20000400000 */
[----:B------:R-:W2:Y:S01]  /*20c50*/  @P1 LDSM.16.MT88.4 R4, [R3+0x33800] ;  /* 0x033800000304183b */ /* 0x000ea20000004200 */
[-C--:B------:R-:W-:Y:S01]  /*20c60*/  FMUL R27, R27, R2.reuse ;  /* 0x000000021b1b7220 */ /* 0x080fe20000400000 */
[-C--:B------:R-:W-:Y:S01]  /*20c70*/  FMUL R28, R28, R2.reuse ;  /* 0x000000021c1c7220 */ /* 0x080fe20000400000 */
[-C--:B------:R-:W-:Y:S01]  /*20c80*/  FMUL R29, R29, R2.reuse ;  /* 0x000000021d1d7220 */ /* 0x080fe20000400000 */
[-C--:B------:R-:W-:Y:S01]  /*20c90*/  FMUL R30, R30, R2.reuse ;  /* 0x000000021e1e7220 */ /* 0x080fe20000400000 */
[-C--:B------:R-:W-:Y:S01]  /*20ca0*/  FMUL R31, R31, R2.reuse ;  /* 0x000000021f1f7220 */ /* 0x080fe20000400000 */
[----:B------:R-:W-:Y:S05]  /*20cb0*/  WARPSYNC.ALL ;  /* 0x0000000000007948 */ /* 0x000fea0003800000 */
[-C--:B------:R-:W-:Y:S01]  /*20cc0*/  FMUL R32, R32, R2.reuse ;  /* 0x0000000220207220 */ /* 0x080fe20000400000 */
[-C--:B------:R-:W-:Y:S01]  /*20cd0*/  FMUL R33, R33, R2.reuse ;  /* 0x0000000221217220 */ /* 0x080fe20000400000 */
[-C--:B------:R-:W-:Y:S01]  /*20ce0*/  FMUL R34, R34, R2.reuse ;  /* 0x0000000222227220 */ /* 0x080fe20000400000 */
[-C--:B------:R-:W-:Y:S01]  /*20cf0*/  FMUL R35, R35, R2.reuse ;  /* 0x0000000223237220 */ /* 0x080fe20000400000 */
[-C--:B------:R-:W-:Y:S01]  /*20d00*/  FMUL R36, R36, R2.reuse ;  /* 0x0000000224247220 */ /* 0x080fe20000400000 */
[-C--:B------:R-:W-:Y:S01]  /*20d10*/  FMUL R37, R37, R2.reuse ;  /* 0x0000000225257220 */ /* 0x080fe20000400000 */
[-C--:B------:R-:W-:Y:S01]  /*20d20*/  FMUL R38, R38, R2.reuse ;  /* 0x0000000226267220 */ /* 0x080fe20000400000 */
[----:B------:R-:W-:Y:S01]  /*20d30*/  FMUL R39, R39, R2 ;  /* 0x0000000227277220 */ /* 0x000fe20000400000 */
[----:B------:R-:W-:Y:S01]  /*20d40*/  BSSY B0, `(.L_x_80) ;  /* 0x0000039000007945 */ /* 0x000fe20003800000 */
[----:B-1----:R-:W-:-:S05]  /*20d50*/  HADD2.F32 R12, -RZ, R8.H0_H0 ;  /* 0x20000008ff0c7230 */ /* 0x002fca0000004100 */
[----:B------:R-:W-:Y:S01]  /*20d60*/  FFMA R24, R12, R0, R24 ;  /* 0x000000000c187223 */ /* 0x000fe20000000018 */
[----:B------:R-:W-:-:S05]  /*20d70*/  HADD2.F32 R12, -RZ, R8.H1_H1 ;  /* 0x30000008ff0c7230 */ /* 0x000fca0000004100 */
[----:B------:R-:W-:Y:S01]  /*20d80*/  FFMA R25, R12, R0, R25 ;  /* 0x000000000c197223 */ /* 0x000fe20000000019 */
[----:B------:R-:W-:-:S05]  /*20d90*/  HADD2.F32 R12, -RZ, R9.H0_H0 ;  /* 0x20000009ff0c7230 */ /* 0x000fca0000004100 */
[----:B------:R-:W-:Y:S01]  /*20da0*/  FFMA R26, R12, R0, R26 ;  /* 0x000000000c1a7223 */ /* 0x000fe2000000001a */
[----:B------:R-:W-:-:S05]  /*20db0*/  HADD2.F32 R12, -RZ, R9.H1_H1 ;  /* 0x30000009ff0c7230 */ /* 0x000fca0000004100 */
[----:B------:R-:W-:Y:S01]  /*20dc0*/  FFMA R13, R12, R0, R27 ;  /* 0x000000000c0d7223 */ /* 0x000fe2000000001b */
[----:B------:R-:W-:-:S04]  /*20dd0*/  HADD2.F32 R12, -RZ, R10.H0_H0 ;  /* 0x2000000aff0c7230 */ /* 0x000fc80000004100 */
[----:B------:R-:W-:Y:S01]  /*20de0*/  F2FP.F16.F32.PACK_AB R13, R13, R26 ;  /* 0x0000001a0d0d723e */ /* 0x000fe200000000ff */
        /* <DEDUP_REMOVED lines=8> */
[----:B------:R-:W-:-:S04]  /*20e70*/  F2FP.F16.F32.PACK_AB R12, R25, R24 ;  /* 0x00000018190c723e */ /* 0x000fc800000000ff */
[----:B------:R-:W-:-:S05]  /*20e80*/  F2FP.F16.F32.PACK_AB R15, R15, R30 ;  /* 0x0000001e0f0f723e */ /* 0x000fca00000000ff */
[----:B------:R2:W-:Y:S02]  /*20e90*/  STSM.16.MT88.4 [R3+0x33000], R12 ;  /* 0x0330000c03007844 */ /* 0x0005e40000004200 */
[--C-:B--2---:R-:W-:Y:S02]  /*20ea0*/  HADD2.F32 R13, -RZ, R4.reuse.H0_H0 ;  /* 0x20000004ff0d7230 */ /* 0x104fe40000004100 */
[----:B------:R-:W-:-:S03]  /*20eb0*/  HADD2.F32 R12, -RZ, R4.H1_H1 ;  /* 0x30000004ff0c7230 */ /* 0x000fc60000004100 */
[-C--:B------:R-:W-:Y:S01]  /*20ec0*/  FFMA R32, R13, R0.reuse, R32 ;  /* 0x000000000d207223 */ /* 0x080fe20000000020 */
[--C-:B------:R-:W-:Y:S02]  /*20ed0*/  HADD2.F32 R13, -RZ, R5.reuse.H0_H0 ;  /* 0x20000005ff0d7230 */ /* 0x100fe40000004100 */
[-C--:B------:R-:W-:Y:S01]  /*20ee0*/  FFMA R33, R12, R0.reuse, R33 ;  /* 0x000000000c217223 */ /* 0x080fe20000000021 */
[----:B------:R-:W-:Y:S02]  /*20ef0*/  HADD2.F32 R12, -RZ, R5.H1_H1 ;  /* 0x30000005ff0c7230 */ /* 0x000fe40000004100 */
[-C--:B------:R-:W-:Y:S01]  /*20f00*/  FFMA R34, R13, R0.reuse, R34 ;  /* 0x000000000d227223 */ /* 0x080fe20000000022 */
[--C-:B------:R-:W-:Y:S02]  /*20f10*/  HADD2.F32 R13, -RZ, R6.reuse.H0_H0 ;  /* 0x20000006ff0d7230 */ /* 0x100fe40000004100 */
[----:B------:R-:W-:Y:S01]  /*20f20*/  FFMA R35, R12, R0, R35 ;  /* 0x000000000c237223 */ /* 0x000fe20000000023 */
[----:B------:R-:W-:-:S02]  /*20f30*/  HADD2.F32 R12, -RZ, R6.H1_H1 ;  /* 0x30000006ff0c7230 */ /* 0x000fc40000004100 */
[-C--:B------:R-:W-:Y:S01]  /*20f40*/  FFMA R36, R13, R0.reuse, R36 ;  /* 0x000000000d247223 */ /* 0x080fe20000000024 */
[--C-:B------:R-:W-:Y:S02]  /*20f50*/  HADD2.F32 R13, -RZ, R7.reuse.H0_H0 ;  /* 0x20000007ff0d7230 */ /* 0x100fe40000004100 */
[-C--:B------:R-:W-:Y:S01]  /*20f60*/  FFMA R14, R12, R0.reuse, R37 ;  /* 0x000000000c0e7223 */ /* 0x080fe20000000025 */
[----:B------:R-:W-:Y:S02]  /*20f70*/  HADD2.F32 R12, -RZ, R7.H1_H1 ;  /* 0x30000007ff0c7230 */ /* 0x000fe40000004100 */
[----:B------:R-:W-:Y:S01]  /*20f80*/  FFMA R38, R13, R0, R38 ;  /* 0x000000000d267223 */ /* 0x000fe20000000026 */
[----:B------:R-:W-:Y:S02]  /*20f90*/  F2FP.F16.F32.PACK_AB R13, R35, R34 ;  /* 0x00000022230d723e */ /* 0x000fe400000000ff */
[----:B------:R-:W-:Y:S01]  /*20fa0*/  FFMA R15, R12, R0, R39 ;  /* 0x000000000c0f7223 */ /* 0x000fe20000000027 */
[----:B------:R-:W-:-:S02]  /*20fb0*/  F2FP.F16.F32.PACK_AB R12, R33, R32 ;  /* 0x00000020210c723e */ /* 0x000fc400000000ff */
[----:B------:R-:W-:Y:S02]  /*20fc0*/  F2FP.F16.F32.PACK_AB R14, R14, R36 ;  /* 0x000000240e0e723e */ /* 0x000fe400000000ff */
        /* <DEDUP_REMOVED lines=16> */
.L_x_81:
[----:B------:R-:W-:Y:S05]  /*210d0*/  BSYNC B0 ;  /* 0x0000000000007941 */ /* 0x000fea0003800000 */
.L_x_80:
[----:B------:R-:W-:Y:S06]  /*210e0*/  BAR.SYNC.DEFER_BLOCKING 0x1, 0x80 ;  /* 0x0042000000007b1d */ /* 0x000fec0000010000 */
[----:B------:R-:W-:Y:S05]  /*210f0*/  @!P0 BRA `(.L_x_82) ;  /* 0x0000000000048947 */ /* 0x000fea0003800000 */
[----:B------:R-:W-:Y:S01]  /*21100*/  BPT.TRAP 0x1 ;  /* 0x000000040000795c */ /* 0x000fe20000300000 */
.L_x_82:
[----:B------:R-:W-:-:S04]  /*21110*/  UIADD3 UR6, UR47, 0x344e0, URZ ;  /* 0x000344e02f067890 */ /* 0x000fc8000fffe03f */
[----:B------:R-:W-:-:S09]  /*21120*/  UPRMT UR6, UR56, 0x654, UR6 ;  /* 0x0000065438067896 */ /* 0x000fd20008000006 */
[----:B------:R-:W-:Y:S01]  /*21130*/  SYNCS.ARRIVE.TRANS64.RED.A1T0 RZ, [UR6], RZ ;  /* 0x000000ffffff79a7 */ /* 0x000fe20008100406 */
[----:B------:R-:W-:Y:S05]  /*21140*/  @!P0 BRA `(.L_x_83) ;  /* 0x0000000000048947 */ /* 0x000fea0003800000 */
[----:B------:R-:W-:Y:S01]  /*21150*/  BPT.TRAP 0x1 ;  /* 0x000000040000795c */ /* 0x000fe20000300000 */
.L_x_83:
[----:B------:R-:W-:-:S04]  /*21160*/  MOV R24, 0x1 ;  /* 0x0000000100187802 */ /* 0x000fc80000000f00 */
[----:B------:R-:W-:-:S04]  /*21170*/  SHF.L.U32 R24, R24, 0x1f, RZ ;  /* 0x0000001f18187819 */ /* 0x000fc800000006ff */
[----:B------:R-:W2:Y:S02]  /*21180*/  SYNCS.PHASECHK.TRANS64.TRYWAIT P3, [UR47+0x344b0], R24 ;  /* 0x0344b018ff0075a7 */ /* 0x000ea4000806016f */
[----:B--2---:R-:W-:Y:S05]  /*21190*/  @!P3 BRA `(.L_x_84) ;  /* 0x00000130008cb947 */ /* 0x004fea0003800000 */
.L_x_542:
        /* <DEDUP_REMOVED lines=22> */
[----:B-1----:R-:W-:-:S05]  /*21300*/  HADD2.F32 R12, -RZ, R8.H0_H0 ;  /* 0x20000008ff0c7230 */ /* 0x002fca0000004100 */
[----:B------:R-:W-:Y:S01]  /*21310*/  FFMA R21, R12, R0, R13 ;  /* 0x000000000c157223 */ /* 0x000fe2000000000d */
[----:B------:R-:W-:Y:S02]  /*21320*/  HADD2.F32 R12, -RZ, R8.H1_H1 ;  /* 0x30000008ff0c7230 */ /* 0x000fe40000004100 */
[----:B---3--:R-:W-:-:S04]  /*21330*/  FMUL R13, R20, R2 ;  /* 0x00000002140d7220 */ /* 0x008fc80000400000 */
[----:B------:R-:W-:Y:S01]  /*21340*/  FFMA R20, R12, R0, R13 ;  /* 0x000000000c147223 */ /* 0x000fe2000000000d */
[----:B------:R-:W-:Y:S02]  /*21350*/  HADD2.F32 R12, -RZ, R9.H0_H0 ;  /* 0x20000009ff0c7230 */ /* 0x000fe40000004100 */
[----:B----4-:R-:W-:-:S04]  /*21360*/  FMUL R13, R19, R2 ;  /* 0x00000002130d7220 */ /* 0x010fc80000400000 */
[----:B------:R-:W-:Y:S01]  /*21370*/  FFMA R19, R12, R0, R13 ;  /* 0x000000000c137223 */ /* 0x000fe2000000000d */
[----:B------:R-:W-:Y:S02]  /*21380*/  HADD2.F32 R12, -RZ, R9.H1_H1 ;  /* 0x30000009ff0c7230 */ /* 0x000fe40000004100 */
[----:B-----5:R-:W-:-:S04]  /*21390*/  FMUL R13, R18, R2 ;  /* 0x00000002120d7220 */ /* 0x020fc80000400000 */
[----:B------:R-:W-:Y:S01]  /*213a0*/  FFMA R18, R12, R0, R13 ;  /* 0x000000000c127223 */ /* 0x000fe2000000000d */
[----:B------:R-:W-:Y:S02]  /*213b0*/  HADD2.F32 R12, -RZ, R10.H0_H0 ;  /* 0x2000000aff0c7230 */ /* 0x000fe40000004100 */
[----:B------:R-:W-:-:S04]  /*213c0*/  FMUL R13, R17, R2 ;  /* 0x00000002110d7220 */ /* 0x000fc80000400000 */
[----:B------:R-:W-:Y:S01]  /*213d0*/  FFMA R17, R12, R0, R13 ;  /* 0x000000000c117223 */ /* 0x000fe2000000000d */
[----:B------:R-:W-:Y:S02]  /*213e0*/  HADD2.F32 R12, -RZ, R10.H1_H1 ;  /* 0x3000000aff0c7230 */ /* 0x000fe40000004100 */
[----:B------:R-:W-:-:S04]  /*213f0*/  FMUL R13, R14, R2 ;  /* 0x000000020e0d7220 */ /* 0x000fc80000400000 */
[----:B------:R-:W-:Y:S01]  /*21400*/  FFMA R14, R12, R0, R13 ;  /* 0x000000000c0e7223 */ /* 0x000fe2000000000d */
[--C-:B------:R-:W-:Y:S02]  /*21410*/  HADD2.F32 R12, -RZ, R11.reuse.H0_H0 ;  /* 0x2000000bff0c7230 */ /* 0x100fe40000004100 */
[----:B------:R-:W-:Y:S02]  /*21420*/  FMUL R13, R16, R2 ;  /* 0x00000002100d7220 */ /* 0x000fe40000400000 */
[----:B------:R-:W-:Y:S02]  /*21430*/  F2FP.F16.F32.PACK_AB R14, R14, R17 ;  /* 0x000000110e0e723e */ /* 0x000fe400000000ff */
[----:B------:R-:W-:Y:S01]  /*21440*/  FFMA R16, R12, R0, R13 ;  /* 0x000000000c107223 */ /* 0x000fe2000000000d */
[----:B------:R-:W-:Y:S02]  /*21450*/  HADD2.F32 R12, -RZ, R11.H1_H1 ;  /* 0x3000000bff0c7230 */ /* 0x000fe40000004100 */
[----:B------:R-:W-:-:S04]  /*21460*/  FMUL R13, R15, R2 ;  /* 0x000000020f0d7220 */ /* 0x000fc80000400000 */
        /* <DEDUP_REMOVED lines=48> */
.L_x_86:
[----:B------:R-:W-:Y:S05]  /*21770*/  BSYNC B0 ;  /* 0x0000000000007941 */ /* 0x000fea0003800000 */
.L_x_85:
[----:B------:R-:W-:Y:S06]  /*21780*/  BAR.SYNC.DEFER_BLOCKING 0x1, 0x80 ;  /* 0x0042000000007b1d */ /* 0x000fec0000010000 */
[----:B------:R-:W-:Y:S05]  /*21790*/  @!P0 BRA `(.L_x_87) ;  /* 0x0000000000048947 */ /* 0x000fea0003800000 */
[----:B------:R-:W-:Y:S01]  /*217a0*/  BPT.TRAP 0x1 ;  /* 0x000000040000795c */ /* 0x000fe20000300000 */
.L_x_87:
[----:B------:R-:W-:-:S04]  /*217b0*/  UIADD3 UR7, UR47, 0x344e8, URZ ;  /* 0x000344e82f077890 */ /* 0x000fc8000fffe03f */
[----:B------:R-:W-:-:S09]  /*217c0*/  UPRMT UR7, UR56, 0x654, UR7 ;  /* 0x0000065438077896 */ /* 0x000fd20008000007 */
[----:B------:R-:W-:Y:S01]  /*217d0*/  SYNCS.ARRIVE.TRANS64.RED.A1T0 RZ, [UR7], RZ ;  /* 0x000000ffffff79a7 */ /* 0x000fe20008100407 */
[----:B------:R-:W-:Y:S05]  /*217e0*/  @!P0 BRA `(.L_x_88) ;  /* 0x0000000000048947 */ /* 0x000fea0003800000 */
[----:B------:R-:W-:Y:S01]  /*217f0*/  BPT.TRAP 0x1 ;  /* 0x000000040000795c */ /* 0x000fe20000300000 */
.L_x_88:
[----:B------:R-:W2:Y:S02]  /*21800*/  SYNCS.PHASECHK.TRANS64.TRYWAIT P3, [UR47+0x344b8], R24 ;  /* 0x0344b818ff0075a7 */ /* 0x000ea4000806016f */
[----:B--2---:R-:W-:Y:S05]  /*21810*/  @!P3 BRA `(.L_x_89) ;  /* 0x0000012c0004b947 */ /* 0x004fea0003800000 */
.L_x_543:
        /* <DEDUP_REMOVED lines=88> */
[----:B------:R-:W-:Y:S02]  /*21da0*/  UIADD3 UR9, UR45, 0x40, URZ ;  /* 0x000000402d097890 */ /* 0x000fe4000fffe03f */
[----:B------:R-:W-:-:S09]  /*21db0*/  UIADD3 UR8, UR47, 0x31000, URZ ;  /* 0x000310002f087890 */ /* 0x000fd2000fffe03f */
[----:B------:R2:W-:Y:S01]  /*21dc0*/  UTMASTG.2D [UR8], [UR36] ;  /* 0x00000008240073b5 */ /* 0x0005e20008008000 */
[----:B------:R0:W-:Y:S01]  /*21dd0*/  UTMACMDFLUSH ;  /* 0x00000000000079b7 */ /* 0x0001e20000000000 */
[----:B--2---:R-:W-:-:S04]  /*21de0*/  DEPBAR.LE SB0, 0x1 ;  /* 0x000080400000791a */ /* 0x004fc80000000000 */
.L_x_91:
[----:B------:R-:W-:Y:S05]  /*21df0*/  BSYNC B0 ;  /* 0x0000000000007941 */ /* 0x000fea0003800000 */
.L_x_90:
[----:B------:R-:W-:Y:S06]  /*21e00*/  BAR.SYNC.DEFER_BLOCKING 0x1, 0x80 ;  /* 0x0042000000007b1d */ /* 0x000fec0000010000 */
[----:B------:R-:W-:Y:S05]  /*21e10*/  @!P0 BRA `(.L_x_92) ;  /* 0x0000000000048947 */ /* 0x000fea0003800000 */
[----:B------:R-:W-:Y:S01]  /*21e20*/  BPT.TRAP 0x1 ;  /* 0x000000040000795c */ /* 0x000fe20000300000 */
.L_x_92:
[----:B------:R-:W-:Y:S01]  /*21e30*/  SYNCS.ARRIVE.TRANS64.RED.A1T0 RZ, [UR4], RZ ;  /* 0x000000ffffff79a7 */ /* 0x000fe20008100404 */
[----:B------:R-:W-:Y:S05]  /*21e40*/  @!P0 BRA `(.L_x_93) ;  /* 0x0000000000048947 */ /* 0x000fea0003800000 */
[----:B------:R-:W-:Y:S01]  /*21e50*/  BPT.TRAP 0x1 ;  /* 0x000000040000795c */ /* 0x000fe20000300000 */
.L_x_93:
[----:B------:R-:W2:Y:S02]  /*21e60*/  SYNCS.PHASECHK.TRANS64.TRYWAIT P3, [UR47+0x344c0], R24 ;  /* 0x0344c018ff0075a7 */ /* 0x000ea4000806016f */
[----:B--2---:R-:W-:Y:S05]  /*21e70*/  @!P3 BRA `(.L_x_94) ;  /* 0x000001240084b947 */ /* 0x004fea0003800000 */
.L_x_544:
        /* <DEDUP_REMOVED lines=93> */
.L_x_96:
[----:B------:R-:W-:Y:S05]  /*22450*/  BSYNC B0 ;  /* 0x0000000000007941 */ /* 0x000fea0003800000 */
.L_x_95:
[----:B------:R-:W-:Y:S06]  /*22460*/  BAR.SYNC.DEFER_BLOCKING 0x1, 0x80 ;  /* 0x0042000000007b1d */ /* 0x000fec0000010000 */
[----:B------:R-:W-:Y:S05]  /*22470*/  @!P0 BRA `(.L_x_97) ;  /* 0x0000000000048947 */ /* 0x000fea0003800000 */
[----:B------:R-:W-:Y:S01]  /*22480*/  BPT.TRAP 0x1 ;  /* 0x000000040000795c */ /* 0x000fe20000300000 */
.L_x_97:
[----:B------:R-:W-:Y:S01]  /*22490*/  SYNCS.ARRIVE.TRANS64.RED.A1T0 RZ, [UR5], RZ ;  /* 0x000000ffffff79a7 */ /* 0x000fe20008100405 */
[----:B------:R-:W-:Y:S05]  /*224a0*/  @!P0 BRA `(.L_x_98) ;  /* 0x0000000000048947 */ /* 0x000fea0003800000 */
[----:B------:R-:W-:Y:S01]  /*224b0*/  BPT.TRAP 0x1 ;  /* 0x000000040000795c */ /* 0x000fe20000300000 */
.L_x_98:
[----:B------:R-:W2:Y:S02]  /*224c0*/  SYNCS.PHASECHK.TRANS64.TRYWAIT P3, [UR47+0x344c8], R24 ;  /* 0x0344c818ff0075a7 */ /* 0x000ea4000806016f */
[----:B--2---:R-:W-:Y:S05]  /*224d0*/  @!P3 BRA `(.L_x_99) ;  /* 0x000001200004b947 */ /* 0x004fea0003800000 */
.L_x_545:
        /* <DEDUP_REMOVED lines=77> */
.L_x_101:
[----:B------:R-:W-:Y:S05]  /*229b0*/  BSYNC B0 ;  /* 0x0000000000007941 */ /* 0x000fea0003800000 */
.L_x_100:
[----:B------:R-:W-:Y:S06]  /*229c0*/  BAR.SYNC.DEFER_BLOCKING 0x1, 0x80 ;  /* 0x0042000000007b1d */ /* 0x000fec0000010000 */
[----:B------:R-:W-:Y:S05]  /*229d0*/  @!P0 BRA `(.L_x_102) ;  /* 0x0000000000048947 */ /* 0x000fea0003800000 */
[----:B------:R-:W-:Y:S01]  /*229e0*/  BPT.TRAP 0x1 ;  /* 0x000000040000795c */ /* 0x000fe20000300000 */
.L_x_102:
[----:B------:R-:W-:Y:S01]  /*229f0*/  SYNCS.ARRIVE.TRANS64.RED.A1T0 RZ, [UR6], RZ ;  /* 0x000000ffffff79a7 */ /* 0x000fe20008100406 */
[----:B------:R-:W-:Y:S05]  /*22a00*/  @!P0 BRA `(.L_x_103) ;  /* 0x0000000000048947 */ /* 0x000fea0003800000 */
[----:B------:R-:W-:Y:S01]  /*22a10*/  BPT.TRAP 0x1 ;  /* 0x000000040000795c */ /* 0x000fe20000300000 */
.L_x_103:
[----:B------:R-:W2:Y:S02]  /*22a20*/  SYNCS.PHASECHK.TRANS64.TRYWAIT P3, [UR47+0x344b0], R158 ;  /* 0x0344b09eff0075a7 */ /* 0x000ea4000806016f */
[----:B--2---:R-:W-:Y:S05]  /*22a30*/  @!P3 BRA `(.L_x_104) ;  /* 0x0000011800c4b947 */ /* 0x004fea0003800000 */
.L_x_546:
        /* <DEDUP_REMOVED lines=93> */
.L_x_106:
[----:B------:R-:W-:Y:S05]  /*23010*/  BSYNC B0 ;  /* 0x0000000000007941 */ /* 0x000fea0003800000 */
.L_x_105:
[----:B------:R-:W-:Y:S06]  /*23020*/  BAR.SYNC.DEFER_BLOCKING 0x1, 0x80 ;  /* 0x0042000000007b1d */ /* 0x000fec0000010000 */
[----:B------:R-:W-:Y:S05]  /*23030*/  @!P0 BRA `(.L_x_107) ;  /* 0x0000000000048947 */ /* 0x000fea0003800000 */
[----:B------:R-:W-:Y:S01]  /*23040*/  BPT.TRAP 0x1 ;  /* 0x000000040000795c */ /* 0x000fe20000300000 */
.L_x_107:
[----:B------:R-:W-:Y:S01]  /*23050*/  SYNCS.ARRIVE.TRANS64.RED.A1T0 RZ, [UR7], RZ ;  /* 0x000000ffffff79a7 */ /* 0x000fe20008100407 */
[----:B------:R-:W-:Y:S05]  /*23060*/  @!P0 BRA `(.L_x_108) ;  /* 0x0000000000048947 */ /* 0x000fea0003800000 */
[----:B------:R-:W-:Y:S01]  /*23070*/  BPT.TRAP 0x1 ;  /* 0x000000040000795c */ /* 0x000fe20000300000 */
.L_x_108:
[----:B------:R-:W2:Y:S02]  /*23080*/  SYNCS.PHASECHK.TRANS64.TRYWAIT P3, [UR47+0x344b8], R158 ;  /* 0x0344b89eff0075a7 */ /* 0x000ea4000806016f */
[----:B--2---:R-:W-:Y:S05]  /*23090*/  @!P3 BRA `(.L_x_109) ;  /* 0x000001140044b947 */ /* 0x004fea0003800000 */
.L_x_547:
        /* <DEDUP_REMOVED lines=93> */
.L_x_111:
[----:B------:R-:W-:Y:S05]  /*23670*/  BSYNC B0 ;  /* 0x0000000000007941 */ /* 0x000fea0003800000 */
.L_x_110:
[----:B------:R-:W-:Y:S06]  /*23680*/  BAR.SYNC.DEFER_BLOCKING 0x1, 0x80 ;  /* 0x0042000000007b1d */ /* 0x000fec0000010000 */
[----:B------:R-:W-:Y:S05]  /*23690*/  @!P0 BRA `(.L_x_112) ;  /* 0x0000000000048947 */ /* 0x000fea0003800000 */
[----:B------:R-:W-:Y:S01]  /*236a0*/  BPT.TRAP 0x1 ;  /* 0x000000040000795c */ /* 0x000fe20000300000 */
.L_x_112:
[----:B------:R-:W-:Y:S01]  /*236b0*/  SYNCS.ARRIVE.TRANS64.RED.A1T0 RZ, [UR4], RZ ;  /* 0x000000ffffff79a7 */ /* 0x000fe20008100404 */
[----:B------:R-:W-:Y:S05]  /*236c0*/  @!P0 BRA `(.L_x_113) ;  /* 0x0000000000048947 */ /* 0x000fea0003800000 */
[----:B------:R-:W-:Y:S01]  /*236d0*/  BPT.TRAP 0x1 ;  /* 0x000000040000795c */ /* 0x000fe20000300000 */
.L_x_113:
[----:B------:R-:W2:Y:S02]  /*236e0*/  SYNCS.PHASECHK.TRANS64.TRYWAIT P3, [UR47+0x344c0], R158 ;  /* 0x0344c09eff0075a7 */ /* 0x000ea4000806016f */
[----:B--2---:R-:W-:Y:S05]  /*236f0*/  @!P3 BRA `(.L_x_114) ;  /* 0x0000010c00c4b947 */ /* 0x004fea0003800000 */
.L_x_548:
        /* <DEDUP_REMOVED lines=93> */
.L_x_116:
[----:B------:R-:W-:Y:S05]  /*23cd0*/  BSYNC B0 ;  /* 0x0000000000007941 */ /* 0x000fea0003800000 */
.L_x_115:
[----:B------:R-:W-:Y:S06]  /*23ce0*/  BAR.SYNC.DEFER_BLOCKING 0x1, 0x80 ;  /* 0x0042000000007b1d */ /* 0x000fec0000010000 */
[----:B------:R-:W-:Y:S05]  /*23cf0*/  @!P0 BRA `(.L_x_117) ;  /* 0x0000000000048947 */ /* 0x000fea0003800000 */
[----:B------:R-:W-:Y:S01]  /*23d00*/  BPT.TRAP 0x1 ;  /* 0x000000040000795c */ /* 0x000fe20000300000 */
.L_x_117:
[----:B------:R-:W-:Y:S01]  /*23d10*/  SYNCS.ARRIVE.TRANS64.RED.A1T0 RZ, [UR5], RZ ;  /* 0x000000ffffff79a7 */ /* 0x000fe20008100405 */
[----:B------:R-:W-:Y:S05]  /*23d20*/  @!P0 BRA `(.L_x_118) ;  /* 0x0000000000048947 */ /* 0x000fea0003800000 */
[----:B------:R-:W-:Y:S01]  /*23d30*/  BPT.TRAP 0x1 ;  /* 0x000000040000795c */ /* 0x000fe20000300000 */
.L_x_118:
[----:B------:R-:W2:Y:S02]  /*23d40*/  SYNCS.PHASECHK.TRANS64.TRYWAIT P3, [UR47+0x344c8], R158 ;  /* 0x0344c89eff0075a7 */ /* 0x000ea4000806016f */
[----:B--2---:R-:W-:Y:S05]  /*23d50*/  @!P3 BRA `(.L_x_119) ;  /* 0x000001080044b947 */ /* 0x004fea0003800000 */
.L_x_549:
        /* <DEDUP_REMOVED lines=21> */
[----:B-1----:R-:W-:-:S02]  /*23eb0*/  HADD2.F32 R13, -RZ, R9.H0_H0 ;  /* 0x20000009ff0d7230 */ /* 0x002fc40000004100 */
[----:B------:R-:W-:-:S03]  /*23ec0*/  HADD2.F32 R12, -RZ, R8.H0_H0 ;  /* 0x20000008ff0c7230 */ /* 0x000fc60000004100 */
[-C--:B------:R-:W-:Y:S01]  /*23ed0*/  FFMA R58, R13, R0.reuse, R58 ;  /* 0x000000000d3a7223 */ /* 0x080fe2000000003a */
[----:B------:R-:W-:Y:S02]  /*23ee0*/  HADD2.F32 R13, -RZ, R9.H1_H1 ;  /* 0x30000009ff0d7230 */ /* 0x000fe40000004100 */
[-C--:B------:R-:W-:Y:S01]  /*23ef0*/  FFMA R56, R12, R0.reuse, R56 ;  /* 0x000000000c387223 */ /* 0x080fe20000000038 */
[----:B------:R-:W-:Y:S02]  /*23f00*/  HADD2.F32 R12, -RZ, R8.H1_H1 ;  /* 0x30000008ff0c7230 */ /* 0x000fe40000004100 */
[-C--:B------:R-:W-:Y:S01]  /*23f10*/  FFMA R59, R13, R0.reuse, R59 ;  /* 0x000000000d3b7223 */ /* 0x080fe2000000003b */
[----:B------:R-:W-:Y:S02]  /*23f20*/  HADD2.F32 R13, -RZ, R10.H0_H0 ;  /* 0x2000000aff0d7230 */ /* 0x000fe40000004100 */
[----:B------:R-:W-:-:S03]  /*23f30*/  FFMA R12, R12, R0, R57 ;  /* 0x000000000c0c7223 */ /* 0x000fc60000000039 */
[----:B------:R-:W-:Y:S01]  /*23f40*/  FFMA R60, R13, R0, R60 ;  /* 0x000000000d3c7223 */ /* 0x000fe2000000003c */
[----:B------:R-:W-:Y:S01]  /*23f50*/  HADD2.F32 R13, -RZ, R10.H1_H1 ;  /* 0x3000000aff0d7230 */ /* 0x000fe20000004100 */
[----:B------:R-:W-:-:S04]  /*23f60*/  F2FP.F16.F32.PACK_AB R12, R12, R56 ;  /* 0x000000380c0c723e */ /* 0x000fc800000000ff */
        /* <DEDUP_REMOVED lines=44> */
.L_x_121:
[----:B------:R-:W-:Y:S05]  /*24230*/  BSYNC B0 ;  /* 0x0000000000007941 */ /* 0x000fea0003800000 */
.L_x_120:
[----:B------:R-:W-:Y:S06]  /*24240*/  BAR.SYNC.DEFER_BLOCKING 0x1, 0x80 ;  /* 0x0042000000007b1d */ /* 0x000fec0000010000 */
[----:B------:R-:W-:Y:S05]  /*24250*/  @!P0 BRA `(.L_x_122) ;  /* 0x0000000000048947 */ /* 0x000fea0003800000 */
[----:B------:R-:W-:Y:S01]  /*24260*/  BPT.TRAP 0x1 ;  /* 0x000000040000795c */ /* 0x000fe20000300000 */
.L_x_122:
[----:B------:R-:W-:Y:S01]  /*24270*/  SYNCS.ARRIVE.TRANS64.RED.A1T0 RZ, [UR6], RZ ;  /* 0x000000ffffff79a7 */ /* 0x000fe20008100406 */
[----:B------:R-:W-:Y:S05]  /*24280*/  @!P0 BRA `(.L_x_123) ;  /* 0x0000000000048947 */ /* 0x000fea0003800000 */
[----:B------:R-:W-:Y:S01]  /*24290*/  BPT.TRAP 0x1 ;  /* 0x000000040000795c */ /* 0x000fe20000300000 */
.L_x_123:
[----:B------:R-:W2:Y:S02]  /*242a0*/  SYNCS.PHASECHK.TRANS64.TRYWAIT P3, [UR47+0x344b0], R24 ;  /* 0x0344b018ff0075a7 */ /* 0x000ea4000806016f */
[----:B--2---:R-:W-:Y:S05]  /*242b0*/  @!P3 BRA `(.L_x_124) ;  /* 0x000001040004b947 */ /* 0x004fea0003800000 */
.L_x_550:
        /* <DEDUP_REMOVED lines=27> */
[----:B------:R-:W-:-:S04]  /*24470*/  HADD2.F32 R13, -RZ, R9.H0_H0 ;  /* 0x20000009ff0d7230 */ /* 0x000fc80000004100 */
[----:B------:R-:W-:Y:S01]  /*24480*/  F2FP.F16.F32.PACK_AB R12, R12, R14 ;  /* 0x0000000e0c0c723e */ /* 0x000fe200000000ff */
        /* <DEDUP_REMOVED lines=11> */
[----:B------:R-:W-:Y:S02]  /*24540*/  HADD2.F32 R13, -RZ, R11.H0_H0 ;  /* 0x2000000bff0d7230 */ /* 0x000fe40000004100 */
[----:B------:R-:W-:-:S04]  /*24550*/  FMUL R14, R16, R2 ;  /* 0x00000002100e7220 */ /* 0x000fc80000400000 */
        /* <DEDUP_REMOVED lines=51> */
.L_x_126:
[----:B------:R-:W-:Y:S05]  /*24890*/  BSYNC B0 ;  /* 0x0000000000007941 */ /* 0x000fea0003800000 */
.L_x_125:
[----:B------:R-:W-:Y:S06]  /*248a0*/  BAR.SYNC.DEFER_BLOCKING 0x1, 0x80 ;  /* 0x0042000000007b1d */ /* 0x000fec0000010000 */
[----:B------:R-:W-:Y:S05]  /*248b0*/  @!P0 BRA `(.L_x_127) ;  /* 0x0000000000048947 */ /* 0x000fea0003800000 */
[----:B------:R-:W-:Y:S01]  /*248c0*/  BPT.TRAP 0x1 ;  /* 0x000000040000795c */ /* 0x000fe20000300000 */
.L_x_127:
[----:B------:R-:W-:Y:S01]  /*248d0*/  SYNCS.ARRIVE.TRANS64.RED.A1T0 RZ, [UR7], RZ ;  /* 0x000000ffffff79a7 */ /* 0x000fe20008100407 */
[----:B------:R-:W-:Y:S05]  /*248e0*/  @!P0 BRA `(.L_x_128) ;  /* 0x0000000000048947 */ /* 0x000fea0003800000 */
[----:B------:R-:W-:Y:S01]  /*248f0*/  BPT.TRAP 0x1 ;  /* 0x000000040000795c */ /* 0x000fe20000300000 */
.L_x_128:
[----:B------:R-:W2:Y:S02]  /*24900*/  SYNCS.PHASECHK.TRANS64.TRYWAIT P3, [UR47+0x344b8], R24 ;  /* 0x0344b818ff0075a7 */ /* 0x000ea4000806016f */
[----:B--2---:R-:W-:Y:S05]  /*24910*/  @!P3 BRA `(.L_x_129) ;  /* 0x000000fc0084b947 */ /* 0x004fea0003800000 */
.L_x_551:
        /* <DEDUP_REMOVED lines=93> */
.L_x_131:
[----:B------:R-:W-:Y:S05]  /*24ef0*/  BSYNC B0 ;  /* 0x0000000000007941 */ /* 0x000fea0003800000 */
.L_x_130:
[----:B------:R-:W-:Y:S06]  /*24f00*/  BAR.SYNC.DEFER_BLOCKING 0x1, 0x80 ;  /* 0x0042000000007b1d */ /* 0x000fec0000010000 */
[----:B------:R-:W-:Y:S05]  /*24f10*/  @!P0 BRA `(.L_x_132) ;  /* 0x0000000000048947 */ /* 0x000fea0003800000 */
[----:B------:R-:W-:Y:S01]  /*24f20*/  BPT.TRAP 0x1 ;  /* 0x000000040000795c */ /* 0x000fe20000300000 */
.L_x_132:
[----:B------:R-:W-:Y:S01]  /*24f30*/  SYNCS.ARRIVE.TRANS64.RED.A1T0 RZ, [UR4], RZ ;  /* 0x000000ffffff79a7 */ /* 0x000fe20008100404 */
[----:B------:R-:W-:Y:S05]  /*24f40*/  @!P0 BRA `(.L_x_133) ;  /* 0x0000000000048947 */ /* 0x000fea0003800000 */
[----:B------:R-:W-:Y:S01]  /*24f50*/  BPT.TRAP 0x1 ;  /* 0x000000040000795c */ /* 0x000fe20000300000 */
.L_x_133:
[----:B------:R-:W2:Y:S02]  /*24f60*/  SYNCS.PHASECHK.TRANS64.TRYWAIT P3, [UR47+0x344c0], R24 ;  /* 0x0344c018ff0075a7 */ /* 0x000ea4000806016f */
[----:B--2---:R-:W-:Y:S05]  /*24f70*/  @!P3 BRA `(.L_x_134) ;  /* 0x000000f80004b947 */ /* 0x004fea0003800000 */
.L_x_552:
        /* <DEDUP_REMOVED lines=93> */
.L_x_136:
[----:B------:R-:W-:Y:S05]  /*25550*/  BSYNC B0 ;  /* 0x0000000000007941 */ /* 0x000fea0003800000 */
.L_x_135:
[----:B------:R-:W-:Y:S06]  /*25560*/  BAR.SYNC.DEFER_BLOCKING 0x1, 0x80 ;  /* 0x0042000000007b1d */ /* 0x000fec0000010000 */
[----:B------:R-:W-:Y:S05]  /*25570*/  @!P0 BRA `(.L_x_137) ;  /* 0x0000000000048947 */ /* 0x000fea0003800000 */
[----:B------:R-:W-:Y:S01]  /*25580*/  BPT.TRAP 0x1 ;  /* 0x000000040000795c */ /* 0x000fe20000300000 */
.L_x_137:
[----:B------:R-:W-:Y:S01]  /*25590*/  SYNCS.ARRIVE.TRANS64.RED.A1T0 RZ, [UR5], RZ ;  /* 0x000000ffffff79a7 */ /* 0x000fe20008100405 */
[----:B------:R-:W-:Y:S05]  /*255a0*/  @!P0 BRA `(.L_x_138) ;  /* 0x0000000000048947 */ /* 0x000fea0003800000 */
[----:B------:R-:W-:Y:S01]  /*255b0*/  BPT.TRAP 0x1 ;  /* 0x000000040000795c */ /* 0x000fe20000300000 */
.L_x_138:
[----:B------:R-:W2:Y:S02]  /*255c0*/  SYNCS.PHASECHK.TRANS64.TRYWAIT P3, [UR47+0x344c8], R24 ;  /* 0x0344c818ff0075a7 */ /* 0x000ea4000806016f */
[----:B--2---:R-:W-:Y:S05]  /*255d0*/  @!P3 BRA `(.L_x_139) ;  /* 0x000000f00084b947 */ /* 0x004fea0003800000 */
.L_x_553:
[----:B------:R-:W-:Y:S05]  /*255e0*/  @P1 WARPSYNC.ALL ;  /* 0x0000000000001948 */ /* 0x000fea0003800000 */
[----:B------:R-:W2:Y:S01]  /*255f0*/  @P1 LDSM.16.MT88.4 R8, [R3+0x33000] ;  /* 0x033000000308183b */ /* 0x000ea20000004200 */
[-C--:B------:R-:W-:Y:S01]  /*25600*/  FMUL R76, R76, R2.reuse ;  /* 0x000000024c4c7220 */ /* 0x080fe20000400000 */
[-C--:B------:R-:W-:Y:S01]  /*25610*/  FMUL R77, R77, R2.reuse ;  /* 0x000000024d4d7220 */ /* 0x080fe20000400000 */
[-C--:B------:R-:W-:Y:S01]  /*25620*/  FMUL R72, R72, R2.reuse ;  /* 0x0000000248487220 */ /* 0x080fe20000400000 */
[----:B------:R-:W3:Y:S01]  /*25630*/  @P1 LDSM.16.MT88.4 R4, [R3+0x33800] ;  /* 0x033800000304183b */ /* 0x000ee20000004200 */
[-C--:B------:R-:W-:Y:S01]  /*25640*/  FMUL R74, R74, R2.reuse ;  /* 0x000000024a4a7220 */ /* 0x080fe20000400000 */
[-C--:B------:R-:W-:Y:S01]  /*25650*/  FMUL R78, R78, R2.reuse ;  /* 0x000000024e4e7220 */ /* 0x080fe20000400000 */
[-C--:B------:R-:W-:Y:S01]  /*25660*/  FMUL R73, R73, R2.reuse ;  /* 0x0000000249497220 */ /* 0x080fe20000400000 */
[-C--:B------:R-:W-:Y:S01]  /*25670*/  FMUL R75, R75, R2.reuse ;  /* 0x000000024b4b7220 */ /* 0x080fe20000400000 */
[-C--:B-1----:R-:W-:Y:S01]  /*25680*/  FMUL R15, R79, R2.reuse ;  /* 0x000000024f0f7220 */ /* 0x082fe20000400000 */
        /* <DEDUP_REMOVED lines=10> */
[----:B--2---:R-:W-:-:S02]  /*25730*/  HADD2.F32 R14, -RZ, R10.H0_H0 ;  /* 0x2000000aff0e7230 */ /* 0x004fc40000004100 */
[----:B------:R-:W-:Y:S02]  /*25740*/  HADD2.F32 R12, -RZ, R8.H0_H0 ;  /* 0x20000008ff0c7230 */ /* 0x000fe40000004100 */
[--C-:B------:R-:W-:Y:S02]  /*25750*/  HADD2.F32 R13, -RZ, R9.reuse.H0_H0 ;  /* 0x20000009ff0d7230 */ /* 0x100fe40000004100 */
[-C--:B------:R-:W-:Y:S01]  /*25760*/  FFMA R76, R14, R0.reuse, R76 ;  /* 0x000000000e4c7223 */ /* 0x080fe2000000004c */
[----:B------:R-:W-:Y:S02]  /*25770*/  HADD2.F32 R14, -RZ, R10.H1_H1 ;  /* 0x3000000aff0e7230 */ /* 0x000fe40000004100 */
[-C--:B------:R-:W-:Y:S01]  /*25780*/  FFMA R72, R12, R0.reuse, R72 ;  /* 0x000000000c487223 */ /* 0x080fe20000000048 */
[----:B------:R-:W-:Y:S02]  /*25790*/  HADD2.F32 R12, -RZ, R8.H1_H1 ;  /* 0x30000008ff0c7230 */ /* 0x000fe40000004100 */
[----:B------:R-:W-:Y:S01]  /*257a0*/  FFMA R74, R13, R0, R74 ;  /* 0x000000000d4a7223 */ /* 0x000fe2000000004a */
[----:B------:R-:W-:-:S02]  /*257b0*/  HADD2.F32 R13, -RZ, R9.H1_H1 ;  /* 0x30000009ff0d7230 */ /* 0x000fc40000004100 */
[-C--:B------:R-:W-:Y:S01]  /*257c0*/  FFMA R77, R14, R0.reuse, R77 ;  /* 0x000000000e4d7223 */ /* 0x080fe2000000004d */
[--C-:B------:R-:W-:Y:S02]  /*257d0*/  HADD2.F32 R14, -RZ, R11.reuse.H0_H0 ;  /* 0x2000000bff0e7230 */ /* 0x100fe40000004100 */
[-C--:B------:R-:W-:Y:S01]  /*257e0*/  FFMA R12, R12, R0.reuse, R73 ;  /* 0x000000000c0c7223 */ /* 0x080fe20000000049 */
[-C--:B------:R-:W-:Y:S02]  /*257f0*/  FFMA R13, R13, R0.reuse, R75 ;  /* 0x000000000d0d7223 */ /* 0x080fe4000000004b */
[----:B------:R-:W-:Y:S01]  /*25800*/  FFMA R78, R14, R0, R78 ;  /* 0x000000000e4e7223 */ /* 0x000fe2000000004e */
[----:B------:R-:W-:Y:S01]  /*25810*/  HADD2.F32 R14, -RZ, R11.H1_H1 ;  /* 0x3000000bff0e7230 */ /* 0x000fe20000004100 */
[----:B------:R-:W-:Y:S02]  /*25820*/  F2FP.F16.F32.PACK_AB R12, R12, R72 ;  /* 0x000000480c0c723e */ /* 0x000fe400000000ff */
[----:B------:R-:W-:-:S02]  /*25830*/  F2FP.F16.F32.PACK_AB R13, R13, R74 ;  /* 0x0000004a0d0d723e */ /* 0x000fc400000000ff */
[----:B------:R-:W-:Y:S01]  /*25840*/  FFMA R15, R14, R0, R15 ;  /* 0x000000000e0f7223 */ /* 0x000fe2000000000f */
[----:B------:R-:W-:-:S04]  /*25850*/  F2FP.F16.F32.PACK_AB R14, R77, R76 ;  /* 0x0000004c4d0e723e */ /* 0x000fc800000000ff */
[----:B------:R-:W-:-:S05]  /*25860*/  F2FP.F16.F32.PACK_AB R15, R15, R78 ;  /* 0x0000004e0f0f723e */ /* 0x000fca00000000ff */
[----:B------:R3:W-:Y:S02]  /*25870*/  STSM.16.MT88.4 [R3+0x33000], R12 ;  /* 0x0330000c03007844 */ /* 0x0007e40000004200 */
[--C-:B---3--:R-:W-:Y:S02]  /*25880*/  HADD2.F32 R13, -RZ, R4.reuse.H0_H0 ;  /* 0x20000004ff0d7230 */ /* 0x108fe40000004100 */
        /* <DEDUP_REMOVED lines=34> */
.L_x_141:
[----:B------:R-:W-:Y:S05]  /*25ab0*/  BSYNC B0 ;  /* 0x0000000000007941 */ /* 0x000fea0003800000 */
.L_x_140:
[----:B------:R-:W-:Y:S06]  /*25ac0*/  BAR.SYNC.DEFER_BLOCKING 0x1, 0x80 ;  /* 0x0042000000007b1d */ /* 0x000fec0000010000 */
[----:B------:R-:W-:Y:S05]  /*25ad0*/  @!P0 BRA `(.L_x_142) ;  /* 0x0000000000048947 */ /* 0x000fea0003800000 */
[----:B------:R-:W-:Y:S01]  /*25ae0*/  BPT.TRAP 0x1 ;  /* 0x000000040000795c */ /* 0x000fe20000300000 */
.L_x_142:
[----:B------:R-:W-:Y:S01]  /*25af0*/  SYNCS.ARRIVE.TRANS64.RED.A1T0 RZ, [UR6], RZ ;  /* 0x000000ffffff79a7 */ /* 0x000fe20008100406 */
[----:B------:R-:W-:Y:S05]  /*25b00*/  @!P0 BRA `(.L_x_143) ;  /* 0x0000000000048947 */ /* 0x000fea0003800000 */
[----:B------:R-:W-:Y:S01]  /*25b10*/  BPT.TRAP 0x1 ;  /* 0x000000040000795c */ /* 0x000fe20000300000 */
.L_x_143:
[----:B------:R-:W2:Y:S02]  /*25b20*/  SYNCS.PHASECHK.TRANS64.TRYWAIT P3, [UR47+0x344b0], R158 ;  /* 0x0344b09eff0075a7 */ /* 0x000ea4000806016f */
[----:B--2---:R-:W-:Y:S05]  /*25b30*/  @!P3 BRA `(.L_x_144) ;  /* 0x000000ec0044b947 */ /* 0x004fea0003800000 */
.L_x_554:
        /* <DEDUP_REMOVED lines=34> */
[----:B------:R-:W-:-:S04]  /*25d60*/  HADD2.F32 R14, -RZ, R10.H0_H0 ;  /* 0x2000000aff0e7230 */ /* 0x000fc80000004100 */
[----:B------:R-:W-:Y:S01]  /*25d70*/  F2FP.F16.F32.PACK_AB R13, R13, R15 ;  /* 0x0000000f0d0d723e */ /* 0x000fe200000000ff */
        /* <DEDUP_REMOVED lines=11> */
[----:B------:R-:W-:-:S04]  /*25e30*/  F2FP.F16.F32.PACK_AB R14, R17, R18 ;  /* 0x00000012110e723e */ /* 0x000fc800000000ff */
        /* <DEDUP_REMOVED lines=45> */
.L_x_146:
[----:B------:R-:W-:Y:S05]  /*26110*/  BSYNC B0 ;  /* 0x0000000000007941 */ /* 0x000fea0003800000 */
.L_x_145:
[----:B------:R-:W-:Y:S06]  /*26120*/  BAR.SYNC.DEFER_BLOCKING 0x1, 0x80 ;  /* 0x0042000000007b1d */ /* 0x000fec0000010000 */
[----:B------:R-:W-:Y:S05]  /*26130*/  @!P0 BRA `(.L_x_147) ;  /* 0x0000000000048947 */ /* 0x000fea0003800000 */
[----:B------:R-:W-:Y:S01]  /*26140*/  BPT.TRAP 0x1 ;  /* 0x000000040000795c */ /* 0x000fe20000300000 */
.L_x_147:
[----:B------:R-:W-:Y:S01]  /*26150*/  SYNCS.ARRIVE.TRANS64.RED.A1T0 RZ, [UR7], RZ ;  /* 0x000000ffffff79a7 */ /* 0x000fe20008100407 */
[----:B------:R-:W-:Y:S05]  /*26160*/  @!P0 BRA `(.L_x_148) ;  /* 0x0000000000048947 */ /* 0x000fea0003800000 */
[----:B------:R-:W-:Y:S01]  /*26170*/  BPT.TRAP 0x1 ;  /* 0x000000040000795c */ /* 0x000fe20000300000 */
.L_x_148:
[----:B------:R-:W2:Y:S02]  /*26180*/  SYNCS.PHASECHK.TRANS64.TRYWAIT P3, [UR47+0x344b8], R158 ;  /* 0x0344b89eff0075a7 */ /* 0x000ea4000806016f */
[----:B--2---:R-:W-:Y:S05]  /*26190*/  @!P3 BRA `(.L_x_149) ;  /* 0x000000e400c4b947 */ /* 0x004fea0003800000 */
.L_x_555:
        /* <DEDUP_REMOVED lines=93> */
.L_x_151:
[----:B------:R-:W-:Y:S05]  /*26770*/  BSYNC B0 ;  /* 0x0000000000007941 */ /* 0x000fea0003800000 */
.L_x_150:
[----:B------:R-:W-:Y:S06]  /*26780*/  BAR.SYNC.DEFER_BLOCKING 0x1, 0x80 ;  /* 0x0042000000007b1d */ /* 0x000fec0000010000 */
[----:B------:R-:W-:Y:S05]  /*26790*/  @!P0 BRA `(.L_x_152) ;  /* 0x0000000000048947 */ /* 0x000fea0003800000 */
[----:B------:R-:W-:Y:S01]  /*267a0*/  BPT.TRAP 0x1 ;  /* 0x000000040000795c */ /* 0x000fe20000300000 */
.L_x_152:
[----:B------:R-:W-:Y:S01]  /*267b0*/  SYNCS.ARRIVE.TRANS64.RED.A1T0 RZ, [UR4], RZ ;  /* 0x000000ffffff79a7 */ /* 0x000fe20008100404 */
[----:B------:R-:W-:Y:S05]  /*267c0*/  @!P0 BRA `(.L_x_153) ;  /* 0x0000000000048947 */ /* 0x000fea0003800000 */
[----:B------:R-:W-:Y:S01]  /*267d0*/  BPT.TRAP 0x1 ;  /* 0x000000040000795c */ /* 0x000fe20000300000 */
.L_x_153:
[----:B------:R-:W2:Y:S02]  /*267e0*/  SYNCS.PHASECHK.TRANS64.TRYWAIT P3, [UR47+0x344c0], R158 ;  /* 0x0344c09eff0075a7 */ /* 0x000ea4000806016f */
[----:B--2---:R-:W-:Y:S05]  /*267f0*/  @!P3 BRA `(.L_x_154) ;  /* 0x000000e00044b947 */ /* 0x004fea0003800000 */
.L_x_556:
        /* <DEDUP_REMOVED lines=47> */
[----:B------:R-:W-:Y:S01]  /*26af0*/  F2FP.F16.F32.PACK_AB R14, R17, R18 ;  /* 0x00000012110e723e */ /* 0x000fe200000000ff */
[--C-:B------:R-:W-:Y:S02]  /*26b00*/  HADD2.F32 R18, -RZ, R6.reuse.H0_H0 ;  /* 0x20000006ff127230 */ /* 0x100fe40000004100 */
[----:B------:R-:W-:Y:S01]  /*26b10*/  HADD2.F32 R17, -RZ, R6.H1_H1 ;  /* 0x30000006ff117230 */ /* 0x000fe20000004100 */
[----:B------:R-:W-:Y:S01]  /*26b20*/  F2FP.F16.F32.PACK_AB R15, R15, R16 ;  /* 0x000000100f0f723e */ /* 0x000fe200000000ff */
[----:B------:R-:W-:-:S04]  /*26b30*/  HADD2.F32 R16, -RZ, R5.H0_H0 ;  /* 0x20000005ff107230 */ /* 0x000fc80000004100 */
[----:B------:R1:W-:Y:S02]  /*26b40*/  STSM.16.MT88.4 [R3+0x32000], R12 ;  /* 0x0320000c03007844 */ /* 0x0003e40000004200 */
[--C-:B-1----:R-:W-:Y:S02]  /*26b50*/  HADD2.F32 R13, -RZ, R4.reuse.H0_H0 ;  /* 0x20000004ff0d7230 */ /* 0x102fe40000004100 */
[-C--:B------:R-:W-:Y:S01]  /*26b60*/  FMUL R15, R28, R2.reuse ;  /* 0x000000021c0f7220 */ /* 0x080fe20000400000 */
[----:B------:R-:W-:Y:S02]  /*26b70*/  HADD2.F32 R14, -RZ, R4.H1_H1 ;  /* 0x30000004ff0e7230 */ /* 0x000fe40000004100 */
[----:B------:R-:W-:Y:S01]  /*26b80*/  FMUL R12, R21, R2 ;  /* 0x00000002150c7220 */ /* 0x000fe20000400000 */
[-C--:B------:R-:W-:Y:S01]  /*26b90*/  FFMA R21, R13, R0.reuse, R15 ;  /* 0x000000000d157223 */ /* 0x080fe2000000000f */
[----:B------:R-:W-:Y:S02]  /*26ba0*/  HADD2.F32 R15, -RZ, R5.H1_H1 ;  /* 0x30000005ff0f7230 */ /* 0x000fe40000004100 */
[----:B------:R-:W-:Y:S01]  /*26bb0*/  FFMA R12, R14, R0, R12 ;  /* 0x000000000e0c7223 */ /* 0x000fe2000000000c */
[-C--:B------:R-:W-:Y:S01]  /*26bc0*/  FMUL R14, R27, R2.reuse ;  /* 0x000000021b0e7220 */ /* 0x080fe20000400000 */
[----:B------:R-:W-:-:S03]  /*26bd0*/  FMUL R13, R26, R2 ;  /* 0x000000021a0d7220 */ /* 0x000fc60000400000 */
[-C--:B------:R-:W-:Y:S01]  /*26be0*/  FFMA R14, R16, R0.reuse, R14 ;  /* 0x00000000100e7223 */ /* 0x080fe2000000000e */
[----:B------:R-:W-:Y:S01]  /*26bf0*/  FFMA R13, R15, R0, R13 ;  /* 0x000000000f0d7223 */ /* 0x000fe2000000000d */
[-C--:B------:R-:W-:Y:S01]  /*26c00*/  FMUL R16, R25, R2.reuse ;  /* 0x0000000219107220 */ /* 0x080fe20000400000 */
[----:B------:R-:W-:Y:S01]  /*26c10*/  FMUL R15, R23, R2 ;  /* 0x00000002170f7220 */ /* 0x000fe20000400000 */
[----:B------:R-:W-:Y:S02]  /*26c20*/  F2FP.F16.F32.PACK_AB R12, R12, R21 ;  /* 0x000000150c0c723e */ /* 0x000fe400000000ff */
[-C--:B------:R-:W-:Y:S01]  /*26c30*/  FFMA R16, R18, R0.reuse, R16 ;  /* 0x0000000012107223 */ /* 0x080fe20000000010 */
[----:B------:R-:W-:Y:S01]  /*26c40*/  FFMA R15, R17, R0, R15 ;  /* 0x00000000110f7223 */ /* 0x000fe2000000000f */
[-C--:B------:R-:W-:Y:S01]  /*26c50*/  FMUL R17, R20, R2.reuse ;  /* 0x0000000214117220 */ /* 0x080fe20000400000 */
[----:B------:R-:W-:Y:S01]  /*26c60*/  FMUL R18, R19, R2 ;  /* 0x0000000213127220 */ /* 0x000fe20000400000 */
[--C-:B------:R-:W-:Y:S01]  /*26c70*/  HADD2.F32 R20, -RZ, R7.reuse.H0_H0 ;  /* 0x20000007ff147230 */ /* 0x100fe20000004100 */
[----:B------:R-:W-:Y:S01]  /*26c80*/  F2FP.F16.F32.PACK_AB R13, R13, R14 ;  /* 0x0000000e0d0d723e */ /* 0x000fe200000000ff */
[----:B------:R-:W-:Y:S01]  /*26c90*/  HADD2.F32 R19, -RZ, R7.H1_H1 ;  /* 0x30000007ff137230 */ /* 0x000fe20000004100 */
[----:B------:R-:W-:-:S02]  /*26ca0*/  F2FP.F16.F32.PACK_AB R14, R15, R16 ;  /* 0x000000100f0e723e */ /* 0x000fc400000000ff */
[-C--:B------:R-:W-:Y:S02]  /*26cb0*/  FFMA R17, R20, R0.reuse, R17 ;  /* 0x0000000014117223 */ /* 0x080fe40000000011 */
[----:B------:R-:W-:-:S05]  /*26cc0*/  FFMA R18, R19, R0, R18 ;  /* 0x0000000013127223 */ /* 0x000fca0000000012 */
        /* <DEDUP_REMOVED lines=16> */
.L_x_156:
[----:B------:R-:W-:Y:S05]  /*26dd0*/  BSYNC B0 ;  /* 0x0000000000007941 */ /* 0x000fea0003800000 */
.L_x_155:
[----:B------:R-:W-:Y:S06]  /*26de0*/  BAR.SYNC.DEFER_BLOCKING 0x1, 0x80 ;  /* 0x0042000000007b1d */ /* 0x000fec0000010000 */
[----:B------:R-:W-:Y:S05]  /*26df0*/  @!P0 BRA `(.L_x_157) ;  /* 0x0000000000048947 */ /* 0x000fea0003800000 */
[----:B------:R-:W-:Y:S01]  /*26e00*/  BPT.TRAP 0x1 ;  /* 0x000000040000795c */ /* 0x000fe20000300000 */
.L_x_157:
[----:B------:R-:W-:Y:S01]  /*26e10*/  SYNCS.ARRIVE.TRANS64.RED.A1T0 RZ, [UR5], RZ ;  /* 0x000000ffffff79a7 */ /* 0x000fe20008100405 */
[----:B------:R-:W-:Y:S05]  /*26e20*/  @!P0 BRA `(.L_x_158) ;  /* 0x0000000000048947 */ /* 0x000fea0003800000 */
[----:B------:R-:W-:Y:S01]  /*26e30*/  BPT.TRAP 0x1 ;  /* 0x000000040000795c */ /* 0x000fe20000300000 */
.L_x_158:
[----:B------:R-:W2:Y:S02]  /*26e40*/  SYNCS.PHASECHK.TRANS64.TRYWAIT P3, [UR47+0x344c8], R158 ;  /* 0x0344c89eff0075a7 */ /* 0x000ea4000806016f */
[----:B--2---:R-:W-:Y:S05]  /*26e50*/  @!P3 BRA `(.L_x_159) ;  /* 0x000000d800c4b947 */ /* 0x004fea0003800000 */
.L_x_557:
[----:B------:R-:W-:Y:S05]  /*26e60*/  @P1 WARPSYNC.ALL ;  /* 0x0000000000001948 */ /* 0x000fea0003800000 */
[----:B------:R-:W2:Y:S01]  /*26e70*/  @P1 LDSM.16.MT88.4 R8, [R3+0x33000] ;  /* 0x033000000308183b */ /* 0x000ea20000004200 */
[-C--:B------:R-:W-:Y:S01]  /*26e80*/  FMUL R89, R89, R2.reuse ;  /* 0x0000000259597220 */ /* 0x080fe20000400000 */
[-C--:B-1----:R-:W-:Y:S01]  /*26e90*/  FMUL R13, R88, R2.reuse ;  /* 0x00000002580d7220 */ /* 0x082fe20000400000 */
[-C--:B------:R-:W-:Y:S01]  /*26ea0*/  FMUL R15, R92, R2.reuse ;  /* 0x000000025c0f7220 */ /* 0x080fe20000400000 */
[----:B------:R-:W1:Y:S01]  /*26eb0*/  @P1 LDSM.16.MT88.4 R4, [R3+0x33800] ;  /* 0x033800000304183b */ /* 0x000e620000004200 */
        /* <DEDUP_REMOVED lines=9> */
[----:B------:R-:W-:Y:S01]  /*26f50*/  FMUL R103, R103, R2 ;  /* 0x0000000267677220 */ /* 0x000fe20000400000 */
[----:B------:R-:W-:Y:S01]  /*26f60*/  BSSY B0, `(.L_x_160) ;  /* 0x000003d000007945 */ /* 0x000fe20003800000 */
[----:B--2---:R-:W-:-:S02]  /*26f70*/  HADD2.F32 R14, -RZ, R8.H1_H1 ;  /* 0x30000008ff0e7230 */ /* 0x004fc40000004100 */
[----:B------:R-:W-:Y:S02]  /*26f80*/  HADD2.F32 R12, -RZ, R8.H0_H0 ;  /* 0x20000008ff0c7230 */ /* 0x000fe40000004100 */
[--C-:B------:R-:W-:Y:S02]  /*26f90*/  HADD2.F32 R16, -RZ, R10.reuse.H0_H0 ;  /* 0x2000000aff107230 */ /* 0x100fe40000004100 */
[-C--:B------:R-:W-:Y:S01]  /*26fa0*/  FFMA R89, R14, R0.reuse, R89 ;  /* 0x000000000e597223 */ /* 0x080fe20000000059 */
[----:B------:R-:W-:Y:S02]  /*26fb0*/  HADD2.F32 R14, -RZ, R9.H0_H0 ;  /* 0x20000009ff0e7230 */ /* 0x000fe40000004100 */
[----:B------:R-:W-:Y:S01]  /*26fc0*/  FFMA R12, R12, R0, R13 ;  /* 0x000000000c0c7223 */ /* 0x000fe2000000000d */
[----:B------:R-:W-:Y:S01]  /*26fd0*/  FMUL R13, R90, R2 ;  /* 0x000000025a0d7220 */ /* 0x000fe20000400000 */
[----:B------:R-:W-:Y:S02]  /*26fe0*/  HADD2.F32 R18, -RZ, R11.H0_H0 ;  /* 0x2000000bff127230 */ /* 0x000fe40000004100 */
[----:B------:R-:W-:Y:S01]  /*26ff0*/  FFMA R15, R16, R0, R15 ;  /* 0x00000000100f7223 */ /* 0x000fe2000000000f */
[----:B------:R-:W-:-:S02]  /*27000*/  HADD2.F32 R16, -RZ, R10.H1_H1 ;  /* 0x3000000aff107230 */ /* 0x000fc40000004100 */
[-C--:B------:R-:W-:Y:S01]  /*27010*/  FFMA R13, R14, R0.reuse, R13 ;  /* 0x000000000e0d7223 */ /* 0x080fe2000000000d */
[----:B------:R-:W-:Y:S02]  /*27020*/  HADD2.F32 R14, -RZ, R9.H1_H1 ;  /* 0x30000009ff0e7230 */ /* 0x000fe40000004100 */
[-C--:B------:R-:W-:Y:S01]  /*27030*/  FFMA R17, R18, R0.reuse, R17 ;  /* 0x0000000012117223 */ /* 0x080fe20000000011 */
[----:B------:R-:W-:Y:S02]  /*27040*/  HADD2.F32 R18, -RZ, R11.H1_H1 ;  /* 0x3000000bff127230 */ /* 0x000fe40000004100 */
[----:B------:R-:W-:Y:S01]  /*27050*/  FFMA R16, R16, R0, R93 ;  /* 0x0000000010107223 */ /* 0x000fe2000000005d */
[----:B------:R-:W-:Y:S01]  /*27060*/  F2FP.F16.F32.PACK_AB R12, R89, R12 ;  /* 0x0000000c590c723e */ /* 0x000fe200000000ff */
[-C--:B------:R-:W-:Y:S01]  /*27070*/  FFMA R14, R14, R0.reuse, R91 ;  /* 0x000000000e0e7223 */ /* 0x080fe2000000005b */
[----:B-1----:R-:W-:Y:S02]  /*27080*/  HADD2.F32 R20, -RZ, R5.H1_H1 ;  /* 0x30000005ff147230 */ /* 0x002fe40000004100 */
[----:B------:R-:W-:-:S02]  /*27090*/  FFMA R18, R18, R0, R95 ;  /* 0x0000000012127223 */ /* 0x000fc4000000005f */
[----:B------:R-:W-:Y:S02]  /*270a0*/  F2FP.F16.F32.PACK_AB R13, R14, R13 ;  /* 0x0000000d0e0d723e */ /* 0x000fe400000000ff */
[----:B------:R-:W-:Y:S01]  /*270b0*/  F2FP.F16.F32.PACK_AB R14, R16, R15 ;  /* 0x0000000f100e723e */ /* 0x000fe200000000ff */
[--C-:B------:R-:W-:Y:S01]  /*270c0*/  HADD2.F32 R16, -RZ, R4.reuse.H0_H0 ;  /* 0x20000004ff107230 */ /* 0x100fe20000004100 */
[----:B------:R-:W-:Y:S01]  /*270d0*/  F2FP.F16.F32.PACK_AB R15, R18, R17 ;  /* 0x00000011120f723e */ /* 0x000fe200000000ff */
[----:B------:R-:W-:Y:S01]  /*270e0*/  FMUL R17, R96, R2 ;  /* 0x0000000260117220 */ /* 0x000fe20000400000 */
[----:B------:R-:W-:-:S03]  /*270f0*/  HADD2.F32 R18, -RZ, R4.H1_H1 ;  /* 0x30000004ff127230 */ /* 0x000fc60000004100 */
[-C--:B------:R-:W-:Y:S01]  /*27100*/  FFMA R16, R16, R0.reuse, R17 ;  /* 0x0000000010107223 */ /* 0x080fe20000000011 */
[----:B------:R1:W-:Y:S01]  /*27110*/  STSM.16.MT88.4 [R3+0x33000], R12 ;  /* 0x0330000c03007844 */ /* 0x0003e20000004200 */
[----:B------:R-:W-:Y:S01]  /*27120*/  FFMA R17, R18, R0, R97 ;  /* 0x0000000012117223 */ /* 0x000fe20000000061 */
[----:B------:R-:W-:Y:S02]  /*27130*/  HADD2.F32 R18, -RZ, R5.H0_H0 ;  /* 0x20000005ff127230 */ /* 0x000fe40000004100 */
[--C-:B-1----:R-:W-:Y:S02]  /*27140*/  HADD2.F32 R12, -RZ, R6.reuse.H0_H0 ;  /* 0x20000006ff0c7230 */ /* 0x102fe40000004100 */
[----:B------:R-:W-:Y:S01]  /*27150*/  FMUL R15, R100, R2 ;  /* 0x00000002640f7220 */ /* 0x000fe20000400000 */
[-C--:B------:R-:W-:Y:S01]  /*27160*/  FFMA R13, R18, R0.reuse, R19 ;  /* 0x00000000120d7223 */ /* 0x080fe20000000013 */
[----:B------:R-:W-:Y:S01]  /*27170*/  FFMA R14, R20, R0, R99 ;  /* 0x00000000140e7223 */ /* 0x000fe20000000063 */
[----:B------:R-:W-:-:S02]  /*27180*/  HADD2.F32 R18, -RZ, R6.H1_H1 ;  /* 0x30000006ff127230 */ /* 0x000fc40000004100 */
[----:B------:R-:W-:Y:S01]  /*27190*/  FFMA R15, R12, R0, R15 ;  /* 0x000000000c0f7223 */ /* 0x000fe2000000000f */
[--C-:B------:R-:W-:Y:S02]  /*271a0*/  HADD2.F32 R12, -RZ, R7.reuse.H0_H0 ;  /* 0x20000007ff0c7230 */ /* 0x100fe40000004100 */
[----:B------:R-:W-:Y:S01]  /*271b0*/  FMUL R19, R102, R2 ;  /* 0x0000000266137220 */ /* 0x000fe20000400000 */
[----:B------:R-:W-:Y:S02]  /*271c0*/  HADD2.F32 R20, -RZ, R7.H1_H1 ;  /* 0x30000007ff147230 */ /* 0x000fe40000004100 */
[-C--:B------:R-:W-:Y:S01]  /*271d0*/  FFMA R18, R18, R0.reuse, R101 ;  /* 0x0000000012127223 */ /* 0x080fe20000000065 */
[----:B------:R-:W-:Y:S01]  /*271e0*/  F2FP.F16.F32.PACK_AB R13, R14, R13 ;  /* 0x0000000d0e0d723e */ /* 0x000fe200000000ff */
[----:B------:R-:W-:Y:S01]  /*271f0*/  FFMA R19, R12, R0, R19 ;  /* 0x000000000c137223 */ /* 0x000fe20000000013 */
[----:B------:R-:W-:Y:S01]  /*27200*/  F2FP.F16.F32.PACK_AB R12, R17, R16 ;  /* 0x00000010110c723e */ /* 0x000fe200000000ff */
[----:B------:R-:W-:Y:S01]  /*27210*/  FFMA R20, R20, R0, R103 ;  /* 0x0000000014147223 */ /* 0x000fe20000000067 */
[----:B------:R-:W-:-:S04]  /*27220*/  F2FP.F16.F32.PACK_AB R14, R18, R15 ;  /* 0x0000000f120e723e */ /* 0x000fc800000000ff */
        /* <DEDUP_REMOVED lines=16> */
.L_x_161:
[----:B------:R-:W-:Y:S05]  /*27330*/  BSYNC B0 ;  /* 0x0000000000007941 */ /* 0x000fea0003800000 */
.L_x_160:
[----:B------:R-:W-:Y:S06]  /*27340*/  BAR.SYNC.DEFER_BLOCKING 0x1, 0x80 ;  /* 0x0042000000007b1d */ /* 0x000fec0000010000 */
[----:B------:R-:W-:Y:S05]  /*27350*/  @!P0 BRA `(.L_x_162) ;  /* 0x0000000000048947 */ /* 0x000fea0003800000 */
[----:B------:R-:W-:Y:S01]  /*27360*/  BPT.TRAP 0x1 ;  /* 0x000000040000795c */ /* 0x000fe20000300000 */
.L_x_162:
[----:B------:R-:W-:Y:S01]  /*27370*/  SYNCS.ARRIVE.TRANS64.RED.A1T0 RZ, [UR6], RZ ;  /* 0x000000ffffff79a7 */ /* 0x000fe20008100406 */
[----:B------:R-:W-:Y:S05]  /*27380*/  @!P0 BRA `(.L_x_163) ;  /* 0x0000000000048947 */ /* 0x000fea0003800000 */
[----:B------:R-:W-:Y:S01]  /*27390*/  BPT.TRAP 0x1 ;  /* 0x000000040000795c */ /* 0x000fe20000300000 */
.L_x_163:
[----:B------:R-:W2:Y:S02]  /*273a0*/  SYNCS.PHASECHK.TRANS64.TRYWAIT P3, [UR47+0x344b0], R24 ;  /* 0x0344b018ff0075a7 */ /* 0x000ea4000806016f */
[----:B--2---:R-:W-:Y:S05]  /*273b0*/  @!P3 BRA `(.L_x_164) ;  /* 0x000000d40084b947 */ /* 0x004fea0003800000 */
.L_x_558:
        /* <DEDUP_REMOVED lines=18> */
[----:B------:R-:W1:Y:S01]  /*274e0*/  @P1 LDSM.16.MT88.4 R4, [R3+0x30800] ;  /* 0x030800000304183b */ /* 0x000e620000004200 */
[----:B------:R-:W-:Y:S05]  /*274f0*/  WARPSYNC.ALL ;  /* 0x0000000000007948 */ /* 0x000fea0003800000 */
[----:B------:R-:W-:Y:S01]  /*27500*/  BSSY B0, `(.L_x_165) ;  /* 0x0000049000007945 */ /* 0x000fe20003800000 */
[----:B-1----:R-:W-:-:S02]  /*27510*/  HADD2.F32 R14, -RZ, R8.H1_H1 ;  /* 0x30000008ff0e7230 */ /* 0x002fc40000004100 */
[----:B------:R-:W-:Y:S02]  /*27520*/  HADD2.F32 R32, -RZ, R7.H1_H1 ;  /* 0x30000007ff207230 */ /* 0x000fe40000004100 */
[-C--:B--2---:R-:W-:Y:S01]  /*27530*/  FMUL R13, R13, R2.reuse ;  /* 0x000000020d0d7220 */ /* 0x084fe20000400000 */
[----:B---3--:R-:W-:Y:S01]  /*27540*/  FMUL R15, R12, R2 ;  /* 0x000000020c0f7220 */ /* 0x008fe20000400000 */
[----:B------:R-:W-:-:S05]  /*27550*/  HADD2.F32 R12, -RZ, R8.H0_H0 ;  /* 0x20000008ff0c7230 */ /* 0x000fca0000004100 */
[-C--:B------:R-:W-:Y:S01]  /*27560*/  FFMA R12, R12, R0.reuse, R13 ;  /* 0x000000000c0c7223 */ /* 0x080fe2000000000d */
[----:B------:R-:W-:Y:S01]  /*27570*/  FFMA R13, R14, R0, R15 ;  /* 0x000000000e0d7223 */ /* 0x000fe2000000000f */
[-C--:B----4-:R-:W-:Y:S01]  /*27580*/  FMUL R15, R17, R2.reuse ;  /* 0x00000002110f7220 */ /* 0x090fe20000400000 */
[----:B-----5:R-:W-:Y:S01]  /*27590*/  FMUL R17, R16, R2 ;  /* 0x0000000210117220 */ /* 0x020fe20000400000 */
[--C-:B------:R-:W-:Y:S02]  /*275a0*/  HADD2.F32 R14, -RZ, R9.reuse.H0_H0 ;  /* 0x20000009ff0e7230 */ /* 0x100fe40000004100 */
[----:B------:R-:W-:Y:S01]  /*275b0*/  HADD2.F32 R16, -RZ, R9.H1_H1 ;  /* 0x30000009ff107230 */ /* 0x000fe20000004100 */
[----:B------:R-:W-:Y:S02]  /*275c0*/  F2FP.F16.F32.PACK_AB R12, R13, R12 ;  /* 0x0000000c0d0c723e */ /* 0x000fe400000000ff */
[-C--:B------:R-:W-:Y:S02]  /*275d0*/  FFMA R14, R14, R0.reuse, R15 ;  /* 0x000000000e0e7223 */ /* 0x080fe4000000000f */
[----:B------:R-:W-:Y:S01]  /*275e0*/  FFMA R15, R16, R0, R17 ;  /* 0x00000000100f7223 */ /* 0x000fe20000000011 */
[-C--:B------:R-:W-:Y:S01]  /*275f0*/  FMUL R17, R19, R2.reuse ;  /* 0x0000000213117220 */ /* 0x080fe20000400000 */
[----:B------:R-:W-:Y:S01]  /*27600*/  FMUL R19, R18, R2 ;  /* 0x0000000212137220 */ /* 0x000fe20000400000 */
[----:B------:R-:W-:-:S02]  /*27610*/  HADD2.F32 R16, -RZ, R10.H0_H0 ;  /* 0x2000000aff107230 */ /* 0x000fc40000004100 */
[----:B------:R-:W-:Y:S01]  /*27620*/  HADD2.F32 R18, -RZ, R10.H1_H1 ;  /* 0x3000000aff127230 */ /* 0x000fe20000004100 */
[----:B------:R-:W-:Y:S02]  /*27630*/  F2FP.F16.F32.PACK_AB R13, R15, R14 ;  /* 0x0000000e0f0d723e */ /* 0x000fe400000000ff */
[-C--:B------:R-:W-:Y:S02]  /*27640*/  FFMA R16, R16, R0.reuse, R17 ;  /* 0x0000000010107223 */ /* 0x080fe40000000011 */
[----:B------:R-:W-:Y:S01]  /*27650*/  FFMA R17, R18, R0, R19 ;  /* 0x0000000012117223 */ /* 0x000fe20000000013 */
[-C--:B------:R-:W-:Y:S01]  /*27660*/  FMUL R19, R21, R2.reuse ;  /* 0x0000000215137220 */ /* 0x080fe20000400000 */
[----:B------:R-:W-:Y:S01]  /*27670*/  FMUL R21, R20, R2 ;  /* 0x0000000214157220 */ /* 0x000fe20000400000 */
[--C-:B------:R-:W-:Y:S02]  /*27680*/  HADD2.F32 R18, -RZ, R11.reuse.H0_H0 ;  /* 0x2000000bff127230 */ /* 0x100fe40000004100 */
[----:B------:R-:W-:-:S02]  /*27690*/  HADD2.F32 R20, -RZ, R11.H1_H1 ;  /* 0x3000000bff147230 */ /* 0x000fc40000004100 */
[----:B------:R-:W-:Y:S01]  /*276a0*/  FMUL R23, R23, R2 ;  /* 0x0000000217177220 */ /* 0x000fe20000400000 */
[----:B------:R-:W-:Y:S01]  /*276b0*/  F2FP.F16.F32.PACK_AB R14, R17, R16 ;  /* 0x00000010110e723e */ /* 0x000fe200000000ff */
[-C--:B------:R-:W-:Y:S01]  /*276c0*/  FFMA R18, R18, R0.reuse, R19 ;  /* 0x0000000012127223 */ /* 0x080fe20000000013 */
[----:B------:R-:W-:Y:S01]  /*276d0*/  FFMA R19, R20, R0, R21 ;  /* 0x0000000014137223 */ /* 0x000fe20000000015 */
[-C--:B------:R-:W-:Y:S01]  /*276e0*/  FMUL R21, R26, R2.reuse ;  /* 0x000000021a157220 */ /* 0x080fe20000400000 */
[--C-:B------:R-:W-:Y:S02]  /*276f0*/  HADD2.F32 R20, -RZ, R4.reuse.H0_H0 ;  /* 0x20000004ff147230 */ /* 0x100fe40000004100 */
[----:B------:R-:W-:Y:S01]  /*27700*/  FMUL R25, R25, R2 ;  /* 0x0000000219197220 */ /* 0x000fe20000400000 */
[----:B------:R-:W-:Y:S01]  /*27710*/  HADD2.F32 R26, -RZ, R4.H1_H1 ;  /* 0x30000004ff1a7230 */ /* 0x000fe20000004100 */
[----:B------:R-:W-:Y:S01]  /*27720*/  F2FP.F16.F32.PACK_AB R15, R19, R18 ;  /* 0x00000012130f723e */ /* 0x000fe200000000ff */
[----:B------:R-:W-:-:S03]  /*27730*/  FFMA R20, R20, R0, R21 ;  /* 0x0000000014147223 */ /* 0x000fc60000000015 */
[----:B------:R-:W-:Y:S01]  /*27740*/  FFMA R21, R26, R0, R23 ;  /* 0x000000001a157223 */ /* 0x000fe20000000017 */
[-C--:B------:R-:W-:Y:S01]  /*27750*/  FMUL R23, R28, R2.reuse ;  /* 0x000000021c177220 */ /* 0x080fe20000400000 */
[--C-:B------:R-:W-:Y:S02]  /*27760*/  HADD2.F32 R26, -RZ, R5.reuse.H0_H0 ;  /* 0x20000005ff1a7230 */ /* 0x100fe40000004100 */
[----:B------:R-:W-:Y:S01]  /*27770*/  FMUL R27, R27, R2 ;  /* 0x000000021b1b7220 */ /* 0x000fe20000400000 */
[----:B------:R-:W-:Y:S01]  /*27780*/  HADD2.F32 R28, -RZ, R5.H1_H1 ;  /* 0x30000005ff1c7230 */ /* 0x000fe20000004100 */
[----:B------:R-:W-:Y:S01]  /*27790*/  F2FP.F16.F32.PACK_AB R16, R21, R20 ;  /* 0x000000141510723e */ /* 0x000fe200000000ff */
[----:B------:R1:W-:Y:S01]  /*277a0*/  STSM.16.MT88.4 [R3+0x30000], R12 ;  /* 0x0300000c03007844 */ /* 0x0003e20000004200 */
[-C--:B------:R-:W-:Y:S02]  /*277b0*/  FFMA R23, R26, R0.reuse, R23 ;  /* 0x000000001a177223 */ /* 0x080fe40000000017 */
[----:B------:R-:W-:Y:S01]  /*277c0*/  FFMA R26, R28, R0, R25 ;  /* 0x000000001c1a7223 */ /* 0x000fe20000000019 */
[----:B------:R-:W-:Y:S01]  /*277d0*/  FMUL R25, R30, R2 ;  /* 0x000000021e197220 */ /* 0x000fe20000400000 */
[----:B------:R-:W-:-:S02]  /*277e0*/  HADD2.F32 R28, -RZ, R6.H0_H0 ;  /* 0x20000006ff1c7230 */ /* 0x000fc40000004100 */
[----:B------:R-:W-:Y:S01]  /*277f0*/  FMUL R29, R29, R2 ;  /* 0x000000021d1d7220 */ /* 0x000fe20000400000 */
[----:B------:R-:W-:Y:S01]  /*27800*/  HADD2.F32 R30, -RZ, R6.H1_H1 ;  /* 0x30000006ff1e7230 */ /* 0x000fe20000004100 */
[----:B------:R-:W-:Y:S01]  /*27810*/  F2FP.F16.F32.PACK_AB R17, R26, R23 ;  /* 0x000000171a11723e */ /* 0x000fe200000000ff */
[----:B------:R-:W-:-:S03]  /*27820*/  FFMA R25, R28, R0, R25 ;  /* 0x000000001c197223 */ /* 0x000fc60000000019 */
[----:B------:R-:W-:Y:S01]  /*27830*/  FFMA R28, R30, R0, R27 ;  /* 0x000000001e1c7223 */ /* 0x000fe2000000001b */
[----:B------:R-:W-:Y:S02]  /*27840*/  HADD2.F32 R30, -RZ, R7.H0_H0 ;  /* 0x20000007ff1e7230 */ /* 0x000fe40000004100 */
[----:B------:R-:W-:Y:S02]  /*27850*/  FMUL R27, R31, R2 ;  /* 0x000000021f1b7220 */ /* 0x000fe40000400000 */
[----:B------:R-:W-:Y:S02]  /*27860*/  F2FP.F16.F32.PACK_AB R18, R28, R25 ;  /* 0x000000191c12723e */ /* 0x000fe400000000ff */
[-C--:B------:R-:W-:Y:S01]  /*27870*/  FFMA R27, R30, R0.reuse, R27 ;  /* 0x000000001e1b7223 */ /* 0x080fe2000000001b */
        /* <DEDUP_REMOVED lines=17> */
.L_x_166:
[----:B------:R-:W-:Y:S05]  /*27990*/  BSYNC B0 ;  /* 0x0000000000007941 */ /* 0x000fea0003800000 */
.L_x_165:
[----:B------:R-:W-:Y:S06]  /*279a0*/  BAR.SYNC.DEFER_BLOCKING 0x1, 0x80 ;  /* 0x0042000000007b1d */ /* 0x000fec0000010000 */
[----:B------:R-:W-:Y:S05]  /*279b0*/  @!P0 BRA `(.L_x_167) ;  /* 0x0000000000048947 */ /* 0x000fea0003800000 */
[----:B------:R-:W-:Y:S01]  /*279c0*/  BPT.TRAP 0x1 ;  /* 0x000000040000795c */ /* 0x000fe20000300000 */
.L_x_167:
[----:B------:R-:W-:Y:S01]  /*279d0*/  SYNCS.ARRIVE.TRANS64.RED.A1T0 RZ, [UR7], RZ ;  /* 0x000000ffffff79a7 */ /* 0x000fe20008100407 */
[----:B------:R-:W-:Y:S05]  /*279e0*/  @!P0 BRA `(.L_x_168) ;  /* 0x0000000000048947 */ /* 0x000fea0003800000 */
[----:B------:R-:W-:Y:S01]  /*279f0*/  BPT.TRAP 0x1 ;  /* 0x000000040000795c */ /* 0x000fe20000300000 */
.L_x_168:
[----:B------:R-:W2:Y:S02]  /*27a00*/  SYNCS.PHASECHK.TRANS64.TRYWAIT P3, [UR47+0x344b8], R24 ;  /* 0x0344b818ff0075a7 */ /* 0x000ea4000806016f */
[----:B--2---:R-:W-:Y:S05]  /*27a10*/  @!P3 BRA `(.L_x_169) ;  /* 0x000000d00004b947 */ /* 0x004fea0003800000 */
.L_x_559:
        /* <DEDUP_REMOVED lines=21> */
[----:B-1----:R-:W-:-:S02]  /*27b70*/  HADD2.F32 R16, -RZ, R9.H0_H0 ;  /* 0x20000009ff107230 */ /* 0x002fc40000004100 */
[----:B------:R-:W-:Y:S02]  /*27b80*/  HADD2.F32 R18, -RZ, R9.H1_H1 ;  /* 0x30000009ff127230 */ /* 0x000fe40000004100 */
[----:B------:R-:W-:Y:S02]  /*27b90*/  HADD2.F32 R34, -RZ, R7.H1_H1 ;  /* 0x30000007ff227230 */ /* 0x000fe40000004100 */
[-C--:B--2---:R-:W-:Y:S01]  /*27ba0*/  FMUL R13, R13, R2.reuse ;  /* 0x000000020d0d7220 */ /* 0x084fe20000400000 */
[-C--:B---3--:R-:W-:Y:S01]  /*27bb0*/  FMUL R15, R14, R2.reuse ;  /* 0x000000020e0f7220 */ /* 0x088fe20000400000 */
[--C-:B------:R-:W-:Y:S02]  /*27bc0*/  HADD2.F32 R14, -RZ, R8.reuse.H1_H1 ;  /* 0x30000008ff0e7230 */ /* 0x100fe40000004100 */
[-C--:B----4-:R-:W-:Y:S01]  /*27bd0*/  FMUL R17, R12, R2.reuse ;  /* 0x000000020c117220 */ /* 0x090fe20000400000 */
[----:B------:R-:W-:Y:S02]  /*27be0*/  HADD2.F32 R12, -RZ, R8.H0_H0 ;  /* 0x20000008ff0c7230 */ /* 0x000fe40000004100 */
[----:B-----5:R-:W-:-:S03]  /*27bf0*/  FMUL R19, R19, R2 ;  /* 0x0000000213137220 */ /* 0x020fc60000400000 */
[-C--:B------:R-:W-:Y:S01]  /*27c00*/  FFMA R12, R12, R0.reuse, R13 ;  /* 0x000000000c0c7223 */ /* 0x080fe2000000000d */
[-C--:B------:R-:W-:Y:S01]  /*27c10*/  FFMA R13, R14, R0.reuse, R15 ;  /* 0x000000000e0d7223 */ /* 0x080fe2000000000f */
[-C--:B------:R-:W-:Y:S01]  /*27c20*/  FFMA R14, R16, R0.reuse, R17 ;  /* 0x00000000100e7223 */ /* 0x080fe20000000011 */
[----:B------:R-:W-:Y:S01]  /*27c30*/  FFMA R15, R18, R0, R19 ;  /* 0x00000000120f7223 */ /* 0x000fe20000000013 */
[--C-:B------:R-:W-:Y:S02]  /*27c40*/  HADD2.F32 R16, -RZ, R10.reuse.H0_H0 ;  /* 0x2000000aff107230 */ /* 0x100fe40000004100 */
[-C--:B------:R-:W-:Y:S01]  /*27c50*/  FMUL R17, R26, R2.reuse ;  /* 0x000000021a117220 */ /* 0x080fe20000400000 */
[----:B------:R-:W-:Y:S01]  /*27c60*/  FMUL R19, R21, R2 ;  /* 0x0000000215137220 */ /* 0x000fe20000400000 */
[----:B------:R-:W-:Y:S01]  /*27c70*/  HADD2.F32 R18, -RZ, R10.H1_H1 ;  /* 0x3000000aff127230 */ /* 0x000fe20000004100 */
[----:B------:R-:W-:Y:S01]  /*27c80*/  F2FP.F16.F32.PACK_AB R12, R13, R12 ;  /* 0x0000000c0d0c723e */ /* 0x000fe200000000ff */
[----:B------:R-:W-:-:S02]  /*27c90*/  HADD2.F32 R26, -RZ, R11.H1_H1 ;  /* 0x3000000bff1a7230 */ /* 0x000fc40000004100 */
[----:B------:R-:W-:Y:S01]  /*27ca0*/  FMUL R21, R20, R2 ;  /* 0x0000000214157220 */ /* 0x000fe20000400000 */
[----:B------:R-:W-:Y:S02]  /*27cb0*/  HADD2.F32 R20, -RZ, R11.H0_H0 ;  /* 0x2000000bff147230 */ /* 0x000fe40000004100 */
[-C--:B------:R-:W-:Y:S01]  /*27cc0*/  FFMA R17, R16, R0.reuse, R17 ;  /* 0x0000000010117223 */ /* 0x080fe20000000011 */
[----:B------:R-:W-:Y:S01]  /*27cd0*/  FFMA R16, R18, R0, R19 ;  /* 0x0000000012107223 */ /* 0x000fe20000000013 */
[----:B------:R-:W-:Y:S01]  /*27ce0*/  FMUL R23, R23, R2 ;  /* 0x0000000217177220 */ /* 0x000fe20000400000 */
[----:B------:R-:W-:Y:S01]  /*27cf0*/  F2FP.F16.F32.PACK_AB R13, R15, R14 ;  /* 0x0000000e0f0d723e */ /* 0x000fe200000000ff */
[-C--:B------:R-:W-:Y:S01]  /*27d00*/  FFMA R21, R20, R0.reuse, R21 ;  /* 0x0000000014157223 */ /* 0x080fe20000000015 */
[--C-:B------:R-:W-:Y:S02]  /*27d10*/  HADD2.F32 R20, -RZ, R4.reuse.H0_H0 ;  /* 0x20000004ff147230 */ /* 0x100fe40000004100 */
[----:B------:R-:W-:Y:S01]  /*27d20*/  FFMA R18, R26, R0, R23 ;  /* 0x000000001a127223 */ /* 0x000fe20000000017 */
[-C--:B------:R-:W-:Y:S01]  /*27d30*/  FMUL R19, R30, R2.reuse ;  /* 0x000000021e137220 */ /* 0x080fe20000400000 */
[----:B------:R-:W-:Y:S01]  /*27d40*/  HADD2.F32 R26, -RZ, R4.H1_H1 ;  /* 0x30000004ff1a7230 */ /* 0x000fe20000004100 */
[----:B------:R-:W-:Y:S01]  /*27d50*/  F2FP.F16.F32.PACK_AB R14, R16, R17 ;  /* 0x00000011100e723e */ /* 0x000fe200000000ff */
[----:B------:R-:W-:Y:S01]  /*27d60*/  FMUL R23, R28, R2 ;  /* 0x000000021c177220 */ /* 0x000fe20000400000 */
[----:B------:R-:W-:-:S02]  /*27d70*/  HADD2.F32 R28, -RZ, R5.H0_H0 ;  /* 0x20000005ff1c7230 */ /* 0x000fc40000004100 */
[----:B------:R-:W-:Y:S01]  /*27d80*/  FFMA R19, R20, R0, R19 ;  /* 0x0000000014137223 */ /* 0x000fe20000000013 */
[----:B------:R-:W-:Y:S02]  /*27d90*/  HADD2.F32 R30, -RZ, R5.H1_H1 ;  /* 0x30000005ff1e7230 */ /* 0x000fe40000004100 */
[----:B------:R-:W-:Y:S01]  /*27da0*/  FMUL R25, R25, R2 ;  /* 0x0000000219197220 */ /* 0x000fe20000400000 */
[----:B------:R-:W-:Y:S01]  /*27db0*/  FFMA R20, R26, R0, R23 ;  /* 0x000000001a147223 */ /* 0x000fe20000000017 */
[----:B------:R-:W-:Y:S01]  /*27dc0*/  F2FP.F16.F32.PACK_AB R15, R18, R21 ;  /* 0x00000015120f723e */ /* 0x000fe200000000ff */
[----:B------:R-:W-:Y:S01]  /*27dd0*/  FMUL R27, R27, R2 ;  /* 0x000000021b1b7220 */ /* 0x000fe20000400000 */
[-C--:B------:R-:W-:Y:S01]  /*27de0*/  FFMA R25, R28, R0.reuse, R25 ;  /* 0x000000001c197223 */ /* 0x080fe20000000019 */
[--C-:B------:R-:W-:Y:S01]  /*27df0*/  HADD2.F32 R28, -RZ, R6.reuse.H0_H0 ;  /* 0x20000006ff1c7230 */ /* 0x100fe20000004100 */
[----:B------:R-:W-:Y:S01]  /*27e00*/  F2FP.F16.F32.PACK_AB R16, R20, R19 ;  /* 0x000000131410723e */ /* 0x000fe200000000ff */
[----:B------:R-:W-:Y:S01]  /*27e10*/  FFMA R26, R30, R0, R27 ;  /* 0x000000001e1a7223 */ /* 0x000fe2000000001b */
[-C--:B------:R-:W-:Y:S01]  /*27e20*/  FMUL R23, R33, R2.reuse ;  /* 0x0000000221177220 */ /* 0x080fe20000400000 */
[----:B------:R-:W-:Y:S01]  /*27e30*/  HADD2.F32 R30, -RZ, R6.H1_H1 ;  /* 0x30000006ff1e7230 */ /* 0x000fe20000004100 */
[----:B------:R1:W-:Y:S01]  /*27e40*/  STSM.16.MT88.4 [R3+0x31000], R12 ;  /* 0x0310000c03007844 */ /* 0x0003e20000004200 */
[----:B------:R-:W-:Y:S01]  /*27e50*/  FMUL R27, R32, R2 ;  /* 0x00000002201b7220 */ /* 0x000fe20000400000 */
[----:B------:R-:W-:-:S02]  /*27e60*/  HADD2.F32 R32, -RZ, R7.H0_H0 ;  /* 0x20000007ff207230 */ /* 0x000fc40000004100 */
[----:B------:R-:W-:Y:S01]  /*27e70*/  FFMA R23, R28, R0, R23 ;  /* 0x000000001c177223 */ /* 0x000fe20000000017 */
[----:B------:R-:W-:Y:S01]  /*27e80*/  F2FP.F16.F32.PACK_AB R17, R26, R25 ;  /* 0x000000191a11723e */ /* 0x000fe200000000ff */
[----:B------:R-:W-:Y:S01]  /*27e90*/  FMUL R29, R29, R2 ;  /* 0x000000021d1d7220 */ /* 0x000fe20000400000 */
[----:B------:R-:W-:Y:S01]  /*27ea0*/  FFMA R28, R30, R0, R27 ;  /* 0x000000001e1c7223 */ /* 0x000fe2000000001b */
[----:B------:R-:W-:Y:S02]  /*27eb0*/  FMUL R31, R31, R2 ;  /* 0x000000021f1f7220 */ /* 0x000fe40000400000 */
[-C--:B------:R-:W-:Y:S02]  /*27ec0*/  FFMA R29, R32, R0.reuse, R29 ;  /* 0x00000000201d7223 */ /* 0x080fe4000000001d */
[----:B------:R-:W-:Y:S01]  /*27ed0*/  F2FP.F16.F32.PACK_AB R18, R28, R23 ;  /* 0x000000171c12723e */ /* 0x000fe200000000ff */
        /* <DEDUP_REMOVED lines=17> */
.L_x_171:
[----:B------:R-:W-:Y:S05]  /*27ff0*/  BSYNC B0 ;  /* 0x0000000000007941 */ /* 0x000fea0003800000 */
.L_x_170:
[----:B------:R-:W-:Y:S06]  /*28000*/  BAR.SYNC.DEFER_BLOCKING 0x1, 0x80 ;  /* 0x0042000000007b1d */ /* 0x000fec0000010000 */
[----:B------:R-:W-:Y:S05]  /*28010*/  @!P0 BRA `(.L_x_172) ;  /* 0x0000000000048947 */ /* 0x000fea0003800000 */
[----:B------:R-:W-:Y:S01]  /*28020*/  BPT.TRAP 0x1 ;  /* 0x000000040000795c */ /* 0x000fe20000300000 */
.L_x_172:
[----:B------:R-:W-:Y:S01]  /*28030*/  SYNCS.ARRIVE.TRANS64.RED.A1T0 RZ, [UR4], RZ ;  /* 0x000000ffffff79a7 */ /* 0x000fe20008100404 */
[----:B------:R-:W-:Y:S05]  /*28040*/  @!P0 BRA `(.L_x_173) ;  /* 0x0000000000048947 */ /* 0x000fea0003800000 */
[----:B------:R-:W-:Y:S01]  /*28050*/  BPT.TRAP 0x1 ;  /* 0x000000040000795c */ /* 0x000fe20000300000 */
.L_x_173:
[----:B------:R-:W2:Y:S02]  /*28060*/  SYNCS.PHASECHK.TRANS64.TRYWAIT P3, [UR47+0x344c0], R24 ;  /* 0x0344c018ff0075a7 */ /* 0x000ea4000806016f */
[----:B--2---:R-:W-:Y:S05]  /*28070*/  @!P3 BRA `(.L_x_174) ;  /* 0x000000c80084b947 */ /* 0x004fea0003800000 */
.L_x_560:
        /* <DEDUP_REMOVED lines=27> */
[----:B----4-:R-:W-:Y:S01]  /*28230*/  FMUL R17, R12, R2 ;  /* 0x000000020c117220 */ /* 0x010fe20000400000 */
[----:B------:R-:W-:Y:S02]  /*28240*/  HADD2.F32 R12, -RZ, R8.H0_H0 ;  /* 0x20000008ff0c7230 */ /* 0x000fe40000004100 */
[----:B------:R-:W-:Y:S01]  /*28250*/  FFMA R15, R14, R0, R15 ;  /* 0x000000000e0f7223 */ /* 0x000fe2000000000f */
[----:B-----5:R-:W-:-:S02]  /*28260*/  FMUL R19, R19, R2 ;  /* 0x0000000213137220 */ /* 0x020fc40000400000 */
[-C--:B------:R-:W-:Y:S01]  /*28270*/  FFMA R12, R12, R0.reuse, R13 ;  /* 0x000000000c0c7223 */ /* 0x080fe2000000000d */
[-C--:B------:R-:W-:Y:S01]  /*28280*/  FFMA R13, R16, R0.reuse, R17 ;  /* 0x00000000100d7223 */ /* 0x080fe20000000011 */
[----:B------:R-:W-:Y:S01]  /*28290*/  FFMA R14, R18, R0, R19 ;  /* 0x00000000120e7223 */ /* 0x000fe20000000013 */
[--C-:B------:R-:W-:Y:S02]  /*282a0*/  HADD2.F32 R16, -RZ, R10.reuse.H0_H0 ;  /* 0x2000000aff107230 */ /* 0x100fe40000004100 */
[-C--:B------:R-:W-:Y:S01]  /*282b0*/  FMUL R17, R26, R2.reuse ;  /* 0x000000021a117220 */ /* 0x080fe20000400000 */
[----:B------:R-:W-:Y:S02]  /*282c0*/  HADD2.F32 R18, -RZ, R10.H1_H1 ;  /* 0x3000000aff127230 */ /* 0x000fe40000004100 */
[----:B------:R-:W-:Y:S01]  /*282d0*/  FMUL R19, R21, R2 ;  /* 0x0000000215137220 */ /* 0x000fe20000400000 */
[--C-:B------:R-:W-:Y:S02]  /*282e0*/  HADD2.F32 R26, -RZ, R11.reuse.H1_H1 ;  /* 0x3000000bff1a7230 */ /* 0x100fe40000004100 */
[----:B------:R-:W-:Y:S01]  /*282f0*/  FFMA R17, R16, R0, R17 ;  /* 0x0000000010117223 */ /* 0x000fe20000000011 */
[----:B------:R-:W-:Y:S01]  /*28300*/  F2FP.F16.F32.PACK_AB R13, R14, R13 ;  /* 0x0000000d0e0d723e */ /* 0x000fe200000000ff */
[----:B------:R-:W-:Y:S01]  /*28310*/  FMUL R21, R20, R2 ;  /* 0x0000000214157220 */ /* 0x000fe20000400000 */
[----:B------:R-:W-:-:S02]  /*28320*/  HADD2.F32 R20, -RZ, R11.H0_H0 ;  /* 0x2000000bff147230 */ /* 0x000fc40000004100 */
[----:B------:R-:W-:Y:S01]  /*28330*/  FFMA R16, R18, R0, R19 ;  /* 0x0000000012107223 */ /* 0x000fe20000000013 */
[----:B------:R-:W-:Y:S01]  /*28340*/  F2FP.F16.F32.PACK_AB R12, R15, R12 ;  /* 0x0000000c0f0c723e */ /* 0x000fe200000000ff */
[----:B------:R-:W-:Y:S01]  /*28350*/  FMUL R23, R23, R2 ;  /* 0x0000000217177220 */ /* 0x000fe20000400000 */
        /* <DEDUP_REMOVED lines=47> */
.L_x_176:
[----:B------:R-:W-:Y:S05]  /*28650*/  BSYNC B0 ;  /* 0x0000000000007941 */ /* 0x000fea0003800000 */
.L_x_175:
[----:B------:R-:W-:Y:S06]  /*28660*/  BAR.SYNC.DEFER_BLOCKING 0x1, 0x80 ;  /* 0x0042000000007b1d */ /* 0x000fec0000010000 */
[----:B------:R-:W-:Y:S05]  /*28670*/  @!P0 BRA `(.L_x_177) ;  /* 0x0000000000048947 */ /* 0x000fea0003800000 */
[----:B------:R-:W-:Y:S01]  /*28680*/  BPT.TRAP 0x1 ;  /* 0x000000040000795c */ /* 0x000fe20000300000 */
.L_x_177:
[----:B------:R-:W-:Y:S01]  /*28690*/  SYNCS.ARRIVE.TRANS64.RED.A1T0 RZ, [UR5], RZ ;  /* 0x000000ffffff79a7 */ /* 0x000fe20008100405 */
[----:B------:R-:W-:Y:S05]  /*286a0*/  @!P0 BRA `(.L_x_178) ;  /* 0x0000000000048947 */ /* 0x000fea0003800000 */
[----:B------:R-:W-:Y:S01]  /*286b0*/  BPT.TRAP 0x1 ;  /* 0x000000040000795c */ /* 0x000fe20000300000 */
.L_x_178:
[----:B------:R-:W2:Y:S02]  /*286c0*/  SYNCS.PHASECHK.TRANS64.TRYWAIT P3, [UR47+0x344c8], R24 ;  /* 0x0344c818ff0075a7 */ /* 0x000ea4000806016f */
[----:B--2---:R-:W-:Y:S05]  /*286d0*/  @!P3 BRA `(.L_x_179) ;  /* 0x000000c40004b947 */ /* 0x004fea0003800000 */
.L_x_561:
[----:B------:R-:W-:Y:S05]  /*286e0*/  @P1 WARPSYNC.ALL ;  /* 0x0000000000001948 */ /* 0x000fea0003800000 */
[----:B------:R-:W2:Y:S01]  /*286f0*/  @P1 LDSM.16.MT88.4 R8, [R3+0x33000] ;  /* 0x033000000308183b */ /* 0x000ea20000004200 */
[-C--:B-1----:R-:W-:Y:S01]  /*28700*/  FMUL R13, R104, R2.reuse ;  /* 0x00000002680d7220 */ /* 0x082fe20000400000 */
[-C--:B------:R-:W-:Y:S01]  /*28710*/  FMUL R105, R105, R2.reuse ;  /* 0x0000000269697220 */ /* 0x080fe20000400000 */
[-C--:B------:R-:W-:Y:S01]  /*28720*/  FMUL R15, R106, R2.reuse ;  /* 0x000000026a0f7220 */ /* 0x080fe20000400000 */
[----:B------:R-:W1:Y:S01]  /*28730*/  @P1 LDSM.16.MT88.4 R4, [R3+0x33800] ;  /* 0x033800000304183b */ /* 0x000e620000004200 */
[-C--:B------:R-:W-:Y:S01]  /*28740*/  FMUL R107, R107, R2.reuse ;  /* 0x000000026b6b7220 */ /* 0x080fe20000400000 */
        /* <DEDUP_REMOVED lines=11> */
[----:B------:R-:W-:Y:S05]  /*28800*/  WARPSYNC.ALL ;  /* 0x0000000000007948 */ /* 0x000fea0003800000 */
[----:B------:R-:W-:Y:S01]  /*28810*/  BSSY B0, `(.L_x_180) ;  /* 0x000003a000007945 */ /* 0x000fe20003800000 */
[----:B--2---:R-:W-:-:S02]  /*28820*/  HADD2.F32 R12, -RZ, R8.H0_H0 ;  /* 0x20000008ff0c7230 */ /* 0x004fc40000004100 */
[----:B------:R-:W-:Y:S02]  /*28830*/  HADD2.F32 R14, -RZ, R8.H1_H1 ;  /* 0x30000008ff0e7230 */ /* 0x000fe40000004100 */
[--C-:B------:R-:W-:Y:S02]  /*28840*/  HADD2.F32 R16, -RZ, R9.reuse.H0_H0 ;  /* 0x20000009ff107230 */ /* 0x100fe40000004100 */
[-C--:B------:R-:W-:Y:S01]  /*28850*/  FFMA R12, R12, R0.reuse, R13 ;  /* 0x000000000c0c7223 */ /* 0x080fe2000000000d */
[----:B------:R-:W-:Y:S02]  /*28860*/  HADD2.F32 R18, -RZ, R9.H1_H1 ;  /* 0x30000009ff127230 */ /* 0x000fe40000004100 */
[-C--:B------:R-:W-:Y:S01]  /*28870*/  FFMA R105, R14, R0.reuse, R105 ;  /* 0x000000000e697223 */ /* 0x080fe20000000069 */
[----:B------:R-:W-:Y:S02]  /*28880*/  HADD2.F32 R20, -RZ, R11.H0_H0 ;  /* 0x2000000bff147230 */ /* 0x000fe40000004100 */
[----:B------:R-:W-:Y:S01]  /*28890*/  FFMA R13, R16, R0, R15 ;  /* 0x00000000100d7223 */ /* 0x000fe2000000000f */
[----:B------:R-:W-:-:S02]  /*288a0*/  HADD2.F32 R16, -RZ, R10.H0_H0 ;  /* 0x2000000aff107230 */ /* 0x000fc40000004100 */
[----:B------:R-:W-:Y:S01]  /*288b0*/  FFMA R14, R18, R0, R107 ;  /* 0x00000000120e7223 */ /* 0x000fe2000000006b */
[----:B------:R-:W-:Y:S01]  /*288c0*/  FMUL R15, R108, R2 ;  /* 0x000000026c0f7220 */ /* 0x000fe20000400000 */
[----:B------:R-:W-:Y:S02]  /*288d0*/  HADD2.F32 R18, -RZ, R10.H1_H1 ;  /* 0x3000000aff127230 */ /* 0x000fe40000004100 */
[-C--:B------:R-:W-:Y:S01]  /*288e0*/  FFMA R17, R20, R0.reuse, R17 ;  /* 0x0000000014117223 */ /* 0x080fe20000000011 */
[----:B------:R-:W-:Y:S02]  /*288f0*/  HADD2.F32 R26, -RZ, R11.H1_H1 ;  /* 0x3000000bff1a7230 */ /* 0x000fe40000004100 */
[-C--:B------:R-:W-:Y:S01]  /*28900*/  FFMA R15, R16, R0.reuse, R15 ;  /* 0x00000000100f7223 */ /* 0x080fe2000000000f */
[----:B-1----:R-:W-:Y:S02]  /*28910*/  HADD2.F32 R20, -RZ, R4.H0_H0 ;  /* 0x20000004ff147230 */ /* 0x002fe40000004100 */
[----:B------:R-:W-:Y:S01]  /*28920*/  FFMA R16, R18, R0, R109 ;  /* 0x0000000012107223 */ /* 0x000fe2000000006d */
[----:B------:R-:W-:-:S02]  /*28930*/  HADD2.F32 R28, -RZ, R5.H0_H0 ;  /* 0x20000005ff1c7230 */ /* 0x000fc40000004100 */
[-C--:B------:R-:W-:Y:S01]  /*28940*/  FFMA R18, R26, R0.reuse, R111 ;  /* 0x000000001a127223 */ /* 0x080fe2000000006f */
[----:B------:R-:W-:Y:S02]  /*28950*/  HADD2.F32 R26, -RZ, R4.H1_H1 ;  /* 0x30000004ff1a7230 */ /* 0x000fe40000004100 */
[-C--:B------:R-:W-:Y:S01]  /*28960*/  FFMA R19, R20, R0.reuse, R19 ;  /* 0x0000000014137223 */ /* 0x080fe20000000013 */
[----:B------:R-:W-:Y:S02]  /*28970*/  HADD2.F32 R30, -RZ, R5.H1_H1 ;  /* 0x30000005ff1e7230 */ /* 0x000fe40000004100 */
[-C--:B------:R-:W-:Y:S01]  /*28980*/  FFMA R21, R28, R0.reuse, R21 ;  /* 0x000000001c157223 */ /* 0x080fe20000000015 */
[----:B------:R-:W-:Y:S02]  /*28990*/  HADD2.F32 R28, -RZ, R6.H0_H0 ;  /* 0x20000006ff1c7230 */ /* 0x000fe40000004100 */
[----:B------:R-:W-:Y:S01]  /*289a0*/  FFMA R20, R26, R0, R113 ;  /* 0x000000001a147223 */ /* 0x000fe20000000071 */
[----:B------:R-:W-:-:S02]  /*289b0*/  HADD2.F32 R32, -RZ, R7.H0_H0 ;  /* 0x20000007ff207230 */ /* 0x000fc40000004100 */
[-C--:B------:R-:W-:Y:S01]  /*289c0*/  FFMA R26, R30, R0.reuse, R115 ;  /* 0x000000001e1a7223 */ /* 0x080fe20000000073 */
[----:B------:R-:W-:Y:S02]  /*289d0*/  HADD2.F32 R30, -RZ, R6.H1_H1 ;  /* 0x30000006ff1e7230 */ /* 0x000fe40000004100 */
[-C--:B------:R-:W-:Y:S01]  /*289e0*/  FFMA R23, R28, R0.reuse, R23 ;  /* 0x000000001c177223 */ /* 0x080fe20000000017 */
[----:B------:R-:W-:Y:S02]  /*289f0*/  HADD2.F32 R34, -RZ, R7.H1_H1 ;  /* 0x30000007ff227230 */ /* 0x000fe40000004100 */
[-C--:B------:R-:W-:Y:S01]  /*28a00*/  FFMA R25, R32, R0.reuse, R25 ;  /* 0x0000000020197223 */ /* 0x080fe20000000019 */
[----:B------:R-:W-:Y:S01]  /*28a10*/  F2FP.F16.F32.PACK_AB R13, R14, R13 ;  /* 0x0000000d0e0d723e */ /* 0x000fe200000000ff */
[-C--:B------:R-:W-:Y:S01]  /*28a20*/  FFMA R28, R30, R0.reuse, R117 ;  /* 0x000000001e1c7223 */ /* 0x080fe20000000075 */
[----:B------:R-:W-:Y:S01]  /*28a30*/  F2FP.F16.F32.PACK_AB R14, R16, R15 ;  /* 0x0000000f100e723e */ /* 0x000fe200000000ff */
[----:B------:R-:W-:Y:S01]  /*28a40*/  FFMA R30, R34, R0, R119 ;  /* 0x00000000221e7223 */ /* 0x000fe20000000077 */
[----:B------:R-:W-:-:S02]  /*28a50*/  F2FP.F16.F32.PACK_AB R12, R105, R12 ;  /* 0x0000000c690c723e */ /* 0x000fc400000000ff */
[----:B------:R-:W-:Y:S02]  /*28a60*/  F2FP.F16.F32.PACK_AB R15, R18, R17 ;  /* 0x00000011120f723e */ /* 0x000fe400000000ff */
[----:B------:R-:W-:Y:S02]  /*28a70*/  F2FP.F16.F32.PACK_AB R16, R20, R19 ;  /* 0x000000131410723e */ /* 0x000fe400000000ff */
[----:B------:R-:W-:Y:S01]  /*28a80*/  F2FP.F16.F32.PACK_AB R17, R26, R21 ;  /* 0x000000151a11723e */ /* 0x000fe200000000ff */
[----:B------:R1:W-:Y:S01]  /*28a90*/  STSM.16.MT88.4 [R3+0x33000], R12 ;  /* 0x0330000c03007844 */ /* 0x0003e20000004200 */
        /* <DEDUP_REMOVED lines=17> */
.L_x_181:
[----:B------:R-:W-:Y:S05]  /*28bb0*/  BSYNC B0 ;  /* 0x0000000000007941 */ /* 0x000fea0003800000 */
.L_x_180:
[----:B------:R-:W-:Y:S06]  /*28bc0*/  BAR.SYNC.DEFER_BLOCKING 0x1, 0x80 ;  /* 0x0042000000007b1d */ /* 0x000fec0000010000 */
[----:B------:R-:W-:Y:S05]  /*28bd0*/  @!P0 BRA `(.L_x_182) ;  /* 0x0000000000048947 */ /* 0x000fea0003800000 */
[----:B------:R-:W-:Y:S01]  /*28be0*/  BPT.TRAP 0x1 ;  /* 0x000000040000795c */ /* 0x000fe20000300000 */
.L_x_182:
[----:B------:R-:W-:Y:S01]  /*28bf0*/  SYNCS.ARRIVE.TRANS64.RED.A1T0 RZ, [UR6], RZ ;  /* 0x000000ffffff79a7 */ /* 0x000fe20008100406 */
[----:B------:R-:W-:Y:S05]  /*28c00*/  @!P0 BRA `(.L_x_183) ;  /* 0x0000000000048947 */ /* 0x000fea0003800000 */
[----:B------:R-:W-:Y:S01]  /*28c10*/  BPT.TRAP 0x1 ;  /* 0x000000040000795c */ /* 0x000fe20000300000 */
.L_x_183:
[----:B------:R-:W2:Y:S02]  /*28c20*/  SYNCS.PHASECHK.TRANS64.TRYWAIT P3, [UR47+0x344b0], R158 ;  /* 0x0344b09eff0075a7 */ /* 0x000ea4000806016f */
[----:B--2---:R-:W-:Y:S05]  /*28c30*/  @!P3 BRA `(.L_x_184) ;  /* 0x000000bc00c4b947 */ /* 0x004fea0003800000 */
.L_x_562:
        /* <DEDUP_REMOVED lines=93> */
.L_x_186:
[----:B------:R-:W-:Y:S05]  /*29210*/  BSYNC B0 ;  /* 0x0000000000007941 */ /* 0x000fea0003800000 */
.L_x_185:
[----:B------:R-:W-:Y:S06]  /*29220*/  BAR.SYNC.DEFER_BLOCKING 0x1, 0x80 ;  /* 0x0042000000007b1d */ /* 0x000fec0000010000 */
[----:B------:R-:W-:Y:S05]  /*29230*/  @!P0 BRA `(.L_x_187) ;  /* 0x0000000000048947 */ /* 0x000fea0003800000 */
[----:B------:R-:W-:Y:S01]  /*29240*/  BPT.TRAP 0x1 ;  /* 0x000000040000795c */ /* 0x000fe20000300000 */
.L_x_187:
[----:B------:R-:W-:Y:S01]  /*29250*/  SYNCS.ARRIVE.TRANS64.RED.A1T0 RZ, [UR7], RZ ;  /* 0x000000ffffff79a7 */ /* 0x000fe20008100407 */
[----:B------:R-:W-:Y:S05]  /*29260*/  @!P0 BRA `(.L_x_188) ;  /* 0x0000000000048947 */ /* 0x000fea0003800000 */
[----:B------:R-:W-:Y:S01]  /*29270*/  BPT.TRAP 0x1 ;  /* 0x000000040000795c */ /* 0x000fe20000300000 */
.L_x_188:
[----:B------:R-:W2:Y:S02]  /*29280*/  SYNCS.PHASECHK.TRANS64.TRYWAIT P3, [UR47+0x344b8], R158 ;  /* 0x0344b89eff0075a7 */ /* 0x000ea4000806016f */
[----:B--2---:R-:W-:Y:S05]  /*29290*/  @!P3 BRA `(.L_x_189) ;  /* 0x000000b80044b947 */ /* 0x004fea0003800000 */
.L_x_563:
        /* <DEDUP_REMOVED lines=29> */
[----:B-----5:R-:W-:Y:S01]  /*29470*/  FMUL R19, R19, R2 ;  /* 0x0000000213137220 */ /* 0x020fe20000400000 */
[----:B------:R-:W-:-:S02]  /*29480*/  FFMA R17, R16, R0, R17 ;  /* 0x0000000010117223 */ /* 0x000fc40000000011 */
        /* <DEDUP_REMOVED lines=62> */
.L_x_191:
[----:B------:R-:W-:Y:S05]  /*29870*/  BSYNC B0 ;  /* 0x0000000000007941 */ /* 0x000fea0003800000 */
.L_x_190:
[----:B------:R-:W-:Y:S06]  /*29880*/  BAR.SYNC.DEFER_BLOCKING 0x1, 0x80 ;  /* 0x0042000000007b1d */ /* 0x000fec0000010000 */
[----:B------:R-:W-:Y:S05]  /*29890*/  @!P0 BRA `(.L_x_192) ;  /* 0x0000000000048947 */ /* 0x000fea0003800000 */
[----:B------:R-:W-:Y:S01]  /*298a0*/  BPT.TRAP 0x1 ;  /* 0x000000040000795c */ /* 0x000fe20000300000 */
.L_x_192:
[----:B------:R-:W-:Y:S01]  /*298b0*/  SYNCS.ARRIVE.TRANS64.RED.A1T0 RZ, [UR4], RZ ;  /* 0x000000ffffff79a7 */ /* 0x000fe20008100404 */
[----:B------:R-:W-:Y:S05]  /*298c0*/  @!P0 BRA `(.L_x_193) ;  /* 0x0000000000048947 */ /* 0x000fea0003800000 */
[----:B------:R-:W-:Y:S01]  /*298d0*/  BPT.TRAP 0x1 ;  /* 0x000000040000795c */ /* 0x000fe20000300000 */
.L_x_193:
[----:B------:R-:W2:Y:S02]  /*298e0*/  SYNCS.PHASECHK.TRANS64.TRYWAIT P3, [UR47+0x344c0], R158 ;  /* 0x0344c09eff0075a7 */ /* 0x000ea4000806016f */
[----:B--2---:R-:W-:Y:S05]  /*298f0*/  @!P3 BRA `(.L_x_194) ;  /* 0x000000b000c4b947 */ /* 0x004fea0003800000 */
.L_x_564:
        /* <DEDUP_REMOVED lines=93> */
.L_x_196:
[----:B------:R-:W-:Y:S05]  /*29ed0*/  BSYNC B0 ;  /* 0x0000000000007941 */ /* 0x000fea0003800000 */
.L_x_195:
[----:B------:R-:W-:Y:S06]  /*29ee0*/  BAR.SYNC.DEFER_BLOCKING 0x1, 0x80 ;  /* 0x0042000000007b1d */ /* 0x000fec0000010000 */
[----:B------:R-:W-:Y:S05]  /*29ef0*/  @!P0 BRA `(.L_x_197) ;  /* 0x0000000000048947 */ /* 0x000fea0003800000 */
[----:B------:R-:W-:Y:S01]  /*29f00*/  BPT.TRAP 0x1 ;  /* 0x000000040000795c */ /* 0x000fe20000300000 */
.L_x_197:
[----:B------:R-:W-:Y:S01]  /*29f10*/  SYNCS.ARRIVE.TRANS64.RED.A1T0 RZ, [UR5], RZ ;  /* 0x000000ffffff79a7 */ /* 0x000fe20008100405 */
[----:B------:R-:W-:Y:S05]  /*29f20*/  @!P0 BRA `(.L_x_198) ;  /* 0x0000000000048947 */ /* 0x000fea0003800000 */
[----:B------:R-:W-:Y:S01]  /*29f30*/  BPT.TRAP 0x1 ;  /* 0x000000040000795c */ /* 0x000fe20000300000 */
.L_x_198:
[----:B------:R-:W2:Y:S02]  /*29f40*/  SYNCS.PHASECHK.TRANS64.TRYWAIT P3, [UR47+0x344c8], R158 ;  /* 0x0344c89eff0075a7 */ /* 0x000ea4000806016f */
[----:B--2---:R-:W-:Y:S05]  /*29f50*/  @!P3 BRA `(.L_x_199) ;  /* 0x000000ac0044b947 */ /* 0x004fea0003800000 */
.L_x_565:
        /* <DEDUP_REMOVED lines=77> */
.L_x_201:
[----:B------:R-:W-:Y:S05]  /*2a430*/  BSYNC B0 ;  /* 0x0000000000007941 */ /* 0x000fea0003800000 */
.L_x_200:
[----:B------:R-:W-:Y:S06]  /*2a440*/  BAR.SYNC.DEFER_BLOCKING 0x1, 0x80 ;  /* 0x0042000000007b1d */ /* 0x000fec0000010000 */
[----:B------:R-:W-:Y:S05]  /*2a450*/  @!P0 BRA `(.L_x_202) ;  /* 0x0000000000048947 */ /* 0x000fea0003800000 */
[----:B------:R-:W-:Y:S01]  /*2a460*/  BPT.TRAP 0x1 ;  /* 0x000000040000795c */ /* 0x000fe20000300000 */
.L_x_202:
[----:B------:R-:W-:Y:S01]  /*2a470*/  SYNCS.ARRIVE.TRANS64.RED.A1T0 RZ, [UR6], RZ ;  /* 0x000000ffffff79a7 */ /* 0x000fe20008100406 */
[----:B------:R-:W-:Y:S05]  /*2a480*/  @!P0 BRA `(.L_x_203) ;  /* 0x0000000000048947 */ /* 0x000fea0003800000 */
[----:B------:R-:W-:Y:S01]  /*2a490*/  BPT.TRAP 0x1 ;  /* 0x000000040000795c */ /* 0x000fe20000300000 */
.L_x_203:
[----:B------:R-:W2:Y:S02]  /*2a4a0*/  SYNCS.PHASECHK.TRANS64.TRYWAIT P3, [UR47+0x344b0], R24 ;  /* 0x0344b018ff0075a7 */ /* 0x000ea4000806016f */
[----:B--2---:R-:W-:Y:S05]  /*2a4b0*/  @!P3 BRA `(.L_x_204) ;  /* 0x000000a80004b947 */ /* 0x004fea0003800000 */
.L_x_566:
        /* <DEDUP_REMOVED lines=17> */
[----:B------:R-:W-:Y:S04]  /*2a5d0*/  @P1 LDSM.16.MT88.4 R8, [R3+0x30000] ;  /* 0x030000000308183b */ /* 0x000fe80000004200 */
[----:B------:R-:W1:Y:S01]  /*2a5e0*/  @P1 LDSM.16.MT88.4 R4, [R3+0x30800] ;  /* 0x030800000304183b */ /* 0x000e620000004200 */
[----:B------:R-:W-:Y:S05]  /*2a5f0*/  WARPSYNC.ALL ;  /* 0x0000000000007948 */ /* 0x000fea0003800000 */
[----:B------:R-:W-:Y:S01]  /*2a600*/  BSSY B0, `(.L_x_205) ;  /* 0x0000049000007945 */ /* 0x000fe20003800000 */
[----:B-1----:R-:W-:-:S02]  /*2a610*/  HADD2.F32 R30, -RZ, R5.H0_H0 ;  /* 0x20000005ff1e7230 */ /* 0x002fc40000004100 */
[--C-:B------:R-:W-:Y:S02]  /*2a620*/  HADD2.F32 R32, -RZ, R7.reuse.H0_H0 ;  /* 0x20000007ff207230 */ /* 0x100fe40000004100 */
[----:B------:R-:W-:Y:S02]  /*2a630*/  HADD2.F32 R34, -RZ, R7.H1_H1 ;  /* 0x30000007ff227230 */ /* 0x000fe40000004100 */
[-C--:B--2---:R-:W-:Y:S01]  /*2a640*/  FMUL R13, R13, R2.reuse ;  /* 0x000000020d0d7220 */ /* 0x084fe20000400000 */
[-C--:B---3--:R-:W-:Y:S01]  /*2a650*/  FMUL R15, R15, R2.reuse ;  /* 0x000000020f0f7220 */ /* 0x088fe20000400000 */
[-C--:B----4-:R-:W-:Y:S01]  /*2a660*/  FMUL R17, R17, R2.reuse ;  /* 0x0000000211117220 */ /* 0x090fe20000400000 */
[-C--:B-----5:R-:W-:Y:S01]  /*2a670*/  FMUL R19, R19, R2.reuse ;  /* 0x0000000213137220 */ /* 0x0a0fe20000400000 */
[-C--:B------:R-:W-:Y:S01]  /*2a680*/  FMUL R21, R21, R2.reuse ;  /* 0x0000000215157220 */ /* 0x080fe20000400000 */
[-C--:B------:R-:W-:Y:S01]  /*2a690*/  FMUL R23, R23, R2.reuse ;  /* 0x0000000217177220 */ /* 0x080fe20000400000 */
[-C--:B------:R-:W-:Y:S01]  /*2a6a0*/  FMUL R25, R25, R2.reuse ;  /* 0x0000000219197220 */ /* 0x080fe20000400000 */
[-C--:B------:R-:W-:Y:S01]  /*2a6b0*/  FMUL R27, R27, R2.reuse ;  /* 0x000000021b1b7220 */ /* 0x080fe20000400000 */
[-C--:B------:R-:W-:Y:S01]  /*2a6c0*/  FMUL R29, R29, R2.reuse ;  /* 0x000000021d1d7220 */ /* 0x080fe20000400000 */
[----:B------:R-:W-:Y:S01]  /*2a6d0*/  FMUL R31, R28, R2 ;  /* 0x000000021c1f7220 */ /* 0x000fe20000400000 */
[----:B------:R-:W-:-:S02]  /*2a6e0*/  HADD2.F32 R28, -RZ, R4.H1_H1 ;  /* 0x30000004ff1c7230 */ /* 0x000fc40000004100 */
[-C--:B------:R-:W-:Y:S01]  /*2a6f0*/  FMUL R33, R26, R2.reuse ;  /* 0x000000021a217220 */ /* 0x080fe20000400000 */
[----:B------:R-:W-:Y:S02]  /*2a700*/  HADD2.F32 R26, -RZ, R4.H0_H0 ;  /* 0x20000004ff1a7230 */ /* 0x000fe40000004100 */
[----:B------:R-:W-:Y:S01]  /*2a710*/  FMUL R35, R12, R2 ;  /* 0x000000020c237220 */ /* 0x000fe20000400000 */
[----:B------:R-:W-:Y:S02]  /*2a720*/  HADD2.F32 R12, -RZ, R8.H0_H0 ;  /* 0x20000008ff0c7230 */ /* 0x000fe40000004100 */
[-C--:B------:R-:W-:Y:S01]  /*2a730*/  FFMA R33, R30, R0.reuse, R33 ;  /* 0x000000001e217223 */ /* 0x080fe20000000021 */
[----:B------:R-:W-:Y:S01]  /*2a740*/  FFMA R29, R26, R0, R29 ;  /* 0x000000001a1d7223 */ /* 0x000fe2000000001d */
[----:B------:R-:W-:Y:S01]  /*2a750*/  FMUL R37, R20, R2 ;  /* 0x0000000214257220 */ /* 0x000fe20000400000 */
[----:B------:R-:W-:Y:S02]  /*2a760*/  HADD2.F32 R20, -RZ, R10.H1_H1 ;  /* 0x3000000aff147230 */ /* 0x000fe40000004100 */
[----:B------:R-:W-:Y:S01]  /*2a770*/  FFMA R13, R12, R0, R13 ;  /* 0x000000000c0d7223 */ /* 0x000fe2000000000d */
[----:B------:R-:W-:-:S02]  /*2a780*/  HADD2.F32 R12, -RZ, R8.H1_H1 ;  /* 0x30000008ff0c7230 */ /* 0x000fc40000004100 */
[-C--:B------:R-:W-:Y:S01]  /*2a790*/  FMUL R39, R18, R2.reuse ;  /* 0x0000000212277220 */ /* 0x080fe20000400000 */
[----:B------:R-:W-:Y:S02]  /*2a7a0*/  HADD2.F32 R18, -RZ, R10.H0_H0 ;  /* 0x2000000aff127230 */ /* 0x000fe40000004100 */
[----:B------:R-:W-:Y:S02]  /*2a7b0*/  HADD2.F32 R30, -RZ, R6.H1_H1 ;  /* 0x30000006ff1e7230 */ /* 0x000fe40000004100 */
[----:B------:R-:W-:Y:S01]  /*2a7c0*/  FMUL R41, R16, R2 ;  /* 0x0000000210297220 */ /* 0x000fe20000400000 */
[----:B------:R-:W-:Y:S02]  /*2a7d0*/  HADD2.F32 R16, -RZ, R9.H1_H1 ;  /* 0x30000009ff107230 */ /* 0x000fe40000004100 */
[----:B------:R-:W-:Y:S01]  /*2a7e0*/  FFMA R21, R18, R0, R21 ;  /* 0x0000000012157223 */ /* 0x000fe20000000015 */
[----:B------:R-:W-:Y:S02]  /*2a7f0*/  HADD2.F32 R18, -RZ, R11.H0_H0 ;  /* 0x2000000bff127230 */ /* 0x000fe40000004100 */
[----:B------:R-:W-:Y:S01]  /*2a800*/  FMUL R43, R14, R2 ;  /* 0x000000020e2b7220 */ /* 0x000fe20000400000 */
[----:B------:R-:W-:-:S02]  /*2a810*/  HADD2.F32 R14, -RZ, R9.H0_H0 ;  /* 0x20000009ff0e7230 */ /* 0x000fc40000004100 */
[-C--:B------:R-:W-:Y:S01]  /*2a820*/  FFMA R12, R12, R0.reuse, R15 ;  /* 0x000000000c0c7223 */ /* 0x080fe2000000000f */
[----:B------:R-:W-:Y:S02]  /*2a830*/  HADD2.F32 R26, -RZ, R5.H1_H1 ;  /* 0x30000005ff1a7230 */ /* 0x000fe40000004100 */
[-C--:B------:R-:W-:Y:S01]  /*2a840*/  FFMA R25, R18, R0.reuse, R25 ;  /* 0x0000000012197223 */ /* 0x080fe20000000019 */
[-C--:B------:R-:W-:Y:S01]  /*2a850*/  FFMA R41, R32, R0.reuse, R41 ;  /* 0x0000000020297223 */ /* 0x080fe20000000029 */
[-C--:B------:R-:W-:Y:S01]  /*2a860*/  FFMA R17, R14, R0.reuse, R17 ;  /* 0x000000000e117223 */ /* 0x080fe20000000011 */
[-C--:B------:R-:W-:Y:S01]  /*2a870*/  FFMA R14, R16, R0.reuse, R19 ;  /* 0x00000000100e7223 */ /* 0x080fe20000000013 */
[-C--:B------:R-:W-:Y:S01]  /*2a880*/  FFMA R16, R20, R0.reuse, R23 ;  /* 0x0000000014107223 */ /* 0x080fe20000000017 */
[----:B------:R-:W-:Y:S02]  /*2a890*/  HADD2.F32 R20, -RZ, R11.H1_H1 ;  /* 0x3000000bff147230 */ /* 0x000fe40000004100 */
[----:B------:R-:W-:Y:S01]  /*2a8a0*/  FFMA R26, R26, R0, R35 ;  /* 0x000000001a1a7223 */ /* 0x000fe20000000023 */
[----:B------:R-:W-:-:S02]  /*2a8b0*/  F2FP.F16.F32.PACK_AB R12, R12, R13 ;  /* 0x0000000d0c0c723e */ /* 0x000fc400000000ff */
[----:B------:R-:W-:Y:S01]  /*2a8c0*/  F2FP.F16.F32.PACK_AB R13, R14, R17 ;  /* 0x000000110e0d723e */ /* 0x000fe200000000ff */
[-C--:B------:R-:W-:Y:S01]  /*2a8d0*/  FFMA R18, R20, R0.reuse, R27 ;  /* 0x0000000014127223 */ /* 0x080fe2000000001b */
[-C--:B------:R-:W-:Y:S01]  /*2a8e0*/  FFMA R20, R28, R0.reuse, R31 ;  /* 0x000000001c147223 */ /* 0x080fe2000000001f */
[----:B------:R-:W-:Y:S01]  /*2a8f0*/  HADD2.F32 R28, -RZ, R6.H0_H0 ;  /* 0x20000006ff1c7230 */ /* 0x000fe20000004100 */
[----:B------:R-:W-:Y:S02]  /*2a900*/  F2FP.F16.F32.PACK_AB R14, R16, R21 ;  /* 0x00000015100e723e */ /* 0x000fe400000000ff */
[----:B------:R-:W-:Y:S02]  /*2a910*/  F2FP.F16.F32.PACK_AB R15, R18, R25 ;  /* 0x00000019120f723e */ /* 0x000fe400000000ff */
[-C--:B------:R-:W-:Y:S01]  /*2a920*/  FFMA R37, R28, R0.reuse, R37 ;  /* 0x000000001c257223 */ /* 0x080fe20000000025 */
[-C--:B------:R-:W-:Y:S01]  /*2a930*/  FFMA R28, R30, R0.reuse, R39 ;  /* 0x000000001e1c7223 */ /* 0x080fe20000000027 */
[----:B------:R-:W-:Y:S01]  /*2a940*/  FFMA R30, R34, R0, R43 ;  /* 0x00000000221e7223 */ /* 0x000fe2000000002b */
[----:B------:R-:W-:Y:S01]  /*2a950*/  F2FP.F16.F32.PACK_AB R32, R20, R29 ;  /* 0x0000001d1420723e */ /* 0x000fe200000000ff */
[----:B------:R1:W-:Y:S01]  /*2a960*/  STSM.16.MT88.4 [R3+0x30000], R12 ;  /* 0x0300000c03007844 */ /* 0x0003e20000004200 */
        /* <DEDUP_REMOVED lines=18> */
.L_x_206:
[----:B------:R-:W-:Y:S05]  /*2aa90*/  BSYNC B0 ;  /* 0x0000000000007941 */ /* 0x000fea0003800000 */
.L_x_205:
[----:B------:R-:W-:Y:S06]  /*2aaa0*/  BAR.SYNC.DEFER_BLOCKING 0x1, 0x80 ;  /* 0x0042000000007b1d */ /* 0x000fec0000010000 */
[----:B------:R-:W-:Y:S05]  /*2aab0*/  @!P0 BRA `(.L_x_207) ;  /* 0x0000000000048947 */ /* 0x000fea0003800000 */
[----:B------:R-:W-:Y:S01]  /*2aac0*/  BPT.TRAP 0x1 ;  /* 0x000000040000795c */ /* 0x000fe20000300000 */
.L_x_207:
[----:B------:R-:W-:Y:S01]  /*2aad0*/  SYNCS.ARRIVE.TRANS64.RED.A1T0 RZ, [UR7], RZ ;  /* 0x000000ffffff79a7 */ /* 0x000fe20008100407 */
[----:B------:R-:W-:Y:S05]  /*2aae0*/  @!P0 BRA `(.L_x_208) ;  /* 0x0000000000048947 */ /* 0x000fea0003800000 */
[----:B------:R-:W-:Y:S01]  /*2aaf0*/  BPT.TRAP 0x1 ;  /* 0x000000040000795c */ /* 0x000fe20000300000 */
.L_x_208:
[----:B------:R-:W2:Y:S02]  /*2ab00*/  SYNCS.PHASECHK.TRANS64.TRYWAIT P3, [UR47+0x344b8], R24 ;  /* 0x0344b818ff0075a7 */ /* 0x000ea4000806016f */
[----:B--2---:R-:W-:Y:S05]  /*2ab10*/  @!P3 BRA `(.L_x_209) ;  /* 0x000000a00084b947 */ /* 0x004fea0003800000 */
.L_x_567:
        /* <DEDUP_REMOVED lines=93> */
.L_x_211:
[----:B------:R-:W-:Y:S05]  /*2b0f0*/  BSYNC B0 ;  /* 0x0000000000007941 */ /* 0x000fea0003800000 */
.L_x_210:
[----:B------:R-:W-:Y:S06]  /*2b100*/  BAR.SYNC.DEFER_BLOCKING 0x1, 0x80 ;  /* 0x0042000000007b1d */ /* 0x000fec0000010000 */
[----:B------:R-:W-:Y:S05]  /*2b110*/  @!P0 BRA `(.L_x_212) ;  /* 0x0000000000048947 */ /* 0x000fea0003800000 */
[----:B------:R-:W-:Y:S01]  /*2b120*/  BPT.TRAP 0x1 ;  /* 0x000000040000795c */ /* 0x000fe20000300000 */
.L_x_212:
[----:B------:R-:W-:Y:S01]  /*2b130*/  SYNCS.ARRIVE.TRANS64.RED.A1T0 RZ, [UR4], RZ ;  /* 0x000000ffffff79a7 */ /* 0x000fe20008100404 */
[----:B------:R-:W-:Y:S05]  /*2b140*/  @!P0 BRA `(.L_x_213) ;  /* 0x0000000000048947 */ /* 0x000fea0003800000 */
[----:B------:R-:W-:Y:S01]  /*2b150*/  BPT.TRAP 0x1 ;  /* 0x000000040000795c */ /* 0x000fe20000300000 */
.L_x_213:
[----:B------:R-:W2:Y:S02]  /*2b160*/  SYNCS.PHASECHK.TRANS64.TRYWAIT P3, [UR47+0x344c0], R24 ;  /* 0x0344c018ff0075a7 */ /* 0x000ea4000806016f */
[----:B--2---:R-:W-:Y:S05]  /*2b170*/  @!P3 BRA `(.L_x_214) ;  /* 0x0000009c0004b947 */ /* 0x004fea0003800000 */
.L_x_568:
        /* <DEDUP_REMOVED lines=93> */
.L_x_216:
[----:B------:R-:W-:Y:S05]  /*2b750*/  BSYNC B0 ;  /* 0x0000000000007941 */ /* 0x000fea0003800000 */
.L_x_215:
[----:B------:R-:W-:Y:S06]  /*2b760*/  BAR.SYNC.DEFER_BLOCKING 0x1, 0x80 ;  /* 0x0042000000007b1d */ /* 0x000fec0000010000 */
[----:B------:R-:W-:Y:S05]  /*2b770*/  @!P0 BRA `(.L_x_217) ;  /* 0x0000000000048947 */ /* 0x000fea0003800000 */
[----:B------:R-:W-:Y:S01]  /*2b780*/  BPT.TRAP 0x1 ;  /* 0x000000040000795c */ /* 0x000fe20000300000 */
.L_x_217:
[----:B------:R-:W-:Y:S01]  /*2b790*/  SYNCS.ARRIVE.TRANS64.RED.A1T0 RZ, [UR5], RZ ;  /* 0x000000ffffff79a7 */ /* 0x000fe20008100405 */
[----:B------:R-:W-:Y:S05]  /*2b7a0*/  @!P0 BRA `(.L_x_218) ;  /* 0x0000000000048947 */ /* 0x000fea0003800000 */
[----:B------:R-:W-:Y:S01]  /*2b7b0*/  BPT.TRAP 0x1 ;  /* 0x000000040000795c */ /* 0x000fe20000300000 */
.L_x_218:
[----:B------:R-:W2:Y:S02]  /*2b7c0*/  SYNCS.PHASECHK.TRANS64.TRYWAIT P3, [UR47+0x344c8], R24 ;  /* 0x0344c818ff0075a7 */ /* 0x000ea4000806016f */
[----:B--2---:R-:W-:Y:S05]  /*2b7d0*/  @!P3 BRA `(.L_x_219) ;  /* 0x000000940084b947 */ /* 0x004fea0003800000 */
.L_x_569:
        /* <DEDUP_REMOVED lines=41> */
[----:B------:R-:W-:Y:S02]  /*2ba70*/  HADD2.F32 R35, -RZ, R7.H0_H0 ;  /* 0x20000007ff237230 */ /* 0x000fe40000004100 */
[-C--:B------:R-:W-:Y:S01]  /*2ba80*/  FFMA R31, R31, R0.reuse, R148 ;  /* 0x000000001f1f7223 */ /* 0x080fe20000000094 */
[--C-:B------:R-:W-:Y:S02]  /*2ba90*/  HADD2.F32 R25, -RZ, R4.reuse.H0_H0 ;  /* 0x20000004ff197230 */ /* 0x100fe40000004100 */
[----:B------:R-:W-:Y:S01]  /*2baa0*/  FFMA R26, R33, R0, R26 ;  /* 0x00000000211a7223 */ /* 0x000fe2000000001a */
[----:B------:R-:W-:-:S02]  /*2bab0*/  HADD2.F32 R27, -RZ, R4.H1_H1 ;  /* 0x30000004ff1b7230 */ /* 0x000fc40000004100 */
        /* <DEDUP_REMOVED lines=31> */
.L_x_221:
[----:B------:R-:W-:Y:S05]  /*2bcb0*/  BSYNC B0 ;  /* 0x0000000000007941 */ /* 0x000fea0003800000 */
.L_x_220:
[----:B------:R-:W-:Y:S06]  /*2bcc0*/  BAR.SYNC.DEFER_BLOCKING 0x1, 0x80 ;  /* 0x0042000000007b1d */ /* 0x000fec0000010000 */
[----:B------:R-:W-:Y:S05]  /*2bcd0*/  @!P0 BRA `(.L_x_222) ;  /* 0x0000000000048947 */ /* 0x000fea0003800000 */
[----:B------:R-:W-:Y:S01]  /*2bce0*/  BPT.TRAP 0x1 ;  /* 0x000000040000795c */ /* 0x000fe20000300000 */
.L_x_222:
[----:B------:R-:W-:Y:S01]  /*2bcf0*/  UISETP.NE.AND UP0, UPT, UR52, 0x3, UPT ;  /* 0x000000033400788c */ /* 0x000fe2000bf05270 */
[----:B------:R-:W-:Y:S05]  /*2bd00*/  SYNCS.ARRIVE.TRANS64.RED.A1T0 RZ, [UR6], RZ ;  /* 0x000000ffffff79a7 */ /* 0x000fea0008100406 */
[----:B------:R-:W-:-:S13]  /*2bd10*/  PLOP3.LUT P1, PT, PT, PT, UP0, 0x80, 0x0 ;  /* 0x000000000000781c */ /* 0x000fda0003f2f008 */
[----:B------:R-:W-:Y:S05]  /*2bd20*/  @!P1 BRA `(.L_x_223) ;  /* 0x0000000000049947 */ /* 0x000fea0003800000 */
[----:B------:R-:W-:Y:S01]  /*2bd30*/  BPT.TRAP 0x1 ;  /* 0x000000040000795c */ /* 0x000fe20000300000 */
.L_x_223:
[----:B------:R-:W-:Y:S02]  /*2bd40*/  R2UR UR4, R22 ;  /* 0x00000000160472ca */ /* 0x000fe400000e0000 */
[----:B------:R-:W-:Y:S02]  /*2bd50*/  SHF.L.U32 R0, R152, 0x1f, RZ ;  /* 0x0000001f98007819 */ /* 0x000fe400000006ff */
[----:B------:R-:W-:-:S09]  /*2bd60*/  LEA R19, R22, UR47, 0x4 ;  /* 0x0000002f16137c11 */ /* 0x000fd2000f8e20ff */
[----:B------:R-:W-:-:S09]  /*2bd70*/  ULEA UR4, UR4, UR47, 0x3 ;  /* 0x0000002f04047291 */ /* 0x000fd2000f8e183f */
[----:B------:R-:W2:Y:S02]  /*2bd80*/  SYNCS.PHASECHK.TRANS64.TRYWAIT P2, [UR4+0x34400], R0 ;  /* 0x03440000ff0075a7 */ /* 0x000ea40008040144 */
[----:B--2---:R-:W-:Y:S05]  /*2bd90*/  @!P2 BRA `(.L_x_224) ;  /* 0x00000090002ca947 */ /* 0x004fea0003800000 */
.L_x_570:
[----:B------:R-:W2:Y:S01]  /*2bda0*/  LDS.128 R16, [R19+0x34520] ;  /* 0x0345200013107984 */ /* 0x000ea20000000c00 */
        /* <DEDUP_REMOVED lines=8> */
.L_x_225:
[----:B------:R-:W-:Y:S01]  /*2be30*/  UIADD3 UR4, UR4, 0x34440, URZ ;  /* 0x0003444004047890 */ /* 0x000fe2000fffe03f */
[----:B--2---:R-:W-:Y:S02]  /*2be40*/  ISETP.NE.AND P3, PT, R19, RZ, PT ;  /* 0x000000ff1300720c */ /* 0x004fe40003f65270 */
[----:B------:R-:W-:Y:S01]  /*2be50*/  IADD3 R22, R22, 0x1, RZ ;  /* 0x0000000116167810 */ /* 0x000fe20007ffe0ff */
[----:B------:R-:W-:Y:S01]  /*2be60*/  UPRMT UR4, UR56, 0x654, UR4 ;  /* 0x0000065438047896 */ /* 0x000fe20008000004 */
[----:B------:R-:W-:Y:S02]  /*2be70*/  MOV R19, RZ ;  /* 0x000000ff00137202 */ /* 0x000fe40000000f00 */
[----:B------:R-:W-:-:S04]  /*2be80*/  ISETP.NE.AND P2, PT, R22, 0x8, PT ;  /* 0x000000081600780c */ /* 0x000fc80003f45270 */
[----:B-1----:R-:W-:Y:S02]  /*2be90*/  SEL R3, RZ, 0x1, P2 ;  /* 0x00000001ff037807 */ /* 0x002fe40001000000 */
[----:B---3--:R-:W-:Y:S01]  /*2bea0*/  SYNCS.ARRIVE.TRANS64.RED.A1T0 RZ, [UR4], RZ ;  /* 0x000000ffffff79a7 */ /* 0x008fe20008100404 */
[----:B------:R-:W-:Y:S02]  /*2beb0*/  SEL R22, R22, RZ, P2 ;  /* 0x000000ff16167207 */ /* 0x000fe40001000000 */
[----:B------:R-:W-:Y:S01]  /*2bec0*/  LOP3.LUT R152, R152, R3, RZ, 0x3c, !PT ;  /* 0x0000000398987212 */ /* 0x000fe200078e3cff */
[----:B------:R-:W-:Y:S06]  /*2bed0*/  @!P3 BRA `(.L_x_226) ;  /* 0x0000000000b4b947 */ /* 0x000fec0003800000 */
[----:B------:R-:W1:Y:S02]  /*2bee0*/  LDC.64 R2, c[0x0][0x290] ;  /* 0x0000a400ff027b82 */ /* 0x000e640000000a00 */
[----:B-1----:R-:W-:-:S06]  /*2bef0*/  IMAD.WIDE R2, R18, 0xc, R2 ;  /* 0x0000000c12027825 */ /* 0x002fcc00078e0202 */
[----:B------:R-:W2:Y:S02]  /*2bf00*/  LDG.E R2, desc[UR38][R2.64+0x8] ;  /* 0x0000082602027981 */ /* 0x000ea4000c1e1900 */
[----:B--2---:R-:W-:-:S13]  /*2bf10*/  R2UR UR4, R2 ;  /* 0x00000000020472ca */ /* 0x004fda00000e0000 */
[----:B------:R-:W-:-:S04]  /*2bf20*/  UIADD3 UR4, UR4, 0x3f, URZ ;  /* 0x0000003f04047890 */ /* 0x000fc8000fffe03f */
[----:B------:R-:W-:-:S04]  /*2bf30*/  USHF.R.S32.HI UR5, URZ, 0x1f, UR4 ;  /* 0x0000001f3f057899 */ /* 0x000fc80008011404 */
[----:B------:R-:W-:-:S04]  /*2bf40*/  ULEA.HI UR5, UR5, UR4, URZ, 0x6 ;  /* 0x0000000405057291 */ /* 0x000fc8000f8f303f */
[----:B------:R-:W-:-:S04]  /*2bf50*/  USHF.R.S32.HI UR5, URZ, 0x6, UR5 ;  /* 0x000000063f057899 */ /* 0x000fc80008011405 */
[----:B------:R-:W-:Y:S02]  /*2bf60*/  UIADD3 UR41, UR41, UR5, URZ ;  /* 0x0000000529297290 */ /* 0x000fe4000fffe03f */
[----:B------:R-:W-:Y:S02]  /*2bf70*/  UISETP.GE.U32.AND UP1, UPT, UR5, 0x3, UPT ;  /* 0x000000030500788c */ /* 0x000fe4000bf26070 */
[----:B------:R-:W-:-:S04]  /*2bf80*/  UISETP.GT.U32.AND UP0, UPT, UR41, 0x2, UPT ;  /* 0x000000022900788c */ /* 0x000fc8000bf04070 */
[----:B------:R-:W-:-:S04]  /*2bf90*/  UISETP.LT.U32.AND UP0, UPT, UR5, 0x3, UP0 ;  /* 0x000000030500788c */ /* 0x000fc80008701070 */
[----:B------:R-:W-:Y:S02]  /*2bfa0*/  USEL UR6, URZ, 0x1, !UP0 ;  /* 0x000000013f067887 */ /* 0x000fe4000c000000 */
[----:B------:R-:W-:Y:S02]  /*2bfb0*/  @UP1 UIMAD.WIDE.U32 UR4, UR41, -0x55555555, URZ ;  /* 0xaaaaaaab290418a5 */ /* 0x000fe4000f8e003f */
[----:B------:R-:W-:Y:S02]  /*2bfc0*/  ULOP3.LUT UR42, UR42, UR6, URZ, 0x3c, !UPT ;  /* 0x000000062a2a7292 */ /* 0x000fe4000f8e3c3f */
[----:B------:R-:W-:-:S04]  /*2bfd0*/  @UP1 USHF.R.U32.HI UR4, URZ, 0x1, UR5 ;  /* 0x000000013f041899 */ /* 0x000fc80008011605 */
[----:B------:R-:W-:Y:S01]  /*2bfe0*/  @UP1 ULOP3.LUT UR42, UR42, 0x1, UR4, 0x78, !UPT ;  /* 0x000000012a2a1892 */ /* 0x000fe2000f8e7804 */
[----:B------:R-:W-:Y:S11]  /*2bff0*/  @!P1 BRA `(.L_x_227) ;  /* 0x0000000000049947 */ /* 0x000ff60003800000 */
[----:B------:R-:W-:Y:S01]  /*2c000*/  BPT.TRAP 0x1 ;  /* 0x000000040000795c */ /* 0x000fe20000300000 */
.L_x_227:
[----:B------:R-:W-:Y:S02]  /*2c010*/  R2UR UR4, R22 ;  /* 0x00000000160472ca */ /* 0x000fe400000e0000 */
[----:B------:R-:W-:Y:S02]  /*2c020*/  SHF.L.U32 R2, R152, 0x1f, RZ ;  /* 0x0000001f98027819 */ /* 0x000fe400000006ff */
[----:B------:R-:W-:-:S09]  /*2c030*/  LEA R0, R22, UR47, 0x4 ;  /* 0x0000002f16007c11 */ /* 0x000fd2000f8e20ff */
[----:B------:R-:W-:-:S09]  /*2c040*/  ULEA UR4, UR4, UR47, 0x3 ;  /* 0x0000002f04047291 */ /* 0x000fd2000f8e183f */
[----:B------:R-:W1:Y:S02]  /*2c050*/  SYNCS.PHASECHK.TRANS64.TRYWAIT P2, [UR4+0x34400], R2 ;  /* 0x03440002ff0075a7 */ /* 0x000e640008040144 */
[----:B-1----:R-:W-:Y:S05]  /*2c060*/  @!P2 BRA `(.L_x_228) ;  /* 0x0000008c0090a947 */ /* 0x002fea0003800000 */
.L_x_571:
[----:B------:R2:W3:Y:S01]  /*2c070*/  LDS.128 R16, [R0+0x34520] ;  /* 0x0345200000107984 */ /* 0x0004e20000000c00 */
[----:B------:R-:W-:Y:S01]  /*2c080*/  @!PT LDS RZ, [RZ] ;  /* 0x00000000fffff984 */ /* 0x000fe20000000800 */
[----:B------:R-:W-:Y:S01]  /*2c090*/  @!PT LDS RZ, [RZ] ;  /* 0x00000000fffff984 */ /* 0x000fe20000000800 */
[----:B------:R-:W-:Y:S01]  /*2c0a0*/  @!PT LDS RZ, [RZ] ;  /* 0x00000000fffff984 */ /* 0x000fe20000000800 */
[----:B------:R-:W-:Y:S01]  /*2c0b0*/  @!PT LDS RZ, [RZ] ;  /* 0x00000000fffff984 */ /* 0x000fe20000000800 */
[----:B------:R4:W-:Y:S06]  /*2c0c0*/  MEMBAR.ALL.CTA ;  /* 0x0000000000007992 */ /* 0x0009ec0000008000 */
[----:B----4-:R-:W4:Y:S01]  /*2c0d0*/  FENCE.VIEW.ASYNC.S ;  /* 0x00000000000073c6 */ /* 0x010f220000000000 */
[----:B--2---:R-:W-:Y:S05]  /*2c0e0*/  @!P1 BRA `(.L_x_229) ;  /* 0x0000000000049947 */ /* 0x004fea0003800000 */
[----:B------:R-:W-:Y:S01]  /*2c0f0*/  BPT.TRAP 0x1 ;  /* 0x000000040000795c */ /* 0x000fe20000300000 */
.L_x_229:
[----:B------:R-:W-:Y:S01]  /*2c100*/  UIADD3 UR4, UR4, 0x34440, URZ ;  /* 0x0003444004047890 */ /* 0x000fe2000fffe03f */
[----:B------:R-:W-:-:S03]  /*2c110*/  VIADD R22, R22, 0x1 ;  /* 0x0000000116167836 */ /* 0x000fc60000000000 */
[----:B------:R-:W-:Y:S02]  /*2c120*/  UPRMT UR4, UR56, 0x654, UR4 ;  /* 0x0000065438047896 */ /* 0x000fe40008000004 */
[----:B------:R-:W-:-:S04]  /*2c130*/  ISETP.NE.AND P1, PT, R22, 0x8, PT ;  /* 0x000000081600780c */ /* 0x000fc80003f25270 */
[----:B-1----:R-:W-:Y:S02]  /*2c140*/  SEL R3, RZ, 0x1, P1 ;  /* 0x00000001ff037807 */ /* 0x002fe40000800000 */
[----:B------:R-:W-:Y:S01]  /*2c150*/  SEL R22, R22, RZ, P1 ;  /* 0x000000ff16167207 */ /* 0x000fe20000800000 */
[----:B----4-:R-:W-:Y:S01]  /*2c160*/  SYNCS.ARRIVE.TRANS64.RED.A1T0 RZ, [UR4], RZ ;  /* 0x000000ffffff79a7 */ /* 0x010fe20008100404 */
[----:B------:R-:W-:Y:S01]  /*2c170*/  UIMAD.WIDE.U32 UR4, UR41, -0x55555555, URZ ;  /* 0xaaaaaaab290478a5 */ /* 0x000fe2000f8e003f */
[----:B------:R-:W-:-:S03]  /*2c180*/  LOP3.LUT R152, R152, R3, RZ, 0x3c, !PT ;  /* 0x0000000398987212 */ /* 0x000fc600078e3cff */
[----:B------:R-:W-:-:S04]  /*2c190*/  USHF.R.U32.HI UR4, URZ, 0x1, UR5 ;  /* 0x000000013f047899 */ /* 0x000fc80008011605 */
[----:B------:R-:W-:-:S12]  /*2c1a0*/  UIMAD UR41, UR4, -0x3, UR41 ;  /* 0xfffffffd042978a4 */ /* 0x000fd8000f8e0229 */
.L_x_226:
[----:B---3--:R-:W-:Y:S02]  /*2c1b0*/  ISETP.NE.AND P1, PT, R19, RZ, PT ;  /* 0x000000ff1300720c */ /* 0x008fe40003f25270 */
[CC--:B------:R-:W-:Y:S02]  /*2c1c0*/  ISETP.NE.AND P2, PT, R155.reuse, R18.reuse, PT ;  /* 0x000000129b00720c */ /* 0x0c0fe40003f45270 */
[----:B------:R-:W-:-:S13]  /*2c1d0*/  ISETP.EQ.OR P3, PT, R155, R18, !P1 ;  /* 0x000000129b00720c */ /* 0x000fda0004f62670 */
[----:B------:R-:W-:Y:S05]  /*2c1e0*/  @P3 BRA `(.L_x_230) ;  /* 0x0000000000fc3947 */ /* 0x000fea0003800000 */
[----:B------:R-:W-:-:S13]  /*2c1f0*/  ISETP.NE.AND P3, PT, RZ, UR51, PT ;  /* 0x00000033ff007c0c */ /* 0x000fda000bf65270 */
[----:B------:R-:W-:Y:S05]  /*2c200*/  @P3 BRA `(.L_x_230) ;  /* 0x0000000000f43947 */ /* 0x000fea0003800000 */
[----:B------:R-:W1:Y:S01]  /*2c210*/  S2R R0, SR_LANEID ;  /* 0x0000000000007919 */ /* 0x000e620000000000 */
[----:B------:R-:W-:Y:S01]  /*2c220*/  ELECT P3, URZ, PT ;  /* 0x00000000003f782f */ /* 0x000fe20003860000 */
[----:B------:R-:W-:Y:S01]  /*2c230*/  BSSY B0, `(.L_x_231) ;  /* 0x000002f000007945 */ /* 0x000fe20003800000 */
[----:B-1----:R-:W-:-:S11]  /*2c240*/  SHF.L.U32 R15, R0, 0x2, RZ ;  /* 0x00000002000f7819 */ /* 0x002fd600000006ff */
[----:B------:R-:W-:Y:S05]  /*2c250*/  @!P3 BRA `(.L_x_232) ;  /* 0x0000000000b0b947 */ /* 0x000fea0003800000 */
[----:B------:R-:W-:Y:S01]  /*2c260*/  SHF.R.S32.HI R3, RZ, 0x1f, R18 ;  /* 0x0000001fff037819 */ /* 0x000fe20000011412 */
[----:B------:R-:W-:Y:S01]  /*2c270*/  ULDC.64 UR4, c[0x0][0x820] ;  /* 0x0002080000047ab9 */ /* 0x000fe20000000a00 */
[C---:B------:R-:W-:Y:S02]  /*2c280*/  SHF.L.U32 R0, R18.reuse, 0x3, RZ ;  /* 0x0000000312007819 */ /* 0x040fe400000006ff */
[----:B------:R-:W-:Y:S02]  /*2c290*/  SHF.L.U64.HI R8, R18, 0x3, R3 ;  /* 0x0000000312087819 */ /* 0x000fe40000010203 */
[----:B------:R-:W-:Y:S01]  /*2c2a0*/  IADD3 R4, P3, R0, UR4, RZ ;  /* 0x0000000400047c10 */ /* 0x000fe2000ff7e0ff */
[----:B------:R-:W1:Y:S03]  /*2c2b0*/  LDC.64 R2, c[0x0][0x290] ;  /* 0x0000a400ff027b82 */ /* 0x000e660000000a00 */
[----:B------:R-:W-:Y:S01]  /*2c2c0*/  IADD3.X R5, R8, UR5, RZ, P3, !PT ;  /* 0x0000000508057c10 */ /* 0x000fe20009ffe4ff */
[----:B------:R-:W-:-:S05]  /*2c2d0*/  ULDC.64 UR4, c[0x0][0x818] ;  /* 0x0002060000047ab9 */ /* 0x000fca0000000a00 */
[----:B------:R-:W2:Y:S01]  /*2c2e0*/  LDG.E.64 R4, desc[UR38][R4.64] ;  /* 0x0000002604047981 */ /* 0x000ea2000c1e1b00 */
[----:B-1----:R-:W-:Y:S01]  /*2c2f0*/  IMAD.WIDE R6, R18, 0xc, R2 ;  /* 0x0000000c12067825 */ /* 0x002fe200078e0202 */
[----:B------:R-:W-:Y:S02]  /*2c300*/  IADD3 R2, P3, R0, UR4, RZ ;  /* 0x0000000400027c10 */ /* 0x000fe4000ff7e0ff */
[----:B------:R-:W1:Y:S02]  /*2c310*/  LDS R0, [UR48+0x1c] ;  /* 0x00001c30ff007984 */ /* 0x000e640008000800 */
[----:B------:R-:W-:Y:S02]  /*2c320*/  IADD3.X R3, R8, UR5, RZ, P3, !PT ;  /* 0x0000000508037c10 */ /* 0x000fe40009ffe4ff */
[----:B------:R-:W3:Y:S04]  /*2c330*/  LDG.E R12, desc[UR38][R6.64] ;  /* 0x00000026060c7981 */ /* 0x000ee8000c1e1900 */
[----:B------:R4:W5:Y:S04]  /*2c340*/  LDG.E R13, desc[UR38][R6.64+0x4] ;  /* 0x00000426060d7981 */ /* 0x000968000c1e1900 */
[----:B------:R-:W5:Y:S01]  /*2c350*/  LDG.E.64 R2, desc[UR38][R2.64] ;  /* 0x0000002602027981 */ /* 0x000f62000c1e1b00 */
[----:B------:R-:W-:-:S03]  /*2c360*/  MOV R8, UR48 ;  /* 0x0000003000087c02 */ /* 0x000fc60008000f00 */
[----:B------:R-:W-:Y:S01]  /*2c370*/  STS [UR48+0x30], RZ ;  /* 0x000030ffff007988 */ /* 0x000fe20008000830 */
[----:B------:R-:W-:Y:S02]  /*2c380*/  SHF.R.U64 R8, R8, 0x4, RZ ;  /* 0x0000000408087819 */ /* 0x000fe400000012ff */
[----:B----4-:R-:W-:-:S03]  /*2c390*/  CS2R R6, SRZ ;  /* 0x0000000000067805 */ /* 0x010fc6000001ff00 */
[----:B------:R-:W-:Y:S04]  /*2c3a0*/  STS [UR48+0x10], R8 ;  /* 0x00001008ff007988 */ /* 0x000fe80008000830 */
[----:B------:R-:W-:Y:S01]  /*2c3b0*/  STS [UR48+0x14], R8 ;  /* 0x00001408ff007988 */ /* 0x000fe20008000830 */
[C---:B--2---:R-:W-:Y:S01]  /*2c3c0*/  SHF.L.U64.HI R11, R4.reuse, 0x1, R5 ;  /* 0x00000001040b7819 */ /* 0x044fe20000010205 */
[----:B------:R-:W-:-:S03]  /*2c3d0*/  IMAD.SHL.U32 R10, R4, 0x2, RZ ;  /* 0x00000002040a7824 */ /* 0x000fc600078e00ff */
[----:B------:R-:W-:Y:S02]  /*2c3e0*/  LOP3.LUT R11, R11, 0x1fffffff, RZ, 0xc0, !PT ;  /* 0x1fffffff0b0b7812 */ /* 0x000fe400078ec0ff */
[----:B------:R-:W-:Y:S02]  /*2c3f0*/  LOP3.LUT R10, R10, 0xfffffffe, RZ, 0xc0, !PT ;  /* 0xfffffffe0a0a7812 */ /* 0x000fe400078ec0ff */
[--C-:B------:R-:W-:Y:S02]  /*2c400*/  SHF.R.U32.HI R5, RZ, 0x4, R11.reuse ;  /* 0x00000004ff057819 */ /* 0x100fe4000001160b */
[----:B------:R-:W-:Y:S02]  /*2c410*/  SHF.R.U64 R10, R10, 0x4, R11 ;  /* 0x000000040a0a7819 */ /* 0x000fe4000000120b */
[----:B-1----:R-:W-:-:S03]  /*2c420*/  LOP3.LUT R0, R0, 0xf, R5, 0xb8, !PT ;  /* 0x0000000f00007812 */ /* 0x002fc600078eb805 */
[----:B------:R-:W-:Y:S04]  /*2c430*/  STS [UR48+0xc], R10 ;  /* 0x00000c0aff007988 */ /* 0x000fe80008000830 */
[----:B------:R-:W-:Y:S01]  /*2c440*/  STS [UR48+0x1c], R0 ;  /* 0x00001c00ff007988 */ /* 0x000fe20008000830 */
[----:B---3--:R-:W-:-:S03]  /*2c450*/  IADD3 R4, R12, -0x1, RZ ;  /* 0xffffffff0c047810 */ /* 0x008fc60007ffe0ff */
[----:B------:R-:W1:Y:S04]  /*2c460*/  LDS R5, [UR48+0x1c] ;  /* 0x00001c30ff057984 */ /* 0x000e680008000800 */
[----:B-----5:R-:W-:Y:S01]  /*2c470*/  STS.64 [UR48], R2 ;  /* 0x00000002ff007988 */ /* 0x020fe20008000a30 */
[----:B-1----:R-:W-:-:S05]  /*2c480*/  LOP3.LUT R5, R5, 0xf0, RZ, 0xb8, !PT ;  /* 0x000000f005057812 */ /* 0x002fca00078eb8ff */
[----:B------:R1:W-:Y:S04]  /*2c490*/  STS [UR48+0x1c], R5 ;  /* 0x00001c05ff007988 */ /* 0x0003e80008000830 */
[----:B------:R-:W2:Y:S01]  /*2c4a0*/  LDS R9, [UR48+0x1c] ;  /* 0x00001c30ff097984 */ /* 0x000ea20008000800 */
[----:B-1----:R-:W-:-:S05]  /*2c4b0*/  IADD3 R5, R13, -0x1, RZ ;  /* 0xffffffff0d057810 */ /* 0x002fca0007ffe0ff */
[----:B------:R-:W-:Y:S01]  /*2c4c0*/  STS.128 [UR48+0x20], R4 ;  /* 0x00002004ff007988 */ /* 0x000fe20008000c30 */
[----:B--2---:R-:W-:-:S05]  /*2c4d0*/  LOP3.LUT R9, R9, 0xf00, RZ, 0xb8, !PT ;  /* 0x00000f0009097812 */ /* 0x004fca00078eb8ff */
[----:B------:R-:W-:Y:S04]  /*2c4e0*/  STS.64 [UR48+0x18], R8 ;  /* 0x00001808ff007988 */ /* 0x000fe80008000a30 */
[----:B------:R-:W1:Y:S02]  /*2c4f0*/  LDS R14, [UR48+0x1c] ;  /* 0x00001c30ff0e7984 */ /* 0x000e640008000800 */
[----:B-1----:R-:W-:-:S05]  /*2c500*/  LOP3.LUT R0, R14, 0xf000, RZ, 0xb8, !PT ;  /* 0x0000f0000e007812 */ /* 0x002fca00078eb8ff */
[----:B------:R1:W-:Y:S02]  /*2c510*/  STS [UR48+0x1c], R0 ;  /* 0x00001c00ff007988 */ /* 0x0003e40008000830 */
.L_x_232:
[----:B------:R-:W-:Y:S05]  /*2c520*/  BSYNC B0 ;  /* 0x0000000000007941 */ /* 0x000fea0003800000 */
.L_x_231:
[----:B------:R-:W-:Y:S01]  /*2c530*/  NOP ;  /* 0x0000000000007918 */ /* 0x000fe20000000000 */
[----:B------:R2:W3:Y:S01]  /*2c540*/  LDS R5, [R15+UR48] ;  /* 0x000000300f057984 */ /* 0x0004e20008000800 */
[----:B------:R-:W-:Y:S02]  /*2c550*/  ELECT P3, URZ, PT ;  /* 0x00000000003f782f */ /* 0x000fe40003860000 */
[----:B------:R-:W-:Y:S01]  /*2c560*/  IADD3 R2, P4, R15, UR36, RZ ;  /* 0x000000240f027c10 */ /* 0x000fe2000ff9e0ff */
[----:B------:R-:W-:Y:S03]  /*2c570*/  BSSY B0, `(.L_x_233) ;  /* 0x0000005000007945 */ /* 0x000fe60003800000 */
[----:B------:R-:W-:-:S07]  /*2c580*/  IADD3.X R3, RZ, UR37, RZ, P4, !PT ;  /* 0x00000025ff037c10 */ /* 0x000fce000a7fe4ff */
[----:B--2---:R-:W-:Y:S05]  /*2c590*/  @!P3 BRA `(.L_x_234) ;  /* 0x000000000008b947 */ /* 0x004fea0003800000 */
[----:B------:R0:W-:Y:S01]  /*2c5a0*/  UTMACMDFLUSH ;  /* 0x00000000000079b7 */ /* 0x0001e20000000000 */
[----:B------:R-:W-:-:S04]  /*2c5b0*/  DEPBAR.LE SB0, 0x0 ;  /* 0x000080000000791a */ /* 0x000fc80000000000 */
.L_x_234:
[----:B------:R-:W-:Y:S05]  /*2c5c0*/  BSYNC B0 ;  /* 0x0000000000007941 */ /* 0x000fea0003800000 */
.L_x_233:
[----:B---3--:R2:W5:Y:S02]  /*2c5d0*/  ATOMG.E.EXCH.STRONG.GPU PT, RZ, [R2], R5 ;  /* 0x0000000502ff73a8 */ /* 0x00856400041ee100 */
.L_x_230:
[----:B------:R-:W-:-:S04]  /*2c5e0*/  DEPBAR.LE SB0, 0x0 ;  /* 0x000080000000791a */ /* 0x000fc80000000000 */
[----:B------:R-:W-:Y:S05]  /*2c5f0*/  @!P0 BRA `(.L_x_235) ;  /* 0x0000000000048947 */ /* 0x000fea0003800000 */
[----:B------:R-:W-:Y:S01]  /*2c600*/  BPT.TRAP 0x1 ;  /* 0x000000040000795c */ /* 0x000fe20000300000 */
.L_x_235:
[----:B-1----:R-:W-:Y:S01]  /*2c610*/  IMAD.U32 R0, RZ, RZ, UR53 ;  /* 0x00000035ff007e24 */ /* 0x002fe2000f8e00ff */
[----:B-----5:R-:W-:Y:S01]  /*2c620*/  SYNCS.ARRIVE.TRANS64.RED.A1T0 RZ, [UR7], RZ ;  /* 0x000000ffffff79a7 */ /* 0x020fe20008100407 */
[----:B------:R-:W-:Y:S02]  /*2c630*/  SEL R6, RZ, 0x1, !P2 ;  /* 0x00000001ff067807 */ /* 0x000fe40005000000 */
[----:B------:R-:W-:Y:S01]  /*2c640*/  LOP3.LUT R153, R153, 0x1, RZ, 0x3c, !PT ;  /* 0x0000000199997812 */ /* 0x000fe200078e3cff */
[----:B------:R1:W-:Y:S01]  /*2c650*/  SYNCS.ARRIVE.TRANS64.A1T0 RZ, [R0+UR49], RZ ;  /* 0x000000ff00ff79a7 */ /* 0x0003e20008100031 */
[----:B------:R-:W-:Y:S05]  /*2c660*/  @P1 BRA `(.L_x_236) ;  /* 0xfffffd7000f41947 */ /* 0x000fea000383ffff */
[----:B------:R-:W-:Y:S05]  /*2c670*/  EXIT ;  /* 0x000000000000794d */ /* 0x000fea0003800000 */
.L_x_23:
[----:B------:R-:W-:-:S08]  /*2c680*/  NOP ;  /* 0x0000000000007918 */ /* 0x000fd00000000000 */
[----:B----45:R-:W1:-:S00]  /*2c690*/  USETMAXREG.DEALLOC.CTAPOOL 0x28 ;  /* 0x00000028000079c8 */ /* 0x030e4000080e0500 */
[----:B------:R-:W-:-:S06]  /*2c6a0*/  UISETP.NE.AND UP1, UPT, UR51, 0x3, UPT ;  /* 0x000000033300788c */ /* 0x000fcc000bf25270 */
[----:B------:R-:W-:-:S13]  /*2c6b0*/  PLOP3.LUT P1, PT, PT, PT, UP1, 0x80, 0x0 ;  /* 0x000000000000781c */ /* 0x000fda0003f2f018 */
[----:B-1----:R-:W-:Y:S05]  /*2c6c0*/  @!P1 BRA `(.L_x_237) ;  /* 0x00000054007c9947 */ /* 0x002fea0003800000 */
[----:B------:R-:W-:-:S13]  /*2c6d0*/  ISETP.NE.AND P0, PT, RZ, UR51, PT ;  /* 0x00000033ff007c0c */ /* 0x000fda000bf05270 */
[----:B------:R-:W-:Y:S05]  /*2c6e0*/  @!P0 BRA `(.L_x_238) ;  /* 0x0000003800b08947 */ /* 0x000fea0003800000 */
[----:B------:R-:W-:-:S06]  /*2c6f0*/  UISETP.NE.AND UP0, UPT, UR51, 0x2, UPT ;  /* 0x000000023300788c */ /* 0x000fcc000bf05270 */
[----:B------:R-:W-:-:S13]  /*2c700*/  PLOP3.LUT P0, PT, PT, PT, UP0, 0x80, 0x0 ;  /* 0x000000000000781c */ /* 0x000fda0003f0f008 */
[----:B--2---:R-:W-:Y:S05]  /*2c710*/  @P0 EXIT ;  /* 0x000000000000094d */ /* 0x004fea0003800000 */
[----:B------:R-:W1:Y:S01]  /*2c720*/  S2UR UR4, SR_CTAID.Y ;  /* 0x00000000000479c3 */ /* 0x000e620000002600 */
[----:B------:R-:W-:Y:S01]  /*2c730*/  ELECT P0, URZ, PT ;  /* 0x00000000003f782f */ /* 0x000fe20003800000 */
[----:B------:R-:W-:Y:S01]  /*2c740*/  BSSY B0, `(.L_x_239) ;  /* 0x0000023000007945 */ /* 0x000fe20003800000 */
[----:B-1----:R-:W-:-:S11]  /*2c750*/  UIMAD UR4, UR4, UR60, UR57 ;  /* 0x0000003c040472a4 */ /* 0x002fd6000f8e0239 */
[----:B------:R-:W-:Y:S05]  /*2c760*/  @!P0 BRA `(.L_x_240) ;  /* 0x0000000000808947 */ /* 0x000fea0003800000 */
[----:B------:R-:W-:Y:S01]  /*2c770*/  STL.64 [R1+0x610], R18 ;  /* 0x0006101201007387 */ /* 0x000fe20000100a00 */
[----:B------:R-:W1:Y:S01]  /*2c780*/  LDC.64 R14, c[0x0][0x628] ;  /* 0x00018a00ff0e7b82 */ /* 0x000e620000000a00 */
[----:B------:R-:W-:Y:S02]  /*2c790*/  UMOV UR5, 0x400 ;  /* 0x0000040000057882 */ /* 0x000fe40000000000 */
[----:B------:R2:W-:Y:S01]  /*2c7a0*/  STL.64 [R1+0x608], R16 ;  /* 0x0006081001007387 */ /* 0x0005e20000100a00 */
[----:B------:R-:W-:-:S03]  /*2c7b0*/  ULEA UR5, UR58, UR5, 0x18 ;  /* 0x000000053a057291 */ /* 0x000fc6000f8ec03f */
[----:B------:R3:W-:Y:S01]  /*2c7c0*/  STL [R1+0x600], R13 ;  /* 0x0006000d01007387 */ /* 0x0007e20000100800 */
[----:B------:R-:W4:Y:S08]  /*2c7d0*/  LDC.64 R4, c[0x0][0x600] ;  /* 0x00018000ff047b82 */ /* 0x000f300000000a00 */
[----:B--2---:R-:W2:Y:S08]  /*2c7e0*/  LDC.64 R16, c[0x0][0x610] ;  /* 0x00018400ff107b82 */ /* 0x004eb00000000a00 */
[----:B------:R-:W2:Y:S08]  /*2c7f0*/  LDC.64 R18, c[0x0][0x618] ;  /* 0x00018600ff127b82 */ /* 0x000eb00000000a00 */
[----:B---3--:R-:W1:Y:S08]  /*2c800*/  LDC.64 R12, c[0x0][0x620] ;  /* 0x00018800ff0c7b82 */ /* 0x008e700000000a00 */
[----:B------:R-:W4:Y:S01]  /*2c810*/  LDC.64 R6, c[0x0][0x608] ;  /* 0x00018200ff067b82 */ /* 0x000f220000000a00 */
[----:B--2---:R2:W-:Y:S07]  /*2c820*/  STS.128 [UR5+0x34710], R16 ;  /* 0x03471010ff007988 */ /* 0x0045ee0008000c05 */
[----:B------:R-:W3:Y:S01]  /*2c830*/  LDC.64 R32, c[0x0][0x630] ;  /* 0x00018c00ff207b82 */ /* 0x000ee20000000a00 */
[----:B-1----:R1:W-:Y:S07]  /*2c840*/  STS.128 [UR5+0x34720], R12 ;  /* 0x0347200cff007988 */ /* 0x0023ee0008000c05 */
[----:B------:R-:W3:Y:S01]  /*2c850*/  LDC.64 R34, c[0x0][0x638] ;  /* 0x00018e00ff227b82 */ /* 0x000ee20000000a00 */
[----:B--2---:R2:W5:Y:S07]  /*2c860*/  LDL.LU.64 R18, [R1+0x610] ;  /* 0x0006100001127983 */ /* 0x00456e0000300a00 */
[----:B------:R-:W2:Y:S01]  /*2c870*/  LDC.64 R28, c[0x0][0x640] ;  /* 0x00019000ff1c7b82 */ /* 0x000ea20000000a00 */
[----:B------:R2:W5:Y:S04]  /*2c880*/  LDL.LU.64 R16, [R1+0x608] ;  /* 0x0006080001107983 */ /* 0x0005680000300a00 */
[----:B-1----:R1:W5:Y:S03]  /*2c890*/  LDL.LU R13, [R1+0x600] ;  /* 0x00060000010d7983 */ /* 0x0023660000300800 */
[----:B------:R-:W2:Y:S01]  /*2c8a0*/  LDC.64 R30, c[0x0][0x648] ;  /* 0x00019200ff1e7b82 */ /* 0x000ea20000000a00 */
[----:B----4-:R4:W-:Y:S07]  /*2c8b0*/  STS.128 [UR5+0x34700], R4 ;  /* 0x03470004ff007988 */ /* 0x0109ee0008000c05 */
[----:B------:R-:W1:Y:S08]  /*2c8c0*/  LDC.64 R24, c[0x0][0x650] ;  /* 0x00019400ff187b82 */ /* 0x000e700000000a00 */
[----:B------:R-:W1:Y:S08]  /*2c8d0*/  LDC.64 R26, c[0x0][0x658] ;  /* 0x00019600ff1a7b82 */ /* 0x000e700000000a00 */
[----:B------:R-:W1:Y:S08]  /*2c8e0*/  LDC.64 R8, c[0x0][0x660] ;  /* 0x00019800ff087b82 */ /* 0x000e700000000a00 */
[----:B------:R-:W1:Y:S08]  /*2c8f0*/  LDC.64 R10, c[0x0][0x668] ;  /* 0x00019a00ff0a7b82 */ /* 0x000e700000000a00 */
[----:B----4-:R-:W4:Y:S08]  /*2c900*/  LDC.64 R4, c[0x0][0x670] ;  /* 0x00019c00ff047b82 */ /* 0x010f300000000a00 */
[----:B------:R-:W4:Y:S01]  /*2c910*/  LDC.64 R6, c[0x0][0x678] ;  /* 0x00019e00ff067b82 */ /* 0x000f220000000a00 */
[----:B---3--:R3:W-:Y:S04]  /*2c920*/  STS.128 [UR5+0x34730], R32 ;  /* 0x03473020ff007988 */ /* 0x0087e80008000c05 */
[----:B--2---:R3:W-:Y:S04]  /*2c930*/  STS.128 [UR5+0x34740], R28 ;  /* 0x0347401cff007988 */ /* 0x0047e80008000c05 */
[----:B-1----:R3:W-:Y:S04]  /*2c940*/  STS.128 [UR5+0x34750], R24 ;  /* 0x03475018ff007988 */ /* 0x0027e80008000c05 */
[----:B------:R3:W-:Y:S04]  /*2c950*/  STS.128 [UR5+0x34760], R8 ;  /* 0x03476008ff007988 */ /* 0x0007e80008000c05 */
[----:B----4-:R3:W-:Y:S02]  /*2c960*/  STS.128 [UR5+0x34770], R4 ;  /* 0x03477004ff007988 */ /* 0x0107e40008000c05 */
.L_x_240:
[----:B------:R-:W-:Y:S05]  /*2c970*/  BSYNC B0 ;  /* 0x0000000000007941 */ /* 0x000fea0003800000 */
.L_x_239:
[----:B------:R-:W-:Y:S01]  /*2c980*/  ELECT P0, URZ, PT ;  /* 0x00000000003f782f */ /* 0x000fe20003800000 */
[----:B------:R-:W-:Y:S01]  /*2c990*/  NOP ;  /* 0x0000000000007918 */ /* 0x000fe20000000000 */
[----:B------:R-:W-:Y:S01]  /*2c9a0*/  ULDC UR5, c[0x0][0x884] ;  /* 0x0002210000057ab9 */ /* 0x000fe20000000800 */
[----:B------:R-:W-:Y:S01]  /*2c9b0*/  ULDC.64 UR10, c[0x0][0x800] ;  /* 0x00020000000a7ab9 */ /* 0x000fe20000000a00 */
[----:B------:R-:W-:Y:S01]  /*2c9c0*/  ULEA UR4, UR5, UR4, 0x1 ;  /* 0x0000000405047291 */ /* 0x000fe2000f8e083f */
[----:B------:R-:W-:Y:S03]  /*2c9d0*/  BSSY B0, `(.L_x_241) ;  /* 0x0000033000007945 */ /* 0x000fe60003800000 */
[----:B------:R-:W-:-:S05]  /*2c9e0*/  UIMAD.WIDE UR10, UR4, 0x80, UR10 ;  /* 0x00000080040a78a5 */ /* 0x000fca000f8e020a */
[----:B------:R-:W-:Y:S07]  /*2c9f0*/  @!P0 BRA `(.L_x_242) ;  /* 0x0000000000c08947 */ /* 0x000fee0003800000 */
[----:B------:R-:W-:Y:S01]  /*2ca00*/  ULDC.64 UR4, c[0x0][0x808] ;  /* 0x0002020000047ab9 */ /* 0x000fe20000000a00 */
[----:B------:R-:W-:Y:S01]  /*2ca10*/  ULDC.64 UR6, c[0x0][0x810] ;  /* 0x0002040000067ab9 */ /* 0x000fe20000000a00 */
[----:B------:R-:W-:Y:S02]  /*2ca20*/  ISETP.NE.U32.AND P0, PT, RZ, UR4, PT ;  /* 0x00000004ff007c0c */ /* 0x000fe4000bf05070 */
[----:B------:R-:W-:Y:S02]  /*2ca30*/  ISETP.NE.U32.AND P1, PT, RZ, UR6, PT ;  /* 0x00000006ff007c0c */ /* 0x000fe4000bf25070 */
[----:B------:R-:W-:Y:S02]  /*2ca40*/  ISETP.NE.AND.EX P0, PT, RZ, UR5, PT, P0 ;  /* 0x00000005ff007c0c */ /* 0x000fe4000bf05300 */
[----:B------:R-:W-:-:S11]  /*2ca50*/  ISETP.NE.AND.EX P1, PT, RZ, UR7, PT, P1 ;  /* 0x00000007ff007c0c */ /* 0x000fd6000bf25310 */
[----:B------:R-:W-:Y:S05]  /*2ca60*/  @!P0 BRA `(.L_x_243) ;  /* 0x0000000000188947 */ /* 0x000fea0003800000 */
[----:B------:R-:W1:Y:S02]  /*2ca70*/  LDC.64 R2, c[0x0][0x808] ;  /* 0x00020200ff027b82 */ /* 0x000e640000000a00 */
[----:B-1---5:R-:W-:-:S06]  /*2ca80*/  IMAD.WIDE R2, R18, 0x8, R2 ;  /* 0x0000000812027825 */ /* 0x022fcc00078e0202 */
[----:B------:R-:W2:Y:S01]  /*2ca90*/  LDG.E.64 R2, desc[UR38][R2.64] ;  /* 0x0000002602027981 */ /* 0x000ea2000c1e1b00 */
[----:B------:R-:W-:Y:S02]  /*2caa0*/  UMOV UR4, 0x400 ;  /* 0x0000040000047882 */ /* 0x000fe40000000000 */
[----:B------:R-:W-:-:S09]  /*2cab0*/  ULEA UR4, UR58, UR4, 0x18 ;  /* 0x000000043a047291 */ /* 0x000fd2000f8ec03f */
[----:B--2---:R1:W-:Y:S03]  /*2cac0*/  STS.64 [UR4+0x34700], R2 ;  /* 0x03470002ff007988 */ /* 0x0043e60008000a04 */
.L_x_243:
[----:B------:R-:W-:Y:S05]  /*2cad0*/  @!P1 BRA `(.L_x_242) ;  /* 0x0000000000889947 */ /* 0x000fea0003800000 */
[----:B-1----:R-:W1:Y:S02]  /*2cae0*/  LDC.64 R2, c[0x0][0x810] ;  /* 0x00020400ff027b82 */ /* 0x002e640000000a00 */
[----:B-1---5:R-:W-:-:S06]  /*2caf0*/  IMAD.WIDE R2, R18, 0x8, R2 ;  /* 0x0000000812027825 */ /* 0x022fcc00078e0202 */
[----:B------:R-:W2:Y:S01]  /*2cb00*/  LDG.E.64 R2, desc[UR38][R2.64] ;  /* 0x0000002602027981 */ /* 0x000ea2000c1e1b00 */
[----:B------:R-:W-:Y:S01]  /*2cb10*/  UMOV UR4, 0x400 ;  /* 0x0000040000047882 */ /* 0x000fe20000000000 */
[----:B---3--:R-:W-:Y:S01]  /*2cb20*/  IADD3 R4, R13, -0x1, RZ ;  /* 0xffffffff0d047810 */ /* 0x008fe20007ffe0ff */
[----:B------:R-:W-:-:S04]  /*2cb30*/  ULEA UR4, UR58, UR4, 0x18 ;  /* 0x000000043a047291 */ /* 0x000fc8000f8ec03f */
[----:B------:R-:W-:-:S05]  /*2cb40*/  UIADD3 UR5, UR4, 0x34700, URZ ;  /* 0x0003470004057890 */ /* 0x000fca000fffe03f */
[----:B------:R-:W1:Y:S01]  /*2cb50*/  LDS R0, [UR4+0x3471c] ;  /* 0x03471c04ff007984 */ /* 0x000e620008000800 */
[----:B------:R-:W-:-:S03]  /*2cb60*/  MOV R8, UR5 ;  /* 0x0000000500087c02 */ /* 0x000fc60008000f00 */
[----:B------:R-:W-:Y:S01]  /*2cb70*/  STS [UR4+0x34730], RZ ;  /* 0x034730ffff007988 */ /* 0x000fe20008000804 */
[----:B------:R-:W-:-:S05]  /*2cb80*/  SHF.R.U64 R8, R8, 0x4, RZ ;  /* 0x0000000408087819 */ /* 0x000fca00000012ff */
[----:B------:R-:W-:Y:S04]  /*2cb90*/  STS [UR4+0x34710], R8 ;  /* 0x03471008ff007988 */ /* 0x000fe80008000804 */
[----:B------:R-:W-:Y:S01]  /*2cba0*/  STS [UR4+0x34714], R8 ;  /* 0x03471408ff007988 */ /* 0x000fe20008000804 */
[C---:B--2---:R-:W-:Y:S02]  /*2cbb0*/  SHF.L.U64.HI R11, R2.reuse, 0x1, R3 ;  /* 0x00000001020b7819 */ /* 0x044fe40000010203 */
[----:B------:R-:W-:Y:S02]  /*2cbc0*/  SHF.L.U32 R2, R2, 0x1, RZ ;  /* 0x0000000102027819 */ /* 0x000fe400000006ff */
[----:B------:R-:W-:Y:S02]  /*2cbd0*/  LOP3.LUT R11, R11, 0x1fffffff, RZ, 0xc0, !PT ;  /* 0x1fffffff0b0b7812 */ /* 0x000fe400078ec0ff */
[----:B------:R-:W-:-:S02]  /*2cbe0*/  LOP3.LUT R2, R2, 0xfffffffe, RZ, 0xc0, !PT ;  /* 0xfffffffe02027812 */ /* 0x000fc400078ec0ff */
[--C-:B------:R-:W-:Y:S02]  /*2cbf0*/  SHF.R.U32.HI R5, RZ, 0x4, R11.reuse ;  /* 0x00000004ff057819 */ /* 0x100fe4000001160b */
[----:B------:R-:W-:Y:S02]  /*2cc00*/  SHF.R.U64 R2, R2, 0x4, R11 ;  /* 0x0000000402027819 */ /* 0x000fe4000000120b */
[----:B-1----:R-:W-:Y:S01]  /*2cc10*/  LOP3.LUT R0, R0, 0xf, R5, 0xb8, !PT ;  /* 0x0000000f00007812 */ /* 0x002fe200078eb805 */
[----:B------:R-:W-:Y:S02]  /*2cc20*/  VIADD R5, R19, 0xffffffff ;  /* 0xffffffff13057836 */ /* 0x000fe40000000000 */
[----:B------:R-:W-:Y:S04]  /*2cc30*/  STS [UR4+0x3470c], R2 ;  /* 0x03470c02ff007988 */ /* 0x000fe80008000804 */
[----:B------:R-:W-:Y:S04]  /*2cc40*/  STS [UR4+0x3471c], R0 ;  /* 0x03471c00ff007988 */ /* 0x000fe80008000804 */
[----:B------:R-:W1:Y:S02]  /*2cc50*/  LDS R6, [UR4+0x3471c] ;  /* 0x03471c04ff067984 */ /* 0x000e640008000800 */
[----:B-1----:R-:W-:-:S05]  /*2cc60*/  LOP3.LUT R6, R6, 0xf0, RZ, 0xb8, !PT ;  /* 0x000000f006067812 */ /* 0x002fca00078eb8ff */
[----:B------:R1:W-:Y:S04]  /*2cc70*/  STS [UR4+0x3471c], R6 ;  /* 0x03471c06ff007988 */ /* 0x0003e80008000804 */
[----:B------:R-:W2:Y:S01]  /*2cc80*/  LDS R9, [UR4+0x3471c] ;  /* 0x03471c04ff097984 */ /* 0x000ea20008000800 */
[----:B-1----:R-:W-:-:S05]  /*2cc90*/  CS2R R6, SRZ ;  /* 0x0000000000067805 */ /* 0x002fca000001ff00 */
[----:B------:R-:W-:Y:S01]  /*2cca0*/  STS.128 [UR4+0x34720], R4 ;  /* 0x03472004ff007988 */ /* 0x000fe20008000c04 */
[----:B--2---:R-:W-:-:S05]  /*2ccb0*/  LOP3.LUT R9, R9, 0xf00, RZ, 0xb8, !PT ;  /* 0x00000f0009097812 */ /* 0x004fca00078eb8ff */
[----:B------:R-:W-:Y:S04]  /*2ccc0*/  STS.64 [UR4+0x34718], R8 ;  /* 0x03471808ff007988 */ /* 0x000fe80008000a04 */
[----:B------:R-:W1:Y:S02]  /*2ccd0*/  LDS R3, [UR4+0x3471c] ;  /* 0x03471c04ff037984 */ /* 0x000e640008000800 */
[----:B-1----:R-:W-:-:S05]  /*2cce0*/  LOP3.LUT R0, R3, 0xf000, RZ, 0xb8, !PT ;  /* 0x0000f00003007812 */ /* 0x002fca00078eb8ff */
[----:B------:R2:W-:Y:S02]  /*2ccf0*/  STS [UR4+0x3471c], R0 ;  /* 0x03471c00ff007988 */ /* 0x0005e40008000804 */
.L_x_242:
[----:B------:R-:W-:Y:S05]  /*2cd00*/  BSYNC B0 ;  /* 0x0000000000007941 */ /* 0x000fea0003800000 */
.L_x_241:
[----:B--2---:R-:W2:Y:S01]  /*2cd10*/  S2R R0, SR_LANEID ;  /* 0x0000000000007919 */ /* 0x004ea20000000000 */
[----:B------:R-:W-:Y:S01]  /*2cd20*/  ELECT P0, URZ, PT ;  /* 0x00000000003f782f */ /* 0x000fe20003800000 */
[----:B------:R-:W-:Y:S01]  /*2cd30*/  NOP ;  /* 0x0000000000007918 */ /* 0x000fe20000000000 */
[----:B------:R-:W-:Y:S11]  /*2cd40*/  BSSY B0, `(.L_x_244) ;  /* 0x0000004000007945 */ /* 0x000ff60003800000 */
[----:B------:R-:W-:Y:S05]  /*2cd50*/  @!P0 BRA `(.L_x_245) ;  /* 0x0000000000088947 */ /* 0x000fea0003800000 */
[----:B------:R0:W-:Y:S01]  /*2cd60*/  UTMACMDFLUSH ;  /* 0x00000000000079b7 */ /* 0x0001e20000000000 */
[----:B------:R-:W-:-:S04]  /*2cd70*/  DEPBAR.LE SB0, 0x0 ;  /* 0x000080000000791a */ /* 0x000fc80000000000 */
.L_x_245:
[----:B------:R-:W-:Y:S05]  /*2cd80*/  BSYNC B0 ;  /* 0x0000000000007941 */ /* 0x000fea0003800000 */
.L_x_244:
[----:B------:R-:W-:Y:S01]  /*2cd90*/  UMOV UR4, 0x400 ;  /* 0x0000040000047882 */ /* 0x000fe20000000000 */
[----:B--23--:R-:W-:Y:S01]  /*2cda0*/  SHF.L.U32 R4, R0, 0x2, RZ ;  /* 0x0000000200047819 */ /* 0x00cfe200000006ff */
[----:B------:R-:W-:-:S03]  /*2cdb0*/  ULEA UR4, UR58, UR4, 0x18 ;  /* 0x000000043a047291 */ /* 0x000fc6000f8ec03f */
[----:B-1----:R-:W-:Y:S01]  /*2cdc0*/  IADD3 R2, P0, R4, UR10, RZ ;  /* 0x0000000a04027c10 */ /* 0x002fe2000ff1e0ff */
[----:B------:R-:W-:Y:S01]  /*2cdd0*/  UIADD3 UR5, UR4, 0x34700, URZ ;  /* 0x0003470004057890 */ /* 0x000fe2000fffe03f */
[----:B------:R-:W-:Y:S02]  /*2cde0*/  MOV R0, RZ ;  /* 0x000000ff00007202 */ /* 0x000fe40000000f00 */
[----:B------:R-:W-:-:S06]  /*2cdf0*/  IADD3.X R3, RZ, UR11, RZ, P0, !PT ;  /* 0x0000000bff037c10 */ /* 0x000fcc00087fe4ff */
[----:B------:R-:W1:Y:S01]  /*2ce00*/  LDS R5, [R4+UR5] ;  /* 0x0000000504057984 */ /* 0x000e620008000800 */
[----:B------:R-:W-:-:S03]  /*2ce10*/  SHF.L.U32 R0, R0, 0x1f, RZ ;  /* 0x0000001f00007819 */ /* 0x000fc600000006ff */
[----:B-1----:R1:W2:Y:S02]  /*2ce20*/  ATOMG.E.EXCH.STRONG.GPU PT, RZ, [R2], R5 ;  /* 0x0000000502ff73a8 */ /* 0x0022a400041ee100 */
[----:B--2---:R-:W2:Y:S01]  /*2ce30*/  SYNCS.PHASECHK.TRANS64.TRYWAIT P0, [UR4+0x344f8], R0 ;  /* 0x0344f800ff0075a7 */ /* 0x004ea20008000144 */
[----:B------:R-:W-:Y:S02]  /*2ce40*/  ULOP3.LUT UR36, UR59, 0x1, URZ, 0xfc, !UPT ;  /* 0x000000013b247892 */ /* 0x000fe4000f8efc3f */
[----:B------:R-:W-:Y:S01]  /*2ce50*/  ULOP3.LUT UR37, UR61, 0x2, URZ, 0xfc, !UPT ;  /* 0x000000023d257892 */ /* 0x000fe2000f8efc3f */
[----:B-12---:R-:W-:Y:S11]  /*2ce60*/  @!P0 BRA `(.L_x_246) ;  /* 0x0000008000288947 */ /* 0x006ff60003800000 */
.L_x_572:
[----:B------:R-:W-:Y:S01]  /*2ce70*/  IMAD.MOV.U32 R2, RZ, RZ, 0x1 ;  /* 0x00000001ff027424 */ /* 0x000fe200078e00ff */
[----:B-1----:R-:W-:Y:S01]  /*2ce80*/  MOV R0, RZ ;  /* 0x000000ff00007202 */ /* 0x002fe20000000f00 */
[----:B------:R-:W-:Y:S01]  /*2ce90*/  ULDC UR41, c[0x0][0x598] ;  /* 0x0001660000297ab9 */ /* 0x000fe20000000800 */
[----:B------:R-:W-:Y:S01]  /*2cea0*/  ULDC UR42, c[0x0][0x580] ;  /* 0x00016000002a7ab9 */ /* 0x000fe20000000800 */
[----:B------:R-:W-:Y:S01]  /*2ceb0*/  ULDC.64 UR34, c[0x0][0x590] ;  /* 0x0001640000227ab9 */ /* 0x000fe20000000a00 */
[----:B------:R-:W-:-:S05]  /*2cec0*/  ULDC.64 UR32, c[0x0][0x588] ;  /* 0x0001620000207ab9 */ /* 0x000fca0000000a00 */
.L_x_451:
[----:B------:R-:W-:-:S06]  /*2ced0*/  UISETP.NE.AND UP0, UPT, UR36, 0x3, UPT ;  /* 0x000000032400788c */ /* 0x000fcc000bf05270 */
[----:B------:R-:W-:-:S13]  /*2cee0*/  PLOP3.LUT P1, PT, PT, PT, UP0, 0x80, 0x0 ;  /* 0x000000000000781c */ /* 0x000fda0003f2f008 */
[----:B-----5:R-:W-:Y:S05]  /*2cef0*/  @!P1 BRA `(.L_x_247) ;  /* 0x0000000000049947 */ /* 0x020fea0003800000 */
[----:B------:R-:W-:Y:S01]  /*2cf00*/  BPT.TRAP 0x1 ;  /* 0x000000040000795c */ /* 0x000fe20000300000 */
.L_x_247:
[----:B------:R-:W-:Y:S02]  /*2cf10*/  R2UR UR6, R22 ;  /* 0x00000000160672ca */ /* 0x000fe400000e0000 */
[----:B------:R-:W-:Y:S02]  /*2cf20*/  SHF.L.U32 R3, R0, 0x1f, RZ ;  /* 0x0000001f00037819 */ /* 0x000fe400000006ff */
[----:B------:R-:W-:-:S09]  /*2cf30*/  LEA R4, R22, UR4, 0x4 ;  /* 0x0000000416047c11 */ /* 0x000fd2000f8e20ff */
[----:B------:R-:W-:-:S09]  /*2cf40*/  ULEA UR6, UR6, UR4, 0x3 ;  /* 0x0000000406067291 */ /* 0x000fd2000f8e183f */
[----:B------:R-:W1:Y:S02]  /*2cf50*/  SYNCS.PHASECHK.TRANS64.TRYWAIT P0, [UR6+0x34400], R3 ;  /* 0x03440003ff0075a7 */ /* 0x000e640008000146 */
[----:B-1----:R-:W-:Y:S05]  /*2cf60*/  @!P0 BRA `(.L_x_248) ;  /* 0x0000008000008947 */ /* 0x002fea0003800000 */
.L_x_573:
[----:B-1----:R-:W1:Y:S01]  /*2cf70*/  LDS.128 R4, [R4+0x34520] ;  /* 0x0345200004047984 */ /* 0x002e620000000c00 */
[----:B------:R-:W-:Y:S01]  /*2cf80*/  @!PT LDS RZ, [RZ] ;  /* 0x00000000fffff984 */ /* 0x000fe20000000800 */
[----:B------:R-:W-:Y:S01]  /*2cf90*/  @!PT LDS RZ, [RZ] ;  /* 0x00000000fffff984 */ /* 0x000fe20000000800 */
[----:B------:R-:W-:Y:S01]  /*2cfa0*/  @!PT LDS RZ, [RZ] ;  /* 0x00000000fffff984 */ /* 0x000fe20000000800 */
[----:B------:R-:W-:Y:S01]  /*2cfb0*/  @!PT LDS RZ, [RZ] ;  /* 0x00000000fffff984 */ /* 0x000fe20000000800 */
[----:B------:R2:W-:Y:S06]  /*2cfc0*/  MEMBAR.ALL.CTA ;  /* 0x0000000000007992 */ /* 0x0005ec0000008000 */
[----:B--2---:R-:W2:Y:S01]  /*2cfd0*/  FENCE.VIEW.ASYNC.S ;  /* 0x00000000000073c6 */ /* 0x004ea20000000000 */
[----:B------:R-:W-:Y:S05]  /*2cfe0*/  @!P1 BRA `(.L_x_249) ;  /* 0x0000000000049947 */ /* 0x000fea0003800000 */
[----:B------:R-:W-:Y:S01]  /*2cff0*/  BPT.TRAP 0x1 ;  /* 0x000000040000795c */ /* 0x000fe20000300000 */
.L_x_249:
[----:B------:R-:W-:Y:S01]  /*2d000*/  UIADD3 UR6, UR6, 0x34440, URZ ;  /* 0x0003444006067890 */ /* 0x000fe2000fffe03f */
[----:B-----5:R-:W-:Y:S02]  /*2d010*/  R2UR UR14, R16 ;  /* 0x00000000100e72ca */ /* 0x020fe400000e0000 */
[----:B------:R-:W-:Y:S01]  /*2d020*/  R2UR UR15, R17 ;  /* 0x00000000110f72ca */ /* 0x000fe200000e0000 */
[----:B------:R-:W-:Y:S01]  /*2d030*/  UPRMT UR6, UR58, 0x654, UR6 ;  /* 0x000006543a067896 */ /* 0x000fe20008000006 */
[----:B------:R-:W-:Y:S02]  /*2d040*/  LOP3.LUT P1, RZ, R2, 0xff, RZ, 0xc0, !PT ;  /* 0x000000ff02ff7812 */ /* 0x000fe4000782c0ff */
[----:B------:R-:W-:-:S04]  /*2d050*/  ISETP.NE.U32.AND P0, PT, RZ, UR34, PT ;  /* 0x00000022ff007c0c */ /* 0x000fc8000bf05070 */
[----:B------:R-:W-:Y:S02]  /*2d060*/  ISETP.NE.AND.EX P0, PT, RZ, UR35, PT, P0 ;  /* 0x00000023ff007c0c */ /* 0x000fe4000bf05300 */
[----:B--2---:R-:W-:Y:S01]  /*2d070*/  SYNCS.ARRIVE.TRANS64.RED.A1T0 RZ, [UR6], RZ ;  /* 0x000000ffffff79a7 */ /* 0x004fe20008100406 */
[----:B------:R-:W-:Y:S02]  /*2d080*/  USHF.L.U32 UR14, UR14, 0x8, URZ ;  /* 0x000000080e0e7899 */ /* 0x000fe4000800063f */
[----:B------:R-:W-:Y:S02]  /*2d090*/  USHF.L.U32 UR15, UR15, 0x8, URZ ;  /* 0x000000080f0f7899 */ /* 0x000fe4000800063f */
[----:B------:R-:W-:Y:S10]  /*2d0a0*/  @!P1 BRA `(.L_x_250) ;  /* 0x00000000000c9947 */ /* 0x000ff40003800000 */
[----:B------:R-:W-:-:S04]  /*2d0b0*/  DEPBAR {5,4,3,2,1,0} ;  /* 0x0000003f0000791a */ /* 0x000fc80000000000 */
[----:B------:R2:W-:Y:S02]  /*2d0c0*/  UTMACCTL.IV [UR10] ;  /* 0x000000000a0079b9 */ /* 0x0005e40008000000 */
[----:B--2---:R-:W-:Y:S01]  /*2d0d0*/  NOP ;  /* 0x0000000000007918 */ /* 0x004fe20000000000 */
.L_x_250:
[----:B------:R-:W-:Y:S05]  /*2d0e0*/  @!P0 BRA `(.L_x_251) ;  /* 0x0000000000188947 */ /* 0x000fea0003800000 */
[----:B------:R-:W2:Y:S02]  /*2d0f0*/  LDC.64 R2, c[0x0][0x590] ;  /* 0x00016400ff027b82 */ /* 0x000ea40000000a00 */
[----:B--2---:R-:W-:-:S06]  /*2d100*/  IMAD.WIDE R2, R18, 0x8, R2 ;  /* 0x0000000812027825 */ /* 0x004fcc00078e0202 */
[----:B------:R-:W2:Y:S04]  /*2d110*/  LDG.E.64 R2, desc[UR38][R2.64] ;  /* 0x0000002602027981 */ /* 0x000ea8000c1e1b00 */
[----:B--2---:R-:W2:Y:S02]  /*2d120*/  LD.E R8, desc[UR38][R2.64] ;  /* 0x0000002602087980 */ /* 0x004ea4000c101900 */
[----:B--2---:R-:W-:Y:S01]  /*2d130*/  FSETP.NEU.AND P0, PT, R8, RZ, PT ;  /* 0x000000ff0800720b */ /* 0x004fe20003f0d000 */
[----:B------:R-:W-:-:S12]  /*2d140*/  BRA `(.L_x_252) ;  /* 0x0000000000247947 */ /* 0x000fd80003800000 */
.L_x_251:
[----:B------:R-:W-:Y:S02]  /*2d150*/  ISETP.NE.U32.AND P1, PT, RZ, UR32, PT ;  /* 0x00000020ff007c0c */ /* 0x000fe4000bf25070 */
[----:B------:R-:W-:Y:S02]  /*2d160*/  FSETP.NEU.AND P0, PT, RZ, UR42, PT ;  /* 0x0000002aff007c0b */ /* 0x000fe4000bf0d000 */
[----:B------:R-:W-:-:S13]  /*2d170*/  ISETP.NE.AND.EX P1, PT, RZ, UR33, PT, P1 ;  /* 0x00000021ff007c0c */ /* 0x000fda000bf25310 */
[----:B------:R-:W-:Y:S05]  /*2d180*/  @!P1 BRA `(.L_x_252) ;  /* 0x0000000000149947 */ /* 0x000fea0003800000 */
[----:B------:R-:W2:Y:S01]  /*2d190*/  LDC.64 R2, c[0x0][0x588] ;  /* 0x00016200ff027b82 */ /* 0x000ea20000000a00 */
[----:B------:R-:W-:-:S04]  /*2d1a0*/  IMAD R9, R18, UR41, RZ ;  /* 0x0000002912097c24 */ /* 0x000fc8000f8e02ff */
[----:B--2---:R-:W-:-:S06]  /*2d1b0*/  IMAD.WIDE R2, R9, 0x4, R2 ;  /* 0x0000000409027825 */ /* 0x004fcc00078e0202 */
[----:B------:R-:W2:Y:S02]  /*2d1c0*/  LDG.E R2, desc[UR38][R2.64] ;  /* 0x0000002602027981 */ /* 0x000ea4000c1e1900 */
[----:B--2---:R-:W-:-:S13]  /*2d1d0*/  FSETP.NEU.AND P0, PT, R2, RZ, PT ;  /* 0x000000ff0200720b */ /* 0x004fda0003f0d000 */
.L_x_252:
[----:B------:R-:W-:Y:S01]  /*2d1e0*/  UISETP.NE.AND UP0, UPT, UR37, 0x3, UPT ;  /* 0x000000032500788c */ /* 0x000fe2000bf05270 */
[----:B------:R-:W-:-:S05]  /*2d1f0*/  ELECT P1, URZ, PT ;  /* 0x00000000003f782f */ /* 0x000fca0003820000 */
[----:B------:R-:W-:Y:S02]  /*2d200*/  PLOP3.LUT P2, PT, PT, PT, UP0, 0x80, 0x0 ;  /* 0x000000000000781c */ /* 0x000fe40003f4f008 */
[----:B------:R-:W-:-:S11]  /*2d210*/  PLOP3.LUT P0, PT, P0, P1, PT, 0x2a, 0x0 ;  /* 0x000000000000781c */ /* 0x000fd60000702572 */
[----:B------:R-:W-:Y:S05]  /*2d220*/  @!P2 BRA `(.L_x_253) ;  /* 0x000000000004a947 */ /* 0x000fea0003800000 */
[----:B------:R-:W-:Y:S01]  /*2d230*/  BPT.TRAP 0x1 ;  /* 0x000000040000795c */ /* 0x000fe20000300000 */
.L_x_253:
[----:B------:R-:W-:-:S04]  /*2d240*/  MOV R8, 0x1 ;  /* 0x0000000100087802 */ /* 0x000fc80000000f00 */
[----:B------:R-:W-:-:S04]  /*2d250*/  SHF.L.U32 R8, R8, 0x1f, RZ ;  /* 0x0000001f08087819 */ /* 0x000fc800000006ff */
[----:B------:R-:W2:Y:S02]  /*2d260*/  SYNCS.PHASECHK.TRANS64.TRYWAIT P1, [UR4+0x344d0], R8 ;  /* 0x0344d008ff0075a7 */ /* 0x000ea40008020144 */
[----:B--2---:R-:W-:Y:S05]  /*2d270*/  @!P1 BRA `(.L_x_254) ;  /* 0x0000007c00549947 */ /* 0x004fea0003800000 */
.L_x_574:
[----:B------:R-:W-:Y:S04]  /*2d280*/  BSSY B0, `(.L_x_255) ;  /* 0x000000b000007945 */ /* 0x000fe80003800000 */
[----:B------:R-:W-:Y:S05]  /*2d290*/  @P0 BRA `(.L_x_256) ;  /* 0x0000000000240947 */ /* 0x000fea0003800000 */
[----:B------:R-:W-:Y:S02]  /*2d2a0*/  UIADD3 UR12, UR4, 0x30000, URZ ;  /* 0x00030000040c7890 */ /* 0x000fe4000fffe03f */
[----:B------:R-:W-:Y:S01]  /*2d2b0*/  UIADD3 UR13, UR4, 0x344b0, URZ ;  /* 0x000344b0040d7890 */ /* 0x000fe2000fffe03f */
[----:B------:R-:W-:Y:S01]  /*2d2c0*/  UMOV UR6, 0x0 ;  /* 0x0000000000067882 */ /* 0x000fe20000000000 */
[----:B------:R-:W-:-:S07]  /*2d2d0*/  UMOV UR7, 0x10000000 ;  /* 0x1000000000077882 */ /* 0x000fce0000000000 */
[----:B------:R3:W-:Y:S02]  /*2d2e0*/  UTMALDG.2D [UR12], [UR10], desc[UR6] ;  /* 0x0000060c0a0075b4 */ /* 0x0007e40008009000 */
[----:B---3--:R-:W-:Y:S05]  /*2d2f0*/  @!P2 BRA `(.L_x_257) ;  /* 0x000000000004a947 */ /* 0x008fea0003800000 */
[----:B------:R-:W-:Y:S01]  /*2d300*/  BPT.TRAP 0x1 ;  /* 0x000000040000795c */ /* 0x000fe20000300000 */
.L_x_257:
[----:B------:R-:W3:Y:S02]  /*2d310*/  LDC R2, c[0x0][0x828] ;  /* 0x00020a00ff027b82 */ /* 0x000ee40000000800 */
[----:B---3--:R3:W-:Y:S02]  /*2d320*/  SYNCS.ARRIVE.TRANS64.RED.A0TR RZ, [UR4+0x344b0], R2 ;  /* 0x0344b002ffff79a7 */ /* 0x0087e40008300404 */
.L_x_256:
[----:B------:R-:W-:Y:S05]  /*2d330*/  BSYNC B0 ;  /* 0x0000000000007941 */ /* 0x000fea0003800000 */
.L_x_255:
[----:B------:R-:W-:Y:S05]  /*2d340*/  @!P2 BRA `(.L_x_258) ;  /* 0x000000000004a947 */ /* 0x000fea0003800000 */
[----:B------:R-:W-:Y:S01]  /*2d350*/  BPT.TRAP 0x1 ;  /* 0x000000040000795c */ /* 0x000fe20000300000 */
.L_x_258:
[----:B------:R-:W-:-:S04]  /*2d360*/  UIADD3 UR29, UR4, 0x344b0, URZ ;  /* 0x000344b0041d7890 */ /* 0x000fc8000fffe03f */
[----:B------:R-:W-:-:S09]  /*2d370*/  UPRMT UR6, UR58, 0x654, UR29 ;  /* 0x000006543a067896 */ /* 0x000fd2000800001d */
[----:B------:R-:W-:Y:S01]  /*2d380*/  SYNCS.ARRIVE.TRANS64.RED.A1T0 RZ, [UR6], RZ ;  /* 0x000000ffffff79a7 */ /* 0x000fe20008100406 */
[----:B------:R-:W-:Y:S05]  /*2d390*/  @!P2 BRA `(.L_x_259) ;  /* 0x000000000004a947 */ /* 0x000fea0003800000 */
[----:B------:R-:W-:Y:S01]  /*2d3a0*/  BPT.TRAP 0x1 ;  /* 0x000000040000795c */ /* 0x000fe20000300000 */
.L_x_259:
[----:B------:R-:W4:Y:S02]  /*2d3b0*/  SYNCS.PHASECHK.TRANS64.TRYWAIT P1, [UR4+0x344d8], R8 ;  /* 0x0344d808ff0075a7 */ /* 0x000f240008020144 */
[----:B----4-:R-:W-:Y:S05]  /*2d3c0*/  @!P1 BRA `(.L_x_260) ;  /* 0x0000007c00189947 */ /* 0x010fea0003800000 */
.L_x_575:
[----:B------:R-:W-:Y:S04]  /*2d3d0*/  BSSY B0, `(.L_x_261) ;  /* 0x000000d000007945 */ /* 0x000fe80003800000 */
[----:B------:R-:W-:Y:S05]  /*2d3e0*/  @P0 BRA `(.L_x_262) ;  /* 0x00000000002c0947 */ /* 0x000fea0003800000 */
[----:B------:R-:W-:Y:S02]  /*2d3f0*/  UIADD3 UR18, UR14, 0x40, URZ ;  /* 0x000000400e127890 */ /* 0x000fe4000fffe03f */
[----:B------:R-:W-:Y:S02]  /*2d400*/  UIADD3 UR16, UR4, 0x31000, URZ ;  /* 0x0003100004107890 */ /* 0x000fe4000fffe03f */
[----:B------:R-:W-:Y:S01]  /*2d410*/  UIADD3 UR17, UR4, 0x344b8, URZ ;  /* 0x000344b804117890 */ /* 0x000fe2000fffe03f */
[----:B------:R-:W-:Y:S01]  /*2d420*/  UMOV UR8, 0x0 ;  /* 0x0000000000087882 */ /* 0x000fe20000000000 */
[----:B------:R-:W-:Y:S01]  /*2d430*/  UMOV UR9, 0x10000000 ;  /* 0x1000000000097882 */ /* 0x000fe20000000000 */
[----:B------:R-:W-:-:S06]  /*2d440*/  UMOV UR19, UR15 ;  /* 0x0000000f00137c82 */ /* 0x000fcc0008000000 */
[----:B------:R4:W-:Y:S02]  /*2d450*/  UTMALDG.2D [UR16], [UR10], desc[UR8] ;  /* 0x000008100a0075b4 */ /* 0x0009e40008009000 */
[----:B----4-:R-:W-:Y:S05]  /*2d460*/  @!P2 BRA `(.L_x_263) ;  /* 0x000000000004a947 */ /* 0x010fea0003800000 */
[----:B------:R-:W-:Y:S01]  /*2d470*/  BPT.TRAP 0x1 ;  /* 0x000000040000795c */ /* 0x000fe20000300000 */
.L_x_263:
[----:B---3--:R-:W3:Y:S02]  /*2d480*/  LDC R2, c[0x0][0x828] ;  /* 0x00020a00ff027b82 */ /* 0x008ee40000000800 */
[----:B---3--:R4:W-:Y:S02]  /*2d490*/  SYNCS.ARRIVE.TRANS64.RED.A0TR RZ, [UR4+0x344b8], R2 ;  /* 0x0344b802ffff79a7 */ /* 0x0089e40008300404 */
.L_x_262:
[----:B------:R-:W-:Y:S05]  /*2d4a0*/  BSYNC B0 ;  /* 0x0000000000007941 */ /* 0x000fea0003800000 */
.L_x_261:
[----:B------:R-:W-:Y:S05]  /*2d4b0*/  @!P2 BRA `(.L_x_264) ;  /* 0x000000000004a947 */ /* 0x000fea0003800000 */
[----:B------:R-:W-:Y:S01]  /*2d4c0*/  BPT.TRAP 0x1 ;  /* 0x000000040000795c */ /* 0x000fe20000300000 */
.L_x_264:
[----:B------:R-:W-:-:S04]  /*2d4d0*/  UIADD3 UR17, UR4, 0x344b8, URZ ;  /* 0x000344b804117890 */ /* 0x000fc8000fffe03f */
[----:B------:R-:W-:-:S09]  /*2d4e0*/  UPRMT UR7, UR58, 0x654, UR17 ;  /* 0x000006543a077896 */ /* 0x000fd20008000011 */
[----:B------:R-:W-:Y:S01]  /*2d4f0*/  SYNCS.ARRIVE.TRANS64.RED.A1T0 RZ, [UR7], RZ ;  /* 0x000000ffffff79a7 */ /* 0x000fe20008100407 */
[----:B------:R-:W-:Y:S05]  /*2d500*/  @!P2 BRA `(.L_x_265) ;  /* 0x000000000004a947 */ /* 0x000fea0003800000 */
[----:B------:R-:W-:Y:S01]  /*2d510*/  BPT.TRAP 0x1 ;  /* 0x000000040000795c */ /* 0x000fe20000300000 */
.L_x_265:
[----:B------:R-:W5:Y:S02]  /*2d520*/  SYNCS.PHASECHK.TRANS64.TRYWAIT P1, [UR4+0x344e0], R8 ;  /* 0x0344e008ff0075a7 */ /* 0x000f640008020144 */
[----:B-----5:R-:W-:Y:S05]  /*2d530*/  @!P1 BRA `(.L_x_266) ;  /* 0x0000007800d49947 */ /* 0x020fea0003800000 */
.L_x_576:
        /* <DEDUP_REMOVED lines=9> */
[----:B-1----:R-:W-:Y:S05]  /*2d5d0*/  @!P2 BRA `(.L_x_269) ;  /* 0x000000000004a947 */ /* 0x002fea0003800000 */
[----:B------:R-:W-:Y:S01]  /*2d5e0*/  BPT.TRAP 0x1 ;  /* 0x000000040000795c */ /* 0x000fe20000300000 */
.L_x_269:
[----:B---34-:R-:W1:Y:S02]  /*2d5f0*/  LDC R2, c[0x0][0x828] ;  /* 0x00020a00ff027b82 */ /* 0x018e640000000800 */
[----:B-1----:R1:W-:Y:S02]  /*2d600*/  SYNCS.ARRIVE.TRANS64.RED.A0TR RZ, [UR4+0x344c0], R2 ;  /* 0x0344c002ffff79a7 */ /* 0x0023e40008300404 */
.L_x_268:
[----:B------:R-:W-:Y:S05]  /*2d610*/  BSYNC B0 ;  /* 0x0000000000007941 */ /* 0x000fea0003800000 */
.L_x_267:
[----:B------:R-:W-:Y:S05]  /*2d620*/  @!P2 BRA `(.L_x_270) ;  /* 0x000000000004a947 */ /* 0x000fea0003800000 */
[----:B------:R-:W-:Y:S01]  /*2d630*/  BPT.TRAP 0x1 ;  /* 0x000000040000795c */ /* 0x000fe20000300000 */
.L_x_270:
[----:B------:R-:W-:-:S04]  /*2d640*/  UIADD3 UR21, UR4, 0x344c0, URZ ;  /* 0x000344c004157890 */ /* 0x000fc8000fffe03f */
[----:B------:R-:W-:-:S09]  /*2d650*/  UPRMT UR8, UR58, 0x654, UR21 ;  /* 0x000006543a087896 */ /* 0x000fd20008000015 */
[----:B------:R-:W-:Y:S01]  /*2d660*/  SYNCS.ARRIVE.TRANS64.RED.A1T0 RZ, [UR8], RZ ;  /* 0x000000ffffff79a7 */ /* 0x000fe20008100408 */
[----:B------:R-:W-:Y:S05]  /*2d670*/  @!P2 BRA `(.L_x_271) ;  /* 0x000000000004a947 */ /* 0x000fea0003800000 */
[----:B------:R-:W-:Y:S01]  /*2d680*/  BPT.TRAP 0x1 ;  /* 0x000000040000795c */ /* 0x000fe20000300000 */
.L_x_271:
[----:B------:R-:W5:Y:S02]  /*2d690*/  SYNCS.PHASECHK.TRANS64.TRYWAIT P1, [UR4+0x344e8], R8 ;  /* 0x0344e808ff0075a7 */ /* 0x000f640008020144 */
[----:B-----5:R-:W-:Y:S05]  /*2d6a0*/  @!P1 BRA `(.L_x_272) ;  /* 0x0000007800909947 */ /* 0x020fea0003800000 */
.L_x_577:
        /* <DEDUP_REMOVED lines=11> */
.L_x_275:
[----:B---34-:R-:W1:Y:S02]  /*2d760*/  LDC R2, c[0x0][0x828] ;  /* 0x00020a00ff027b82 */ /* 0x018e640000000800 */
[----:B-1----:R1:W-:Y:S02]  /*2d770*/  SYNCS.ARRIVE.TRANS64.RED.A0TR RZ, [UR4+0x344c8], R2 ;  /* 0x0344c802ffff79a7 */ /* 0x0023e40008300404 */
.L_x_274:
[----:B------:R-:W-:Y:S05]  /*2d780*/  BSYNC B0 ;  /* 0x0000000000007941 */ /* 0x000fea0003800000 */
.L_x_273:
[----:B------:R-:W-:Y:S05]  /*2d790*/  @!P2 BRA `(.L_x_276) ;  /* 0x000000000004a947 */ /* 0x000fea0003800000 */
[----:B------:R-:W-:Y:S01]  /*2d7a0*/  BPT.TRAP 0x1 ;  /* 0x000000040000795c */ /* 0x000fe20000300000 */
.L_x_276:
[----:B------:R-:W-:Y:S02]  /*2d7b0*/  UIADD3 UR25, UR4, 0x344c8, URZ ;  /* 0x000344c804197890 */ /* 0x000fe4000fffe03f */
[----:B------:R-:W-:Y:S02]  /*2d7c0*/  UIADD3 UR31, UR15, 0x20, URZ ;  /* 0x000000200f1f7890 */ /* 0x000fe4000fffe03f */
[----:B------:R-:W-:-:S09]  /*2d7d0*/  UPRMT UR9, UR58, 0x654, UR25 ;  /* 0x000006543a097896 */ /* 0x000fd20008000019 */
[----:B------:R-:W-:Y:S01]  /*2d7e0*/  SYNCS.ARRIVE.TRANS64.RED.A1T0 RZ, [UR9], RZ ;  /* 0x000000ffffff79a7 */ /* 0x000fe20008100409 */
[----:B------:R-:W-:Y:S05]  /*2d7f0*/  @!P2 BRA `(.L_x_277) ;  /* 0x000000000004a947 */ /* 0x000fea0003800000 */
[----:B------:R-:W-:Y:S01]  /*2d800*/  BPT.TRAP 0x1 ;  /* 0x000000040000795c */ /* 0x000fe20000300000 */
.L_x_277:
[----:B-1-34-:R-:W-:-:S04]  /*2d810*/  SHF.L.U32 R2, RZ, 0x1f, RZ ;  /* 0x0000001fff027819 */ /* 0x01afc800000006ff */
[----:B------:R-:W1:Y:S02]  /*2d820*/  SYNCS.PHASECHK.TRANS64.TRYWAIT P1, [UR4+0x344d0], R2 ;  /* 0x0344d002ff0075a7 */ /* 0x000e640008020144 */
[----:B-1----:R-:W-:Y:S05]  /*2d830*/  @!P1 BRA `(.L_x_278) ;  /* 0x0000007800449947 */ /* 0x002fea0003800000 */
.L_x_578:
[----:B------:R-:W-:Y:S04]  /*2d840*/  BSSY B0, `(.L_x_279) ;  /* 0x000000b000007945 */ /* 0x000fe80003800000 */
[----:B------:R-:W-:Y:S05]  /*2d850*/  @P0 BRA `(.L_x_280) ;  /* 0x0000000000240947 */ /* 0x000fea0003800000 */
[----:B------:R-:W-:Y:S01]  /*2d860*/  UIADD3 UR28, UR4, 0x30000, URZ ;  /* 0x00030000041c7890 */ /* 0x000fe2000fffe03f */
[----:B------:R-:W-:Y:S01]  /*2d870*/  UMOV UR12, 0x0 ;  /* 0x00000000000c7882 */ /* 0x000fe20000000000 */
[----:B------:R-:W-:Y:S01]  /*2d880*/  UMOV UR13, 0x10000000 ;  /* 0x10000000000d7882 */ /* 0x000fe20000000000 */
[----:B------:R-:W-:-:S06]  /*2d890*/  UMOV UR30, UR14 ;  /* 0x0000000e001e7c82 */ /* 0x000fcc0008000000 */
[----:B------:R3:W-:Y:S02]  /*2d8a0*/  UTMALDG.2D [UR28], [UR10], desc[UR12] ;  /* 0x00000c1c0a0075b4 */ /* 0x0007e40008009000 */
[----:B---3--:R-:W-:Y:S05]  /*2d8b0*/  @!P2 BRA `(.L_x_281) ;  /* 0x000000000004a947 */ /* 0x008fea0003800000 */
[----:B------:R-:W-:Y:S01]  /*2d8c0*/  BPT.TRAP 0x1 ;  /* 0x000000040000795c */ /* 0x000fe20000300000 */
.L_x_281:
[----:B-12---:R-:W1:Y:S02]  /*2d8d0*/  LDC R3, c[0x0][0x828] ;  /* 0x00020a00ff037b82 */ /* 0x006e640000000800 */
[----:B-1----:R3:W-:Y:S02]  /*2d8e0*/  SYNCS.ARRIVE.TRANS64.RED.A0TR RZ, [UR4+0x344b0], R3 ;  /* 0x0344b003ffff79a7 */ /* 0x0027e40008300404 */
.L_x_280:
[----:B------:R-:W-:Y:S05]  /*2d8f0*/  BSYNC B0 ;  /* 0x0000000000007941 */ /* 0x000fea0003800000 */
.L_x_279:
[----:B------:R-:W-:Y:S05]  /*2d900*/  @!P2 BRA `(.L_x_282) ;  /* 0x000000000004a947 */ /* 0x000fea0003800000 */
[----:B------:R-:W-:Y:S01]  /*2d910*/  BPT.TRAP 0x1 ;  /* 0x000000040000795c */ /* 0x000fe20000300000 */
.L_x_282:
[----:B------:R-:W-:Y:S01]  /*2d920*/  SYNCS.ARRIVE.TRANS64.RED.A1T0 RZ, [UR6], RZ ;  /* 0x000000ffffff79a7 */ /* 0x000fe20008100406 */
[----:B------:R-:W-:Y:S05]  /*2d930*/  @!P2 BRA `(.L_x_283) ;  /* 0x000000000004a947 */ /* 0x000fea0003800000 */
[----:B------:R-:W-:Y:S01]  /*2d940*/  BPT.TRAP 0x1 ;  /* 0x000000040000795c */ /* 0x000fe20000300000 */
.L_x_283:
[----:B------:R-:W4:Y:S02]  /*2d950*/  SYNCS.PHASECHK.TRANS64.TRYWAIT P1, [UR4+0x344d8], R2 ;  /* 0x0344d802ff0075a7 */ /* 0x000f240008020144 */
[----:B----4-:R-:W-:Y:S05]  /*2d960*/  @!P1 BRA `(.L_x_284) ;  /* 0x0000007800109947 */ /* 0x010fea0003800000 */
.L_x_579:
[----:B------:R-:W-:Y:S04]  /*2d970*/  BSSY B0, `(.L_x_285) ;  /* 0x000000c000007945 */ /* 0x000fe80003800000 */
[----:B------:R-:W-:Y:S05]  /*2d980*/  @P0 BRA `(.L_x_286) ;  /* 0x0000000000280947 */ /* 0x000fea0003800000 */
        /* <DEDUP_REMOVED lines=8> */
.L_x_287:
[----:B-123--:R-:W1:Y:S02]  /*2da10*/  LDC R3, c[0x0][0x828] ;  /* 0x00020a00ff037b82 */ /* 0x00ee640000000800 */
[----:B-1----:R4:W-:Y:S02]  /*2da20*/  SYNCS.ARRIVE.TRANS64.RED.A0TR RZ, [UR4+0x344b8], R3 ;  /* 0x0344b803ffff79a7 */ /* 0x0029e40008300404 */
.L_x_286:
[----:B------:R-:W-:Y:S05]  /*2da30*/  BSYNC B0 ;  /* 0x0000000000007941 */ /* 0x000fea0003800000 */
.L_x_285:
[----:B------:R-:W-:Y:S05]  /*2da40*/  @!P2 BRA `(.L_x_288) ;  /* 0x000000000004a947 */ /* 0x000fea0003800000 */
[----:B------:R-:W-:Y:S01]  /*2da50*/  BPT.TRAP 0x1 ;  /* 0x000000040000795c */ /* 0x000fe20000300000 */
.L_x_288:
[----:B------:R-:W-:Y:S01]  /*2da60*/  SYNCS.ARRIVE.TRANS64.RED.A1T0 RZ, [UR7], RZ ;  /* 0x000000ffffff79a7 */ /* 0x000fe20008100407 */
[----:B------:R-:W-:Y:S05]  /*2da70*/  @!P2 BRA `(.L_x_289) ;  /* 0x000000000004a947 */ /* 0x000fea0003800000 */
[----:B------:R-:W-:Y:S01]  /*2da80*/  BPT.TRAP 0x1 ;  /* 0x000000040000795c */ /* 0x000fe20000300000 */
.L_x_289:
[----:B------:R-:W5:Y:S02]  /*2da90*/  SYNCS.PHASECHK.TRANS64.TRYWAIT P1, [UR4+0x344e0], R2 ;  /* 0x0344e002ff0075a7 */ /* 0x000f640008020144 */
[----:B-----5:R-:W-:Y:S05]  /*2daa0*/  @!P1 BRA `(.L_x_290) ;  /* 0x0000007400d89947 */ /* 0x020fea0003800000 */
.L_x_580:
        /* <DEDUP_REMOVED lines=10> */
.L_x_293:
[----:B--234-:R-:W1:Y:S02]  /*2db50*/  LDC R3, c[0x0][0x828] ;  /* 0x00020a00ff037b82 */ /* 0x01ce640000000800 */
[----:B-1----:R1:W-:Y:S02]  /*2db60*/  SYNCS.ARRIVE.TRANS64.RED.A0TR RZ, [UR4+0x344c0], R3 ;  /* 0x0344c003ffff79a7 */ /* 0x0023e40008300404 */
.L_x_292:
[----:B------:R-:W-:Y:S05]  /*2db70*/  BSYNC B0 ;  /* 0x0000000000007941 */ /* 0x000fea0003800000 */
.L_x_291:
[----:B------:R-:W-:Y:S05]  /*2db80*/  @!P2 BRA `(.L_x_294) ;  /* 0x000000000004a947 */ /* 0x000fea0003800000 */
[----:B------:R-:W-:Y:S01]  /*2db90*/  BPT.TRAP 0x1 ;  /* 0x000000040000795c */ /* 0x000fe20000300000 */
.L_x_294:
[----:B------:R-:W-:Y:S01]  /*2dba0*/  SYNCS.ARRIVE.TRANS64.RED.A1T0 RZ, [UR8], RZ ;  /* 0x000000ffffff79a7 */ /* 0x000fe20008100408 */
[----:B------:R-:W-:Y:S05]  /*2dbb0*/  @!P2 BRA `(.L_x_295) ;  /* 0x000000000004a947 */ /* 0x000fea0003800000 */
[----:B------:R-:W-:Y:S01]  /*2dbc0*/  BPT.TRAP 0x1 ;  /* 0x000000040000795c */ /* 0x000fe20000300000 */
.L_x_295:
[----:B------:R-:W5:Y:S02]  /*2dbd0*/  SYNCS.PHASECHK.TRANS64.TRYWAIT P1, [UR4+0x344e8], R2 ;  /* 0x0344e802ff0075a7 */ /* 0x000f640008020144 */
[----:B-----5:R-:W-:Y:S05]  /*2dbe0*/  @!P1 BRA `(.L_x_296) ;  /* 0x0000007400a09947 */ /* 0x020fea0003800000 */
.L_x_581:
        /* <DEDUP_REMOVED lines=10> */
.L_x_299:
[----:B--234-:R-:W1:Y:S02]  /*2dc90*/  LDC R3, c[0x0][0x828] ;  /* 0x00020a00ff037b82 */ /* 0x01ce640000000800 */
[----:B-1----:R1:W-:Y:S02]  /*2dca0*/  SYNCS.ARRIVE.TRANS64.RED.A0TR RZ, [UR4+0x344c8], R3 ;  /* 0x0344c803ffff79a7 */ /* 0x0023e40008300404 */
.L_x_298:
[----:B------:R-:W-:Y:S05]  /*2dcb0*/  BSYNC B0 ;  /* 0x0000000000007941 */ /* 0x000fea0003800000 */
.L_x_297:
[----:B------:R-:W-:Y:S05]  /*2dcc0*/  @!P2 BRA `(.L_x_300) ;  /* 0x000000000004a947 */ /* 0x000fea0003800000 */
[----:B------:R-:W-:Y:S01]  /*2dcd0*/  BPT.TRAP 0x1 ;  /* 0x000000040000795c */ /* 0x000fe20000300000 */
.L_x_300:
[----:B------:R-:W-:Y:S01]  /*2dce0*/  SYNCS.ARRIVE.TRANS64.RED.A1T0 RZ, [UR9], RZ ;  /* 0x000000ffffff79a7 */ /* 0x000fe20008100409 */
[----:B------:R-:W-:Y:S01]  /*2dcf0*/  UIADD3 UR31, UR15, 0x40, URZ ;  /* 0x000000400f1f7890 */ /* 0x000fe2000fffe03f */
[----:B------:R-:W-:Y:S11]  /*2dd00*/  @!P2 BRA `(.L_x_301) ;  /* 0x000000000004a947 */ /* 0x000ff60003800000 */
[----:B------:R-:W-:Y:S01]  /*2dd10*/  BPT.TRAP 0x1 ;  /* 0x000000040000795c */ /* 0x000fe20000300000 */
.L_x_301:
[----:B------:R-:W5:Y:S02]  /*2dd20*/  SYNCS.PHASECHK.TRANS64.TRYWAIT P1, [UR4+0x344d0], R8 ;  /* 0x0344d008ff0075a7 */ /* 0x000f640008020144 */
[----:B-----5:R-:W-:Y:S05]  /*2dd30*/  @!P1 BRA `(.L_x_302) ;  /* 0x0000007400649947 */ /* 0x020fea0003800000 */
.L_x_582:
[----:B------:R-:W-:Y:S04]  /*2dd40*/  BSSY B0, `(.L_x_303) ;  /* 0x000000b000007945 */ /* 0x000fe80003800000 */
[----:B------:R-:W-:Y:S05]  /*2dd50*/  @P0 BRA `(.L_x_304) ;  /* 0x0000000000240947 */ /* 0x000fea0003800000 */
[----:B------:R-:W-:Y:S01]  /*2dd60*/  UIADD3 UR28, UR4, 0x30000, URZ ;  /* 0x00030000041c7890 */ /* 0x000fe2000fffe03f */
[----:B------:R-:W-:Y:S01]  /*2dd70*/  UMOV UR12, 0x0 ;  /* 0x00000000000c7882 */ /* 0x000fe20000000000 */
[----:B------:R-:W-:Y:S01]  /*2dd80*/  UMOV UR13, 0x10000000 ;  /* 0x10000000000d7882 */ /* 0x000fe20000000000 */
[----:B------:R-:W-:-:S06]  /*2dd90*/  UMOV UR30, UR14 ;  /* 0x0000000e001e7c82 */ /* 0x000fcc0008000000 */
[----:B------:R1:W-:Y:S02]  /*2dda0*/  UTMALDG.2D [UR28], [UR10], desc[UR12] ;  /* 0x00000c1c0a0075b4 */ /* 0x0003e40008009000 */
[----:B-1----:R-:W-:Y:S05]  /*2ddb0*/  @!P2 BRA `(.L_x_305) ;  /* 0x000000000004a947 */ /* 0x002fea0003800000 */
[----:B------:R-:W-:Y:S01]  /*2ddc0*/  BPT.TRAP 0x1 ;  /* 0x000000040000795c */ /* 0x000fe20000300000 */
.L_x_305:
[----:B--234-:R-:W1:Y:S02]  /*2ddd0*/  LDC R3, c[0x0][0x828] ;  /* 0x00020a00ff037b82 */ /* 0x01ce640000000800 */
[----:B-1----:R1:W-:Y:S02]  /*2dde0*/  SYNCS.ARRIVE.TRANS64.RED.A0TR RZ, [UR4+0x344b0], R3 ;  /* 0x0344b003ffff79a7 */ /* 0x0023e40008300404 */
.L_x_304:
[----:B------:R-:W-:Y:S05]  /*2ddf0*/  BSYNC B0 ;  /* 0x0000000000007941 */ /* 0x000fea0003800000 */
.L_x_303:
[----:B------:R-:W-:Y:S05]  /*2de00*/  @!P2 BRA `(.L_x_306) ;  /* 0x000000000004a947 */ /* 0x000fea0003800000 */
[----:B------:R-:W-:Y:S01]  /*2de10*/  BPT.TRAP 0x1 ;  /* 0x000000040000795c */ /* 0x000fe20000300000 */
.L_x_306:
[----:B------:R-:W-:Y:S01]  /*2de20*/  SYNCS.ARRIVE.TRANS64.RED.A1T0 RZ, [UR6], RZ ;  /* 0x000000ffffff79a7 */ /* 0x000fe20008100406 */
[----:B------:R-:W-:Y:S05]  /*2de30*/  @!P2 BRA `(.L_x_307) ;  /* 0x000000000004a947 */ /* 0x000fea0003800000 */
[----:B------:R-:W-:Y:S01]  /*2de40*/  BPT.TRAP 0x1 ;  /* 0x000000040000795c */ /* 0x000fe20000300000 */
.L_x_307:
[----:B------:R-:W5:Y:S02]  /*2de50*/  SYNCS.PHASECHK.TRANS64.TRYWAIT P1, [UR4+0x344d8], R8 ;  /* 0x0344d808ff0075a7 */ /* 0x000f640008020144 */
[----:B-----5:R-:W-:Y:S05]  /*2de60*/  @!P1 BRA `(.L_x_308) ;  /* 0x0000007400309947 */ /* 0x020fea0003800000 */
.L_x_583:
        /* <DEDUP_REMOVED lines=10> */
.L_x_311:
[----:B--234-:R-:W1:Y:S02]  /*2df10*/  LDC R3, c[0x0][0x828] ;  /* 0x00020a00ff037b82 */ /* 0x01ce640000000800 */
[----:B-1----:R1:W-:Y:S02]  /*2df20*/  SYNCS.ARRIVE.TRANS64.RED.A0TR RZ, [UR4+0x344b8], R3 ;  /* 0x0344b803ffff79a7 */ /* 0x0023e40008300404 */
.L_x_310:
[----:B------:R-:W-:Y:S05]  /*2df30*/  BSYNC B0 ;  /* 0x0000000000007941 */ /* 0x000fea0003800000 */
.L_x_309:
[----:B------:R-:W-:Y:S05]  /*2df40*/  @!P2 BRA `(.L_x_312) ;  /* 0x000000000004a947 */ /* 0x000fea0003800000 */
[----:B------:R-:W-:Y:S01]  /*2df50*/  BPT.TRAP 0x1 ;  /* 0x000000040000795c */ /* 0x000fe20000300000 */
.L_x_312:
[----:B------:R-:W-:Y:S01]  /*2df60*/  SYNCS.ARRIVE.TRANS64.RED.A1T0 RZ, [UR7], RZ ;  /* 0x000000ffffff79a7 */ /* 0x000fe20008100407 */
[----:B------:R-:W-:Y:S05]  /*2df70*/  @!P2 BRA `(.L_x_313) ;  /* 0x000000000004a947 */ /* 0x000fea0003800000 */
[----:B------:R-:W-:Y:S01]  /*2df80*/  BPT.TRAP 0x1 ;  /* 0x000000040000795c */ /* 0x000fe20000300000 */
.L_x_313:
[----:B------:R-:W5:Y:S02]  /*2df90*/  SYNCS.PHASECHK.TRANS64.TRYWAIT P1, [UR4+0x344e0], R8 ;  /* 0x0344e008ff0075a7 */ /* 0x000f640008020144 */
[----:B-----5:R-:W-:Y:S05]  /*2dfa0*/  @!P1 BRA `(.L_x_314) ;  /* 0x0000007000f89947 */ /* 0x020fea0003800000 */
.L_x_584:
        /* <DEDUP_REMOVED lines=10> */
.L_x_317:
[----:B--234-:R-:W1:Y:S02]  /*2e050*/  LDC R3, c[0x0][0x828] ;  /* 0x00020a00ff037b82 */ /* 0x01ce640000000800 */
[----:B-1----:R1:W-:Y:S02]  /*2e060*/  SYNCS.ARRIVE.TRANS64.RED.A0TR RZ, [UR4+0x344c0], R3 ;  /* 0x0344c003ffff79a7 */ /* 0x0023e40008300404 */
.L_x_316:
[----:B------:R-:W-:Y:S05]  /*2e070*/  BSYNC B0 ;  /* 0x0000000000007941 */ /* 0x000fea0003800000 */
.L_x_315:
[----:B------:R-:W-:Y:S05]  /*2e080*/  @!P2 BRA `(.L_x_318) ;  /* 0x000000000004a947 */ /* 0x000fea0003800000 */
[----:B------:R-:W-:Y:S01]  /*2e090*/  BPT.TRAP 0x1 ;  /* 0x000000040000795c */ /* 0x000fe20000300000 */
.L_x_318:
[----:B------:R-:W-:Y:S01]  /*2e0a0*/  SYNCS.ARRIVE.TRANS64.RED.A1T0 RZ, [UR8], RZ ;  /* 0x000000ffffff79a7 */ /* 0x000fe20008100408 */
[----:B------:R-:W-:Y:S05]  /*2e0b0*/  @!P2 BRA `(.L_x_319) ;  /* 0x000000000004a947 */ /* 0x000fea0003800000 */
[----:B------:R-:W-:Y:S01]  /*2e0c0*/  BPT.TRAP 0x1 ;  /* 0x000000040000795c */ /* 0x000fe20000300000 */
.L_x_319:
[----:B------:R-:W5:Y:S02]  /*2e0d0*/  SYNCS.PHASECHK.TRANS64.TRYWAIT P1, [UR4+0x344e8], R8 ;  /* 0x0344e808ff0075a7 */ /* 0x000f640008020144 */
[----:B-----5:R-:W-:Y:S05]  /*2e0e0*/  @!P1 BRA `(.L_x_320) ;  /* 0x0000007000c09947 */ /* 0x020fea0003800000 */
.L_x_585:
        /* <DEDUP_REMOVED lines=10> */
.L_x_323:
[----:B--234-:R-:W1:Y:S02]  /*2e190*/  LDC R3, c[0x0][0x828] ;  /* 0x00020a00ff037b82 */ /* 0x01ce640000000800 */
[----:B-1----:R1:W-:Y:S02]  /*2e1a0*/  SYNCS.ARRIVE.TRANS64.RED.A0TR RZ, [UR4+0x344c8], R3 ;  /* 0x0344c803ffff79a7 */ /* 0x0023e40008300404 */
.L_x_322:
[----:B------:R-:W-:Y:S05]  /*2e1b0*/  BSYNC B0 ;  /* 0x0000000000007941 */ /* 0x000fea0003800000 */
.L_x_321:
[----:B------:R-:W-:Y:S05]  /*2e1c0*/  @!P2 BRA `(.L_x_324) ;  /* 0x000000000004a947 */ /* 0x000fea0003800000 */
[----:B------:R-:W-:Y:S01]  /*2e1d0*/  BPT.TRAP 0x1 ;  /* 0x000000040000795c */ /* 0x000fe20000300000 */
.L_x_324:
[----:B------:R-:W-:Y:S01]  /*2e1e0*/  SYNCS.ARRIVE.TRANS64.RED.A1T0 RZ, [UR9], RZ ;  /* 0x000000ffffff79a7 */ /* 0x000fe20008100409 */
[----:B------:R-:W-:Y:S01]  /*2e1f0*/  UIADD3 UR31, UR15, 0x60, URZ ;  /* 0x000000600f1f7890 */ /* 0x000fe2000fffe03f */
[----:B------:R-:W-:Y:S11]  /*2e200*/  @!P2 BRA `(.L_x_325) ;  /* 0x000000000004a947 */ /* 0x000ff60003800000 */
[----:B------:R-:W-:Y:S01]  /*2e210*/  BPT.TRAP 0x1 ;  /* 0x000000040000795c */ /* 0x000fe20000300000 */
.L_x_325:
[----:B------:R-:W5:Y:S02]  /*2e220*/  SYNCS.PHASECHK.TRANS64.TRYWAIT P1, [UR4+0x344d0], R2 ;  /* 0x0344d002ff0075a7 */ /* 0x000f640008020144 */
[----:B-----5:R-:W-:Y:S05]  /*2e230*/  @!P1 BRA `(.L_x_326) ;  /* 0x0000007000849947 */ /* 0x020fea0003800000 */
.L_x_586:
        /* <DEDUP_REMOVED lines=9> */
.L_x_329:
[----:B--234-:R-:W1:Y:S02]  /*2e2d0*/  LDC R3, c[0x0][0x828] ;  /* 0x00020a00ff037b82 */ /* 0x01ce640000000800 */
[----:B-1----:R1:W-:Y:S02]  /*2e2e0*/  SYNCS.ARRIVE.TRANS64.RED.A0TR RZ, [UR4+0x344b0], R3 ;  /* 0x0344b003ffff79a7 */ /* 0x0023e40008300404 */
.L_x_328:
[----:B------:R-:W-:Y:S05]  /*2e2f0*/  BSYNC B0 ;  /* 0x0000000000007941 */ /* 0x000fea0003800000 */
.L_x_327:
[----:B------:R-:W-:Y:S05]  /*2e300*/  @!P2 BRA `(.L_x_330) ;  /* 0x000000000004a947 */ /* 0x000fea0003800000 */
[----:B------:R-:W-:Y:S01]  /*2e310*/  BPT.TRAP 0x1 ;  /* 0x000000040000795c */ /* 0x000fe20000300000 */
.L_x_330:
[----:B------:R-:W-:Y:S01]  /*2e320*/  SYNCS.ARRIVE.TRANS64.RED.A1T0 RZ, [UR6], RZ ;  /* 0x000000ffffff79a7 */ /* 0x000fe20008100406 */
[----:B------:R-:W-:Y:S05]  /*2e330*/  @!P2 BRA `(.L_x_331) ;  /* 0x000000000004a947 */ /* 0x000fea0003800000 */
[----:B------:R-:W-:Y:S01]  /*2e340*/  BPT.TRAP 0x1 ;  /* 0x000000040000795c */ /* 0x000fe20000300000 */
.L_x_331:
[----:B------:R-:W5:Y:S02]  /*2e350*/  SYNCS.PHASECHK.TRANS64.TRYWAIT P1, [UR4+0x344d8], R2 ;  /* 0x0344d802ff0075a7 */ /* 0x000f640008020144 */
[----:B-----5:R-:W-:Y:S05]  /*2e360*/  @!P1 BRA `(.L_x_332) ;  /* 0x0000007000509947 */ /* 0x020fea0003800000 */
.L_x_587:
        /* <DEDUP_REMOVED lines=10> */
.L_x_335:
[----:B--234-:R-:W1:Y:S02]  /*2e410*/  LDC R3, c[0x0][0x828] ;  /* 0x00020a00ff037b82 */ /* 0x01ce640000000800 */
[----:B-1----:R1:W-:Y:S02]  /*2e420*/  SYNCS.ARRIVE.TRANS64.RED.A0TR RZ, [UR4+0x344b8], R3 ;  /* 0x0344b803ffff79a7 */ /* 0x0023e40008300404 */
.L_x_334:
[----:B------:R-:W-:Y:S05]  /*2e430*/  BSYNC B0 ;  /* 0x0000000000007941 */ /* 0x000fea0003800000 */
.L_x_333:
[----:B------:R-:W-:Y:S05]  /*2e440*/  @!P2 BRA `(.L_x_336) ;  /* 0x000000000004a947 */ /* 0x000fea0003800000 */
[----:B------:R-:W-:Y:S01]  /*2e450*/  BPT.TRAP 0x1 ;  /* 0x000000040000795c */ /* 0x000fe20000300000 */
.L_x_336:
[----:B------:R-:W-:Y:S01]  /*2e460*/  SYNCS.ARRIVE.TRANS64.RED.A1T0 RZ, [UR7], RZ ;  /* 0x000000ffffff79a7 */ /* 0x000fe20008100407 */
[----:B------:R-:W-:Y:S05]  /*2e470*/  @!P2 BRA `(.L_x_337) ;  /* 0x000000000004a947 */ /* 0x000fea0003800000 */
[----:B------:R-:W-:Y:S01]  /*2e480*/  BPT.TRAP 0x1 ;  /* 0x000000040000795c */ /* 0x000fe20000300000 */
.L_x_337:
[----:B------:R-:W5:Y:S02]  /*2e490*/  SYNCS.PHASECHK.TRANS64.TRYWAIT P1, [UR4+0x344e0], R2 ;  /* 0x0344e002ff0075a7 */ /* 0x000f640008020144 */
[----:B-----5:R-:W-:Y:S05]  /*2e4a0*/  @!P1 BRA `(.L_x_338) ;  /* 0x0000007000189947 */ /* 0x020fea0003800000 */
.L_x_588:
        /* <DEDUP_REMOVED lines=10> */
.L_x_341:
[----:B--234-:R-:W1:Y:S02]  /*2e550*/  LDC R3, c[0x0][0x828] ;  /* 0x00020a00ff037b82 */ /* 0x01ce640000000800 */
[----:B-1----:R1:W-:Y:S02]  /*2e560*/  SYNCS.ARRIVE.TRANS64.RED.A0TR RZ, [UR4+0x344c0], R3 ;  /* 0x0344c003ffff79a7 */ /* 0x0023e40008300404 */
.L_x_340:
[----:B------:R-:W-:Y:S05]  /*2e570*/  BSYNC B0 ;  /* 0x0000000000007941 */ /* 0x000fea0003800000 */
.L_x_339:
[----:B------:R-:W-:Y:S05]  /*2e580*/  @!P2 BRA `(.L_x_342) ;  /* 0x000000000004a947 */ /* 0x000fea0003800000 */
[----:B------:R-:W-:Y:S01]  /*2e590*/  BPT.TRAP 0x1 ;  /* 0x000000040000795c */ /* 0x000fe20000300000 */
.L_x_342:
[----:B------:R-:W-:Y:S01]  /*2e5a0*/  SYNCS.ARRIVE.TRANS64.RED.A1T0 RZ, [UR8], RZ ;  /* 0x000000ffffff79a7 */ /* 0x000fe20008100408 */
[----:B------:R-:W-:Y:S05]  /*2e5b0*/  @!P2 BRA `(.L_x_343) ;  /* 0x000000000004a947 */ /* 0x000fea0003800000 */
[----:B------:R-:W-:Y:S01]  /*2e5c0*/  BPT.TRAP 0x1 ;  /* 0x000000040000795c */ /* 0x000fe20000300000 */
.L_x_343:
[----:B------:R-:W5:Y:S02]  /*2e5d0*/  SYNCS.PHASECHK.TRANS64.TRYWAIT P1, [UR4+0x344e8], R2 ;  /* 0x0344e802ff0075a7 */ /* 0x000f640008020144 */
[----:B-----5:R-:W-:Y:S05]  /*2e5e0*/  @!P1 BRA `(.L_x_344) ;  /* 0x0000006c00e09947 */ /* 0x020fea0003800000 */
.L_x_589:
        /* <DEDUP_REMOVED lines=10> */
.L_x_347:
[----:B--234-:R-:W1:Y:S02]  /*2e690*/  LDC R3, c[0x0][0x828] ;  /* 0x00020a00ff037b82 */ /* 0x01ce640000000800 */
[----:B-1----:R1:W-:Y:S02]  /*2e6a0*/  SYNCS.ARRIVE.TRANS64.RED.A0TR RZ, [UR4+0x344c8], R3 ;  /* 0x0344c803ffff79a7 */ /* 0x0023e40008300404 */
.L_x_346:
[----:B------:R-:W-:Y:S05]  /*2e6b0*/  BSYNC B0 ;  /* 0x0000000000007941 */ /* 0x000fea0003800000 */
.L_x_345:
[----:B------:R-:W-:Y:S05]  /*2e6c0*/  @!P2 BRA `(.L_x_348) ;  /* 0x000000000004a947 */ /* 0x000fea0003800000 */
[----:B------:R-:W-:Y:S01]  /*2e6d0*/  BPT.TRAP 0x1 ;  /* 0x000000040000795c */ /* 0x000fe20000300000 */
.L_x_348:
[----:B------:R-:W-:Y:S01]  /*2e6e0*/  SYNCS.ARRIVE.TRANS64.RED.A1T0 RZ, [UR9], RZ ;  /* 0x000000ffffff79a7 */ /* 0x000fe20008100409 */
[----:B------:R-:W-:Y:S01]  /*2e6f0*/  UIADD3 UR31, UR15, 0x80, URZ ;  /* 0x000000800f1f7890 */ /* 0x000fe2000fffe03f */
[----:B------:R-:W-:Y:S11]  /*2e700*/  @!P2 BRA `(.L_x_349) ;  /* 0x000000000004a947 */ /* 0x000ff60003800000 */
[----:B------:R-:W-:Y:S01]  /*2e710*/  BPT.TRAP 0x1 ;  /* 0x000000040000795c */ /* 0x000fe20000300000 */
.L_x_349:
[----:B------:R-:W5:Y:S02]  /*2e720*/  SYNCS.PHASECHK.TRANS64.TRYWAIT P1, [UR4+0x344d0], R8 ;  /* 0x0344d008ff0075a7 */ /* 0x000f640008020144 */
[----:B-----5:R-:W-:Y:S05]  /*2e730*/  @!P1 BRA `(.L_x_350) ;  /* 0x0000006c00a49947 */ /* 0x020fea0003800000 */
.L_x_590:
        /* <DEDUP_REMOVED lines=9> */
.L_x_353:
[----:B--234-:R-:W1:Y:S02]  /*2e7d0*/  LDC R3, c[0x0][0x828] ;  /* 0x00020a00ff037b82 */ /* 0x01ce640000000800 */
[----:B-1----:R1:W-:Y:S02]  /*2e7e0*/  SYNCS.ARRIVE.TRANS64.RED.A0TR RZ, [UR4+0x344b0], R3 ;  /* 0x0344b003ffff79a7 */ /* 0x0023e40008300404 */
.L_x_352:
[----:B------:R-:W-:Y:S05]  /*2e7f0*/  BSYNC B0 ;  /* 0x0000000000007941 */ /* 0x000fea0003800000 */
.L_x_351:
[----:B------:R-:W-:Y:S05]  /*2e800*/  @!P2 BRA `(.L_x_354) ;  /* 0x000000000004a947 */ /* 0x000fea0003800000 */
[----:B------:R-:W-:Y:S01]  /*2e810*/  BPT.TRAP 0x1 ;  /* 0x000000040000795c */ /* 0x000fe20000300000 */
.L_x_354:
[----:B------:R-:W-:Y:S01]  /*2e820*/  SYNCS.ARRIVE.TRANS64.RED.A1T0 RZ, [UR6], RZ ;  /* 0x000000ffffff79a7 */ /* 0x000fe20008100406 */
[----:B------:R-:W-:Y:S05]  /*2e830*/  @!P2 BRA `(.L_x_355) ;  /* 0x000000000004a947 */ /* 0x000fea0003800000 */
[----:B------:R-:W-:Y:S01]  /*2e840*/  BPT.TRAP 0x1 ;  /* 0x000000040000795c */ /* 0x000fe20000300000 */
.L_x_355:
[----:B------:R-:W5:Y:S02]  /*2e850*/  SYNCS.PHASECHK.TRANS64.TRYWAIT P1, [UR4+0x344d8], R8 ;  /* 0x0344d808ff0075a7 */ /* 0x000f640008020144 */
[----:B-----5:R-:W-:Y:S05]  /*2e860*/  @!P1 BRA `(.L_x_356) ;  /* 0x0000006c00709947 */ /* 0x020fea0003800000 */
.L_x_591:
        /* <DEDUP_REMOVED lines=10> */
.L_x_359:
[----:B--234-:R-:W1:Y:S02]  /*2e910*/  LDC R3, c[0x0][0x828] ;  /* 0x00020a00ff037b82 */ /* 0x01ce640000000800 */
[----:B-1----:R1:W-:Y:S02]  /*2e920*/  SYNCS.ARRIVE.TRANS64.RED.A0TR RZ, [UR4+0x344b8], R3 ;  /* 0x0344b803ffff79a7 */ /* 0x0023e40008300404 */
.L_x_358:
[----:B------:R-:W-:Y:S05]  /*2e930*/  BSYNC B0 ;  /* 0x0000000000007941 */ /* 0x000fea0003800000 */
.L_x_357:
[----:B------:R-:W-:Y:S05]  /*2e940*/  @!P2 BRA `(.L_x_360) ;  /* 0x000000000004a947 */ /* 0x000fea0003800000 */
[----:B------:R-:W-:Y:S01]  /*2e950*/  BPT.TRAP 0x1 ;  /* 0x000000040000795c */ /* 0x000fe20000300000 */
.L_x_360:
[----:B------:R-:W-:Y:S01]  /*2e960*/  SYNCS.ARRIVE.TRANS64.RED.A1T0 RZ, [UR7], RZ ;  /* 0x000000ffffff79a7 */ /* 0x000fe20008100407 */
[----:B------:R-:W-:Y:S05]  /*2e970*/  @!P2 BRA `(.L_x_361) ;  /* 0x000000000004a947 */ /* 0x000fea0003800000 */
[----:B------:R-:W-:Y:S01]  /*2e980*/  BPT.TRAP 0x1 ;  /* 0x000000040000795c */ /* 0x000fe20000300000 */
.L_x_361:
[----:B------:R-:W5:Y:S02]  /*2e990*/  SYNCS.PHASECHK.TRANS64.TRYWAIT P1, [UR4+0x344e0], R8 ;  /* 0x0344e008ff0075a7 */ /* 0x000f640008020144 */
[----:B-----5:R-:W-:Y:S05]  /*2e9a0*/  @!P1 BRA `(.L_x_362) ;  /* 0x0000006c00389947 */ /* 0x020fea0003800000 */
.L_x_592:
        /* <DEDUP_REMOVED lines=10> */
.L_x_365:
[----:B--234-:R-:W1:Y:S02]  /*2ea50*/  LDC R3, c[0x0][0x828] ;  /* 0x00020a00ff037b82 */ /* 0x01ce640000000800 */
[----:B-1----:R1:W-:Y:S02]  /*2ea60*/  SYNCS.ARRIVE.TRANS64.RED.A0TR RZ, [UR4+0x344c0], R3 ;  /* 0x0344c003ffff79a7 */ /* 0x0023e40008300404 */
.L_x_364:
[----:B------:R-:W-:Y:S05]  /*2ea70*/  BSYNC B0 ;  /* 0x0000000000007941 */ /* 0x000fea0003800000 */
.L_x_363:
[----:B------:R-:W-:Y:S05]  /*2ea80*/  @!P2 BRA `(.L_x_366) ;  /* 0x000000000004a947 */ /* 0x000fea0003800000 */
[----:B------:R-:W-:Y:S01]  /*2ea90*/  BPT.TRAP 0x1 ;  /* 0x000000040000795c */ /* 0x000fe20000300000 */
.L_x_366:
[----:B------:R-:W-:Y:S01]  /*2eaa0*/  SYNCS.ARRIVE.TRANS64.RED.A1T0 RZ, [UR8], RZ ;  /* 0x000000ffffff79a7 */ /* 0x000fe20008100408 */
[----:B------:R-:W-:Y:S05]  /*2eab0*/  @!P2 BRA `(.L_x_367) ;  /* 0x000000000004a947 */ /* 0x000fea0003800000 */
[----:B------:R-:W-:Y:S01]  /*2eac0*/  BPT.TRAP 0x1 ;  /* 0x000000040000795c */ /* 0x000fe20000300000 */
.L_x_367:
[----:B------:R-:W5:Y:S02]  /*2ead0*/  SYNCS.PHASECHK.TRANS64.TRYWAIT P1, [UR4+0x344e8], R8 ;  /* 0x0344e808ff0075a7 */ /* 0x000f640008020144 */
[----:B-----5:R-:W-:Y:S05]  /*2eae0*/  @!P1 BRA `(.L_x_368) ;  /* 0x0000006c00009947 */ /* 0x020fea0003800000 */
.L_x_593:
        /* <DEDUP_REMOVED lines=10> */
.L_x_371:
[----:B--234-:R-:W1:Y:S02]  /*2eb90*/  LDC R3, c[0x0][0x828] ;  /* 0x00020a00ff037b82 */ /* 0x01ce640000000800 */
[----:B-1----:R1:W-:Y:S02]  /*2eba0*/  SYNCS.ARRIVE.TRANS64.RED.A0TR RZ, [UR4+0x344c8], R3 ;  /* 0x0344c803ffff79a7 */ /* 0x0023e40008300404 */
.L_x_370:
[----:B------:R-:W-:Y:S05]  /*2ebb0*/  BSYNC B0 ;  /* 0x0000000000007941 */ /* 0x000fea0003800000 */
.L_x_369:
[----:B------:R-:W-:Y:S05]  /*2ebc0*/  @!P2 BRA `(.L_x_372) ;  /* 0x000000000004a947 */ /* 0x000fea0003800000 */
[----:B------:R-:W-:Y:S01]  /*2ebd0*/  BPT.TRAP 0x1 ;  /* 0x000000040000795c */ /* 0x000fe20000300000 */
.L_x_372:
[----:B------:R-:W-:Y:S01]  /*2ebe0*/  SYNCS.ARRIVE.TRANS64.RED.A1T0 RZ, [UR9], RZ ;  /* 0x000000ffffff79a7 */ /* 0x000fe20008100409 */
[----:B------:R-:W-:Y:S01]  /*2ebf0*/  UIADD3 UR31, UR15, 0xa0, URZ ;  /* 0x000000a00f1f7890 */ /* 0x000fe2000fffe03f */
[----:B------:R-:W-:Y:S11]  /*2ec00*/  @!P2 BRA `(.L_x_373) ;  /* 0x000000000004a947 */ /* 0x000ff60003800000 */
[----:B------:R-:W-:Y:S01]  /*2ec10*/  BPT.TRAP 0x1 ;  /* 0x000000040000795c */ /* 0x000fe20000300000 */
.L_x_373:
[----:B------:R-:W5:Y:S02]  /*2ec20*/  SYNCS.PHASECHK.TRANS64.TRYWAIT P1, [UR4+0x344d0], R2 ;  /* 0x0344d002ff0075a7 */ /* 0x000f640008020144 */
[----:B-----5:R-:W-:Y:S05]  /*2ec30*/  @!P1 BRA `(.L_x_374) ;  /* 0x0000006800c49947 */ /* 0x020fea0003800000 */
.L_x_594:
        /* <DEDUP_REMOVED lines=9> */
.L_x_377:
[----:B--234-:R-:W1:Y:S02]  /*2ecd0*/  LDC R3, c[0x0][0x828] ;  /* 0x00020a00ff037b82 */ /* 0x01ce640000000800 */
[----:B-1----:R1:W-:Y:S02]  /*2ece0*/  SYNCS.ARRIVE.TRANS64.RED.A0TR RZ, [UR4+0x344b0], R3 ;  /* 0x0344b003ffff79a7 */ /* 0x0023e40008300404 */
.L_x_376:
[----:B------:R-:W-:Y:S05]  /*2ecf0*/  BSYNC B0 ;  /* 0x0000000000007941 */ /* 0x000fea0003800000 */
.L_x_375:
[----:B------:R-:W-:Y:S05]  /*2ed00*/  @!P2 BRA `(.L_x_378) ;  /* 0x000000000004a947 */ /* 0x000fea0003800000 */
[----:B------:R-:W-:Y:S01]  /*2ed10*/  BPT.TRAP 0x1 ;  /* 0x000000040000795c */ /* 0x000fe20000300000 */
.L_x_378:
[----:B------:R-:W-:Y:S01]  /*2ed20*/  SYNCS.ARRIVE.TRANS64.RED.A1T0 RZ, [UR6], RZ ;  /* 0x000000ffffff79a7 */ /* 0x000fe20008100406 */
[----:B------:R-:W-:Y:S05]  /*2ed30*/  @!P2 BRA `(.L_x_379) ;  /* 0x000000000004a947 */ /* 0x000fea0003800000 */
[----:B------:R-:W-:Y:S01]  /*2ed40*/  BPT.TRAP 0x1 ;  /* 0x000000040000795c */ /* 0x000fe20000300000 */
.L_x_379:
[----:B------:R-:W5:Y:S02]  /*2ed50*/  SYNCS.PHASECHK.TRANS64.TRYWAIT P1, [UR4+0x344d8], R2 ;  /* 0x0344d802ff0075a7 */ /* 0x000f640008020144 */
[----:B-----5:R-:W-:Y:S05]  /*2ed60*/  @!P1 BRA `(.L_x_380) ;  /* 0x0000006800909947 */ /* 0x020fea0003800000 */
.L_x_595:
        /* <DEDUP_REMOVED lines=10> */
.L_x_383:
[----:B--234-:R-:W1:Y:S02]  /*2ee10*/  LDC R3, c[0x0][0x828] ;  /* 0x00020a00ff037b82 */ /* 0x01ce640000000800 */
[----:B-1----:R1:W-:Y:S02]  /*2ee20*/  SYNCS.ARRIVE.TRANS64.RED.A0TR RZ, [UR4+0x344b8], R3 ;  /* 0x0344b803ffff79a7 */ /* 0x0023e40008300404 */
.L_x_382:
[----:B------:R-:W-:Y:S05]  /*2ee30*/  BSYNC B0 ;  /* 0x0000000000007941 */ /* 0x000fea0003800000 */
.L_x_381:
[----:B------:R-:W-:Y:S05]  /*2ee40*/  @!P2 BRA `(.L_x_384) ;  /* 0x000000000004a947 */ /* 0x000fea0003800000 */
[----:B------:R-:W-:Y:S01]  /*2ee50*/  BPT.TRAP 0x1 ;  /* 0x000000040000795c */ /* 0x000fe20000300000 */
.L_x_384:
[----:B------:R-:W-:Y:S01]  /*2ee60*/  SYNCS.ARRIVE.TRANS64.RED.A1T0 RZ, [UR7], RZ ;  /* 0x000000ffffff79a7 */ /* 0x000fe20008100407 */
[----:B------:R-:W-:Y:S05]  /*2ee70*/  @!P2 BRA `(.L_x_385) ;  /* 0x000000000004a947 */ /* 0x000fea0003800000 */
[----:B------:R-:W-:Y:S01]  /*2ee80*/  BPT.TRAP 0x1 ;  /* 0x000000040000795c */ /* 0x000fe20000300000 */
.L_x_385:
[----:B------:R-:W5:Y:S02]  /*2ee90*/  SYNCS.PHASECHK.TRANS64.TRYWAIT P1, [UR4+0x344e0], R2 ;  /* 0x0344e002ff0075a7 */ /* 0x000f640008020144 */
[----:B-----5:R-:W-:Y:S05]  /*2eea0*/  @!P1 BRA `(.L_x_386) ;  /* 0x0000006800589947 */ /* 0x020fea0003800000 */
.L_x_596:
        /* <DEDUP_REMOVED lines=10> */
.L_x_389:
[----:B--234-:R-:W1:Y:S02]  /*2ef50*/  LDC R3, c[0x0][0x828] ;  /* 0x00020a00ff037b82 */ /* 0x01ce640000000800 */
[----:B-1----:R1:W-:Y:S02]  /*2ef60*/  SYNCS.ARRIVE.TRANS64.RED.A0TR RZ, [UR4+0x344c0], R3 ;  /* 0x0344c003ffff79a7 */ /* 0x0023e40008300404 */
.L_x_388:
[----:B------:R-:W-:Y:S05]  /*2ef70*/  BSYNC B0 ;  /* 0x0000000000007941 */ /* 0x000fea0003800000 */
.L_x_387:
[----:B------:R-:W-:Y:S05]  /*2ef80*/  @!P2 BRA `(.L_x_390) ;  /* 0x000000000004a947 */ /* 0x000fea0003800000 */
[----:B------:R-:W-:Y:S01]  /*2ef90*/  BPT.TRAP 0x1 ;  /* 0x000000040000795c */ /* 0x000fe20000300000 */
.L_x_390:
[----:B------:R-:W-:Y:S01]  /*2efa0*/  SYNCS.ARRIVE.TRANS64.RED.A1T0 RZ, [UR8], RZ ;  /* 0x000000ffffff79a7 */ /* 0x000fe20008100408 */
[----:B------:R-:W-:Y:S05]  /*2efb0*/  @!P2 BRA `(.L_x_391) ;  /* 0x000000000004a947 */ /* 0x000fea0003800000 */
[----:B------:R-:W-:Y:S01]  /*2efc0*/  BPT.TRAP 0x1 ;  /* 0x000000040000795c */ /* 0x000fe20000300000 */
.L_x_391:
[----:B------:R-:W5:Y:S02]  /*2efd0*/  SYNCS.PHASECHK.TRANS64.TRYWAIT P1, [UR4+0x344e8], R2 ;  /* 0x0344e802ff0075a7 */ /* 0x000f640008020144 */
[----:B-----5:R-:W-:Y:S05]  /*2efe0*/  @!P1 BRA `(.L_x_392) ;  /* 0x0000006800209947 */ /* 0x020fea0003800000 */
.L_x_597:
        /* <DEDUP_REMOVED lines=10> */
.L_x_395:
[----:B--234-:R-:W1:Y:S02]  /*2f090*/  LDC R3, c[0x0][0x828] ;  /* 0x00020a00ff037b82 */ /* 0x01ce640000000800 */
[----:B-1----:R1:W-:Y:S02]  /*2f0a0*/  SYNCS.ARRIVE.TRANS64.RED.A0TR RZ, [UR4+0x344c8], R3 ;  /* 0x0344c803ffff79a7 */ /* 0x0023e40008300404 */
.L_x_394:
[----:B------:R-:W-:Y:S05]  /*2f0b0*/  BSYNC B0 ;  /* 0x0000000000007941 */ /* 0x000fea0003800000 */
.L_x_393:
[----:B------:R-:W-:Y:S05]  /*2f0c0*/  @!P2 BRA `(.L_x_396) ;  /* 0x000000000004a947 */ /* 0x000fea0003800000 */
[----:B------:R-:W-:Y:S01]  /*2f0d0*/  BPT.TRAP 0x1 ;  /* 0x000000040000795c */ /* 0x000fe20000300000 */
.L_x_396:
[----:B------:R-:W-:Y:S01]  /*2f0e0*/  SYNCS.ARRIVE.TRANS64.RED.A1T0 RZ, [UR9], RZ ;  /* 0x000000ffffff79a7 */ /* 0x000fe20008100409 */
[----:B------:R-:W-:Y:S01]  /*2f0f0*/  UIADD3 UR31, UR15, 0xc0, URZ ;  /* 0x000000c00f1f7890 */ /* 0x000fe2000fffe03f */
[----:B------:R-:W-:Y:S11]  /*2f100*/  @!P2 BRA `(.L_x_397) ;  /* 0x000000000004a947 */ /* 0x000ff60003800000 */
[----:B------:R-:W-:Y:S01]  /*2f110*/  BPT.TRAP 0x1 ;  /* 0x000000040000795c */ /* 0x000fe20000300000 */
.L_x_397:
[----:B------:R-:W5:Y:S02]  /*2f120*/  SYNCS.PHASECHK.TRANS64.TRYWAIT P1, [UR4+0x344d0], R8 ;  /* 0x0344d008ff0075a7 */ /* 0x000f640008020144 */
[----:B-----5:R-:W-:Y:S05]  /*2f130*/  @!P1 BRA `(.L_x_398) ;  /* 0x0000006400e49947 */ /* 0x020fea0003800000 */
.L_x_598:
        /* <DEDUP_REMOVED lines=9> */
.L_x_401:
[----:B--234-:R-:W1:Y:S02]  /*2f1d0*/  LDC R3, c[0x0][0x828] ;  /* 0x00020a00ff037b82 */ /* 0x01ce640000000800 */
[----:B-1----:R1:W-:Y:S02]  /*2f1e0*/  SYNCS.ARRIVE.TRANS64.RED.A0TR RZ, [UR4+0x344b0], R3 ;  /* 0x0344b003ffff79a7 */ /* 0x0023e40008300404 */
.L_x_400:
[----:B------:R-:W-:Y:S05]  /*2f1f0*/  BSYNC B0 ;  /* 0x0000000000007941 */ /* 0x000fea0003800000 */
.L_x_399:
[----:B------:R-:W-:Y:S05]  /*2f200*/  @!P2 BRA `(.L_x_402) ;  /* 0x000000000004a947 */ /* 0x000fea0003800000 */
[----:B------:R-:W-:Y:S01]  /*2f210*/  BPT.TRAP 0x1 ;  /* 0x000000040000795c */ /* 0x000fe20000300000 */
.L_x_402:
[----:B------:R-:W-:Y:S01]  /*2f220*/  SYNCS.ARRIVE.TRANS64.RED.A1T0 RZ, [UR6], RZ ;  /* 0x000000ffffff79a7 */ /* 0x000fe20008100406 */
[----:B------:R-:W-:Y:S05]  /*2f230*/  @!P2 BRA `(.L_x_403) ;  /* 0x000000000004a947 */ /* 0x000fea0003800000 */
[----:B------:R-:W-:Y:S01]  /*2f240*/  BPT.TRAP 0x1 ;  /* 0x000000040000795c */ /* 0x000fe20000300000 */
.L_x_403:
[----:B------:R-:W5:Y:S02]  /*2f250*/  SYNCS.PHASECHK.TRANS64.TRYWAIT P1, [UR4+0x344d8], R8 ;  /* 0x0344d808ff0075a7 */ /* 0x000f640008020144 */
[----:B-----5:R-:W-:Y:S05]  /*2f260*/  @!P1 BRA `(.L_x_404) ;  /* 0x0000006400b09947 */ /* 0x020fea0003800000 */
.L_x_599:
        /* <DEDUP_REMOVED lines=10> */
.L_x_407:
[----:B--234-:R-:W1:Y:S02]  /*2f310*/  LDC R3, c[0x0][0x828] ;  /* 0x00020a00ff037b82 */ /* 0x01ce640000000800 */
[----:B-1----:R1:W-:Y:S02]  /*2f320*/  SYNCS.ARRIVE.TRANS64.RED.A0TR RZ, [UR4+0x344b8], R3 ;  /* 0x0344b803ffff79a7 */ /* 0x0023e40008300404 */
.L_x_406:
[----:B------:R-:W-:Y:S05]  /*2f330*/  BSYNC B0 ;  /* 0x0000000000007941 */ /* 0x000fea0003800000 */
.L_x_405:
[----:B------:R-:W-:Y:S05]  /*2f340*/  @!P2 BRA `(.L_x_408) ;  /* 0x000000000004a947 */ /* 0x000fea0003800000 */
[----:B------:R-:W-:Y:S01]  /*2f350*/  BPT.TRAP 0x1 ;  /* 0x000000040000795c */ /* 0x000fe20000300000 */
.L_x_408:
[----:B------:R-:W-:Y:S01]  /*2f360*/  SYNCS.ARRIVE.TRANS64.RED.A1T0 RZ, [UR7], RZ ;  /* 0x000000ffffff79a7 */ /* 0x000fe20008100407 */
[----:B------:R-:W-:Y:S05]  /*2f370*/  @!P2 BRA `(.L_x_409) ;  /* 0x000000000004a947 */ /* 0x000fea0003800000 */
[----:B------:R-:W-:Y:S01]  /*2f380*/  BPT.TRAP 0x1 ;  /* 0x000000040000795c */ /* 0x000fe20000300000 */
.L_x_409:
[----:B------:R-:W5:Y:S02]  /*2f390*/  SYNCS.PHASECHK.TRANS64.TRYWAIT P1, [UR4+0x344e0], R8 ;  /* 0x0344e008ff0075a7 */ /* 0x000f640008020144 */
[----:B-----5:R-:W-:Y:S05]  /*2f3a0*/  @!P1 BRA `(.L_x_410) ;  /* 0x0000006400789947 */ /* 0x020fea0003800000 */
.L_x_600:
        /* <DEDUP_REMOVED lines=10> */
.L_x_413:
[----:B--234-:R-:W1:Y:S02]  /*2f450*/  LDC R3, c[0x0][0x828] ;  /* 0x00020a00ff037b82 */ /* 0x01ce640000000800 */
[----:B-1----:R1:W-:Y:S02]  /*2f460*/  SYNCS.ARRIVE.TRANS64.RED.A0TR RZ, [UR4+0x344c0], R3 ;  /* 0x0344c003ffff79a7 */ /* 0x0023e40008300404 */
.L_x_412:
[----:B------:R-:W-:Y:S05]  /*2f470*/  BSYNC B0 ;  /* 0x0000000000007941 */ /* 0x000fea0003800000 */
.L_x_411:
[----:B------:R-:W-:Y:S05]  /*2f480*/  @!P2 BRA `(.L_x_414) ;  /* 0x000000000004a947 */ /* 0x000fea0003800000 */
[----:B------:R-:W-:Y:S01]  /*2f490*/  BPT.TRAP 0x1 ;  /* 0x000000040000795c */ /* 0x000fe20000300000 */
.L_x_414:
[----:B------:R-:W-:Y:S01]  /*2f4a0*/  SYNCS.ARRIVE.TRANS64.RED.A1T0 RZ, [UR8], RZ ;  /* 0x000000ffffff79a7 */ /* 0x000fe20008100408 */
[----:B------:R-:W-:Y:S05]  /*2f4b0*/  @!P2 BRA `(.L_x_415) ;  /* 0x000000000004a947 */ /* 0x000fea0003800000 */
[----:B------:R-:W-:Y:S01]  /*2f4c0*/  BPT.TRAP 0x1 ;  /* 0x000000040000795c */ /* 0x000fe20000300000 */
.L_x_415:
[----:B------:R-:W5:Y:S02]  /*2f4d0*/  SYNCS.PHASECHK.TRANS64.TRYWAIT P1, [UR4+0x344e8], R8 ;  /* 0x0344e808ff0075a7 */ /* 0x000f640008020144 */
[----:B-----5:R-:W-:Y:S05]  /*2f4e0*/  @!P1 BRA `(.L_x_416) ;  /* 0x0000006400409947 */ /* 0x020fea0003800000 */
.L_x_601:
        /* <DEDUP_REMOVED lines=10> */
.L_x_419:
[----:B--234-:R-:W1:Y:S02]  /*2f590*/  LDC R3, c[0x0][0x828] ;  /* 0x00020a00ff037b82 */ /* 0x01ce640000000800 */
[----:B-1----:R1:W-:Y:S02]  /*2f5a0*/  SYNCS.ARRIVE.TRANS64.RED.A0TR RZ, [UR4+0x344c8], R3 ;  /* 0x0344c803ffff79a7 */ /* 0x0023e40008300404 */
.L_x_418:
[----:B------:R-:W-:Y:S05]  /*2f5b0*/  BSYNC B0 ;  /* 0x0000000000007941 */ /* 0x000fea0003800000 */
.L_x_417:
[----:B------:R-:W-:Y:S05]  /*2f5c0*/  @!P2 BRA `(.L_x_420) ;  /* 0x000000000004a947 */ /* 0x000fea0003800000 */
[----:B------:R-:W-:Y:S01]  /*2f5d0*/  BPT.TRAP 0x1 ;  /* 0x000000040000795c */ /* 0x000fe20000300000 */
.L_x_420:
[----:B------:R-:W-:Y:S01]  /*2f5e0*/  SYNCS.ARRIVE.TRANS64.RED.A1T0 RZ, [UR9], RZ ;  /* 0x000000ffffff79a7 */ /* 0x000fe20008100409 */
[----:B------:R-:W-:Y:S01]  /*2f5f0*/  UIADD3 UR15, UR15, 0xe0, URZ ;  /* 0x000000e00f0f7890 */ /* 0x000fe2000fffe03f */
[----:B------:R-:W-:Y:S11]  /*2f600*/  @!P2 BRA `(.L_x_421) ;  /* 0x000000000004a947 */ /* 0x000ff60003800000 */
[----:B------:R-:W-:Y:S01]  /*2f610*/  BPT.TRAP 0x1 ;  /* 0x000000040000795c */ /* 0x000fe20000300000 */
.L_x_421:
[----:B------:R-:W5:Y:S02]  /*2f620*/  SYNCS.PHASECHK.TRANS64.TRYWAIT P1, [UR4+0x344d0], R2 ;  /* 0x0344d002ff0075a7 */ /* 0x000f640008020144 */
[----:B-----5:R-:W-:Y:S05]  /*2f630*/  @!P1 BRA `(.L_x_422) ;  /* 0x0000006400049947 */ /* 0x020fea0003800000 */
.L_x_602:
        /* <DEDUP_REMOVED lines=9> */
.L_x_425:
[----:B--234-:R-:W1:Y:S02]  /*2f6d0*/  LDC R3, c[0x0][0x828] ;  /* 0x00020a00ff037b82 */ /* 0x01ce640000000800 */
[----:B-1----:R1:W-:Y:S02]  /*2f6e0*/  SYNCS.ARRIVE.TRANS64.RED.A0TR RZ, [UR4+0x344b0], R3 ;  /* 0x0344b003ffff79a7 */ /* 0x0023e40008300404 */
.L_x_424:
[----:B------:R-:W-:Y:S05]  /*2f6f0*/  BSYNC B0 ;  /* 0x0000000000007941 */ /* 0x000fea0003800000 */
.L_x_423:
[----:B------:R-:W-:Y:S05]  /*2f700*/  @!P2 BRA `(.L_x_426) ;  /* 0x000000000004a947 */ /* 0x000fea0003800000 */
[----:B------:R-:W-:Y:S01]  /*2f710*/  BPT.TRAP 0x1 ;  /* 0x000000040000795c */ /* 0x000fe20000300000 */
.L_x_426:
[----:B------:R-:W-:Y:S01]  /*2f720*/  SYNCS.ARRIVE.TRANS64.RED.A1T0 RZ, [UR6], RZ ;  /* 0x000000ffffff79a7 */ /* 0x000fe20008100406 */
[----:B------:R-:W-:Y:S05]  /*2f730*/  @!P2 BRA `(.L_x_427) ;  /* 0x000000000004a947 */ /* 0x000fea0003800000 */
[----:B------:R-:W-:Y:S01]  /*2f740*/  BPT.TRAP 0x1 ;  /* 0x000000040000795c */ /* 0x000fe20000300000 */
.L_x_427:
[----:B------:R-:W5:Y:S02]  /*2f750*/  SYNCS.PHASECHK.TRANS64.TRYWAIT P1, [UR4+0x344d8], R2 ;  /* 0x0344d802ff0075a7 */ /* 0x000f640008020144 */
[----:B-----5:R-:W-:Y:S05]  /*2f760*/  @!P1 BRA `(.L_x_428) ;  /* 0x0000006000d09947 */ /* 0x020fea0003800000 */
.L_x_603:
        /* <DEDUP_REMOVED lines=10> */
.L_x_431:
[----:B--234-:R-:W1:Y:S02]  /*2f810*/  LDC R3, c[0x0][0x828] ;  /* 0x00020a00ff037b82 */ /* 0x01ce640000000800 */
[----:B-1----:R1:W-:Y:S02]  /*2f820*/  SYNCS.ARRIVE.TRANS64.RED.A0TR RZ, [UR4+0x344b8], R3 ;  /* 0x0344b803ffff79a7 */ /* 0x0023e40008300404 */
.L_x_430:
[----:B------:R-:W-:Y:S05]  /*2f830*/  BSYNC B0 ;  /* 0x0000000000007941 */ /* 0x000fea0003800000 */
.L_x_429:
[----:B------:R-:W-:Y:S05]  /*2f840*/  @!P2 BRA `(.L_x_432) ;  /* 0x000000000004a947 */ /* 0x000fea0003800000 */
[----:B------:R-:W-:Y:S01]  /*2f850*/  BPT.TRAP 0x1 ;  /* 0x000000040000795c */ /* 0x000fe20000300000 */
.L_x_432:
[----:B------:R-:W-:Y:S01]  /*2f860*/  SYNCS.ARRIVE.TRANS64.RED.A1T0 RZ, [UR7], RZ ;  /* 0x000000ffffff79a7 */ /* 0x000fe20008100407 */
[----:B------:R-:W-:Y:S05]  /*2f870*/  @!P2 BRA `(.L_x_433) ;  /* 0x000000000004a947 */ /* 0x000fea0003800000 */
[----:B------:R-:W-:Y:S01]  /*2f880*/  BPT.TRAP 0x1 ;  /* 0x000000040000795c */ /* 0x000fe20000300000 */
.L_x_433:
[----:B------:R-:W5:Y:S02]  /*2f890*/  SYNCS.PHASECHK.TRANS64.TRYWAIT P1, [UR4+0x344e0], R2 ;  /* 0x0344e002ff0075a7 */ /* 0x000f640008020144 */
[----:B-----5:R-:W-:Y:S05]  /*2f8a0*/  @!P1 BRA `(.L_x_434) ;  /* 0x0000006000989947 */ /* 0x020fea0003800000 */
.L_x_604:
[----:B------:R-:W-:Y:S04]  /*2f8b0*/  BSSY B0, `(.L_x_435) ;  /* 0x000000d000007945 */ /* 0x000fe80003800000 */
[----:B------:R-:W-:Y:S05]  /*2f8c0*/  @P0 BRA `(.L_x_436) ;  /* 0x00000000002c0947 */ /* 0x000fea0003800000 */
[----:B------:R-:W-:Y:S02]  /*2f8d0*/  UIADD3 UR18, UR14, 0x80, URZ ;  /* 0x000000800e127890 */ /* 0x000fe4000fffe03f */
[----:B------:R-:W-:Y:S01]  /*2f8e0*/  UIADD3 UR16, UR4, 0x32000, URZ ;  /* 0x0003200004107890 */ /* 0x000fe2000fffe03f */
[----:B------:R-:W-:Y:S01]  /*2f8f0*/  UMOV UR6, 0x0 ;  /* 0x0000000000067882 */ /* 0x000fe20000000000 */
[----:B------:R-:W-:Y:S01]  /*2f900*/  UMOV UR7, 0x10000000 ;  /* 0x1000000000077882 */ /* 0x000fe20000000000 */
[----:B------:R-:W-:Y:S01]  /*2f910*/  UMOV UR17, UR21 ;  /* 0x0000001500117c82 */ /* 0x000fe20008000000 */
[----:B------:R-:W-:-:S05]  /*2f920*/  UMOV UR19, UR15 ;  /* 0x0000000f00137c82 */ /* 0x000fca0008000000 */
[----:B------:R1:W-:Y:S02]  /*2f930*/  UTMALDG.2D [UR16], [UR10], desc[UR6] ;  /* 0x000006100a0075b4 */ /* 0x0003e40008009000 */
[----:B-1----:R-:W-:Y:S05]  /*2f940*/  @!P2 BRA `(.L_x_437) ;  /* 0x000000000004a947 */ /* 0x002fea0003800000 */
[----:B------:R-:W-:Y:S01]  /*2f950*/  BPT.TRAP 0x1 ;  /* 0x000000040000795c */ /* 0x000fe20000300000 */
.L_x_437:
[----:B--234-:R-:W1:Y:S02]  /*2f960*/  LDC R3, c[0x0][0x828] ;  /* 0x00020a00ff037b82 */ /* 0x01ce640000000800 */
[----:B-1----:R1:W-:Y:S02]  /*2f970*/  SYNCS.ARRIVE.TRANS64.RED.A0TR RZ, [UR4+0x344c0], R3 ;  /* 0x0344c003ffff79a7 */ /* 0x0023e40008300404 */
.L_x_436:
[----:B------:R-:W-:Y:S05]  /*2f980*/  BSYNC B0 ;  /* 0x0000000000007941 */ /* 0x000fea0003800000 */
.L_x_435:
[----:B------:R-:W-:Y:S05]  /*2f990*/  @!P2 BRA `(.L_x_438) ;  /* 0x000000000004a947 */ /* 0x000fea0003800000 */
[----:B------:R-:W-:Y:S01]  /*2f9a0*/  BPT.TRAP 0x1 ;  /* 0x000000040000795c */ /* 0x000fe20000300000 */
.L_x_438:
[----:B------:R-:W-:Y:S01]  /*2f9b0*/  SYNCS.ARRIVE.TRANS64.RED.A1T0 RZ, [UR8], RZ ;  /* 0x000000ffffff79a7 */ /* 0x000fe20008100408 */
[----:B------:R-:W-:Y:S05]  /*2f9c0*/  @!P2 BRA `(.L_x_439) ;  /* 0x000000000004a947 */ /* 0x000fea0003800000 */
[----:B------:R-:W-:Y:S01]  /*2f9d0*/  BPT.TRAP 0x1 ;  /* 0x000000040000795c */ /* 0x000fe20000300000 */
.L_x_439:
[----:B------:R-:W5:Y:S02]  /*2f9e0*/  SYNCS.PHASECHK.TRANS64.TRYWAIT P1, [UR4+0x344e8], R2 ;  /* 0x0344e802ff0075a7 */ /* 0x000f640008020144 */
[----:B-----5:R-:W-:Y:S05]  /*2f9f0*/  @!P1 BRA `(.L_x_440) ;  /* 0x00000060005c9947 */ /* 0x020fea0003800000 */
.L_x_605:
        /* <DEDUP_REMOVED lines=11> */
.L_x_443:
[----:B------:R-:W1:Y:S02]  /*2fab0*/  LDC R2, c[0x0][0x828] ;  /* 0x00020a00ff027b82 */ /* 0x000e640000000800 */
[----:B-1----:R1:W-:Y:S02]  /*2fac0*/  SYNCS.ARRIVE.TRANS64.RED.A0TR RZ, [UR4+0x344c8], R2 ;  /* 0x0344c802ffff79a7 */ /* 0x0023e40008300404 */
.L_x_442:
[----:B------:R-:W-:Y:S05]  /*2fad0*/  BSYNC B0 ;  /* 0x0000000000007941 */ /* 0x000fea0003800000 */
.L_x_441:
[----:B------:R-:W-:Y:S05]  /*2fae0*/  @!P2 BRA `(.L_x_444) ;  /* 0x000000000004a947 */ /* 0x000fea0003800000 */
[----:B------:R-:W-:Y:S01]  /*2faf0*/  BPT.TRAP 0x1 ;  /* 0x000000040000795c */ /* 0x000fe20000300000 */
.L_x_444:
[----:B------:R-:W-:Y:S01]  /*2fb00*/  ISETP.NE.AND P0, PT, R7, RZ, PT ;  /* 0x000000ff0700720c */ /* 0x000fe20003f05270 */
[----:B------:R-:W-:Y:S01]  /*2fb10*/  SYNCS.ARRIVE.TRANS64.RED.A1T0 RZ, [UR9], RZ ;  /* 0x000000ffffff79a7 */ /* 0x000fe20008100409 */
[CC--:B------:R-:W-:Y:S02]  /*2fb20*/  ISETP.NE.AND P3, PT, R18.reuse, R6.reuse, PT ;  /* 0x000000061200720c */ /* 0x0c0fe40003f65270 */
[----:B------:R-:W-:-:S13]  /*2fb30*/  ISETP.EQ.OR P0, PT, R18, R6, !P0 ;  /* 0x000000061200720c */ /* 0x000fda0004702670 */
[----:B------:R-:W-:Y:S05]  /*2fb40*/  @P0 BRA `(.L_x_445) ;  /* 0x0000000400040947 */ /* 0x000fea0003800000 */
[----:B------:R-:W-:Y:S01]  /*2fb50*/  ELECT P0, URZ, PT ;  /* 0x00000000003f782f */ /* 0x000fe20003800000 */
[----:B------:R-:W-:-:S12]  /*2fb60*/  BSSY B0, `(.L_x_446) ;  /* 0x0000032000007945 */ /* 0x000fd80003800000 */
[----:B------:R-:W-:Y:S05]  /*2fb70*/  @!P0 BRA `(.L_x_447) ;  /* 0x0000000000c08947 */ /* 0x000fea0003800000 */
[----:B-1234-:R-:W1:Y:S08]  /*2fb80*/  LDC.64 R2, c[0x0][0x290] ;  /* 0x0000a400ff027b82 */ /* 0x01ee700000000a00 */
[----:B------:R-:W2:Y:S08]  /*2fb90*/  LDC.64 R10, c[0x0][0x808] ;  /* 0x00020200ff0a7b82 */ /* 0x000eb00000000a00 */
[----:B------:R-:W3:Y:S01]  /*2fba0*/  LDC.64 R14, c[0x0][0x810] ;  /* 0x00020400ff0e7b82 */ /* 0x000ee20000000a00 */
[----:B-1----:R-:W-:-:S05]  /*2fbb0*/  IMAD.WIDE R2, R6, 0xc, R2 ;  /* 0x0000000c06027825 */ /* 0x002fca00078e0202 */
[----:B------:R1:W5:Y:S04]  /*2fbc0*/  LDG.E R12, desc[UR38][R2.64] ;  /* 0x00000026020c7981 */ /* 0x000368000c1e1900 */
[----:B------:R1:W5:Y:S01]  /*2fbd0*/  LDG.E R13, desc[UR38][R2.64+0x4] ;  /* 0x00000426020d7981 */ /* 0x000362000c1e1900 */
[----:B--2---:R-:W-:Y:S02]  /*2fbe0*/  ISETP.NE.U32.AND P0, PT, R10, RZ, PT ;  /* 0x000000ff0a00720c */ /* 0x004fe40003f05070 */
[----:B------:R-:W-:Y:S02]  /*2fbf0*/  SHF.R.S32.HI R9, RZ, 0x1f, R6 ;  /* 0x0000001fff097819 */ /* 0x000fe40000011406 */
[----:B------:R-:W-:Y:S02]  /*2fc00*/  ISETP.NE.AND.EX P0, PT, R11, RZ, PT, P0 ;  /* 0x000000ff0b00720c */ /* 0x000fe40003f05300 */
[----:B---3--:R-:W-:-:S04]  /*2fc10*/  ISETP.NE.U32.AND P1, PT, R14, RZ, PT ;  /* 0x000000ff0e00720c */ /* 0x008fc80003f25070 */
[----:B------:R-:W-:-:S07]  /*2fc20*/  ISETP.NE.AND.EX P1, PT, R15, RZ, PT, P1 ;  /* 0x000000ff0f00720c */ /* 0x000fce0003f25310 */
[----:B-1----:R-:W-:Y:S06]  /*2fc30*/  @!P0 BRA `(.L_x_448) ;  /* 0x0000000000108947 */ /* 0x002fec0003800000 */
[----:B------:R-:W-:-:S04]  /*2fc40*/  LEA R2, P0, R6, R10, 0x3 ;  /* 0x0000000a06027211 */ /* 0x000fc800078018ff */
[----:B------:R-:W-:-:S06]  /*2fc50*/  LEA.HI.X R3, R6, R11, R9, 0x3, P0 ;  /* 0x0000000b06037211 */ /* 0x000fcc00000f1c09 */
[----:B------:R-:W2:Y:S04]  /*2fc60*/  LDG.E.64 R2, desc[UR38][R2.64] ;  /* 0x0000002602027981 */ /* 0x000ea8000c1e1b00 */
[----:B--2---:R1:W-:Y:S02]  /*2fc70*/  STS.64 [UR5], R2 ;  /* 0x00000002ff007988 */ /* 0x0043e40008000a05 */
.L_x_448:
[----:B------:R-:W-:Y:S05]  /*2fc80*/  @!P1 BRA `(.L_x_447) ;  /* 0x00000000007c9947 */ /* 0x000fea0003800000 */
[----:B-1----:R-:W-:-:S04]  /*2fc90*/  LEA R2, P0, R6, R14, 0x3 ;  /* 0x0000000e06027211 */ /* 0x002fc800078018ff */
[----:B------:R-:W-:Y:S02]  /*2fca0*/  LEA.HI.X R3, R6, R15, R9, 0x3, P0 ;  /* 0x0000000f06037211 */ /* 0x000fe400000f1c09 */
[----:B------:R-:W1:Y:S04]  /*2fcb0*/  LDS R9, [UR5+0x1c] ;  /* 0x00001c05ff097984 */ /* 0x000e680008000800 */
[----:B------:R-:W2:Y:S01]  /*2fcc0*/  LDG.E.64 R2, desc[UR38][R2.64] ;  /* 0x0000002602027981 */ /* 0x000ea2000c1e1b00 */
[----:B------:R-:W-:Y:S02]  /*2fcd0*/  MOV R18, UR5 ;  /* 0x0000000500127c02 */ /* 0x000fe40008000f00 */
[----:B------:R-:W-:Y:S02]  /*2fce0*/  CS2R R14, SRZ ;  /* 0x00000000000e7805 */ /* 0x000fe4000001ff00 */
[----:B-----5:R-:W-:Y:S01]  /*2fcf0*/  IADD3 R12, R12, -0x1, RZ ;  /* 0xffffffff0c0c7810 */ /* 0x020fe20007ffe0ff */
[----:B------:R-:W-:Y:S01]  /*2fd00*/  STS [UR5+0x30], RZ ;  /* 0x000030ffff007988 */ /* 0x000fe20008000805 */
[----:B------:R-:W-:-:S02]  /*2fd10*/  SHF.R.U64 R18, R18, 0x4, RZ ;  /* 0x0000000412127819 */ /* 0x000fc400000012ff */
[----:B------:R-:W-:-:S03]  /*2fd20*/  IADD3 R13, R13, -0x1, RZ ;  /* 0xffffffff0d0d7810 */ /* 0x000fc60007ffe0ff */
[----:B------:R-:W-:Y:S04]  /*2fd30*/  STS [UR5+0x10], R18 ;  /* 0x00001012ff007988 */ /* 0x000fe80008000805 */
[----:B------:R-:W-:Y:S04]  /*2fd40*/  STS.128 [UR5+0x20], R12 ;  /* 0x0000200cff007988 */ /* 0x000fe80008000c05 */
        /* <DEDUP_REMOVED lines=9> */
[----:B------:R-:W-:Y:S04]  /*2fde0*/  STS [UR5+0x1c], R9 ;  /* 0x00001c09ff007988 */ /* 0x000fe80008000805 */
[----:B------:R-:W1:Y:S02]  /*2fdf0*/  LDS R10, [UR5+0x1c] ;  /* 0x00001c05ff0a7984 */ /* 0x000e640008000800 */
[----:B-1----:R-:W-:-:S05]  /*2fe00*/  LOP3.LUT R10, R10, 0xf0, RZ, 0xb8, !PT ;  /* 0x000000f00a0a7812 */ /* 0x002fca00078eb8ff */
[----:B------:R-:W-:Y:S04]  /*2fe10*/  STS [UR5+0x1c], R10 ;  /* 0x00001c0aff007988 */ /* 0x000fe80008000805 */
[----:B------:R-:W1:Y:S02]  /*2fe20*/  LDS R11, [UR5+0x1c] ;  /* 0x00001c05ff0b7984 */ /* 0x000e640008000800 */
[----:B-1----:R-:W-:-:S05]  /*2fe30*/  LOP3.LUT R19, R11, 0xf00, RZ, 0xb8, !PT ;  /* 0x00000f000b137812 */ /* 0x002fca00078eb8ff */
[----:B------:R-:W-:Y:S04]  /*2fe40*/  STS.64 [UR5+0x18], R18 ;  /* 0x00001812ff007988 */ /* 0x000fe80008000a05 */
[----:B------:R-:W1:Y:S02]  /*2fe50*/  LDS R11, [UR5+0x1c] ;  /* 0x00001c05ff0b7984 */ /* 0x000e640008000800 */
[----:B-1----:R-:W-:-:S05]  /*2fe60*/  LOP3.LUT R2, R11, 0xf000, RZ, 0xb8, !PT ;  /* 0x0000f0000b027812 */ /* 0x002fca00078eb8ff */
[----:B------:R1:W-:Y:S02]  /*2fe70*/  STS [UR5+0x1c], R2 ;  /* 0x00001c02ff007988 */ /* 0x0003e40008000805 */
.L_x_447:
[----:B------:R-:W-:Y:S05]  /*2fe80*/  BSYNC B0 ;  /* 0x0000000000007941 */ /* 0x000fea0003800000 */
.L_x_446:
[----:B-1----:R-:W1:Y:S01]  /*2fe90*/  S2R R2, SR_LANEID ;  /* 0x0000000000027919 */ /* 0x002e620000000000 */
[----:B------:R-:W-:Y:S01]  /*2fea0*/  NOP ;  /* 0x0000000000007918 */ /* 0x000fe20000000000 */
[----:B------:R-:W-:Y:S01]  /*2feb0*/  ELECT P0, URZ, PT ;  /* 0x00000000003f782f */ /* 0x000fe20003800000 */
[----:B------:R-:W-:Y:S01]  /*2fec0*/  BSSY B0, `(.L_x_449) ;  /* 0x0000008000007945 */ /* 0x000fe20003800000 */
[----:B-1----:R-:W-:-:S04]  /*2fed0*/  SHF.L.U32 R10, R2, 0x2, RZ ;  /* 0x00000002020a7819 */ /* 0x002fc800000006ff */
[----:B------:R-:W-:Y:S01]  /*2fee0*/  IADD3 R2, P1, R10, UR10, RZ ;  /* 0x0000000a0a027c10 */ /* 0x000fe2000ff3e0ff */
[----:B------:R1:W1:Y:S04]  /*2fef0*/  LDS R9, [R10+UR5] ;  /* 0x000000050a097984 */ /* 0x0002680008000800 */
[----:B--234-:R-:W-:Y:S02]  /*2ff00*/  IMAD.X R3, RZ, RZ, UR11, P1 ;  /* 0x0000000bff037e24 */ /* 0x01cfe400088e06ff */
[----:B------:R-:W-:Y:S06]  /*2ff10*/  @!P0 BRA `(.L_x_450) ;  /* 0x0000000000088947 */ /* 0x000fec0003800000 */
[----:B------:R0:W-:Y:S01]  /*2ff20*/  UTMACMDFLUSH ;  /* 0x00000000000079b7 */ /* 0x0001e20000000000 */
[----:B------:R-:W-:-:S04]  /*2ff30*/  DEPBAR.LE SB0, 0x0 ;  /* 0x000080000000791a */ /* 0x000fc80000000000 */
.L_x_450:
[----:B------:R-:W-:Y:S05]  /*2ff40*/  BSYNC B0 ;  /* 0x0000000000007941 */ /* 0x000fea0003800000 */
.L_x_449:
[----:B-1----:R1:W5:Y:S02]  /*2ff50*/  ATOMG.E.EXCH.STRONG.GPU PT, RZ, [R2], R9 ;  /* 0x0000000902ff73a8 */ /* 0x00236400041ee100 */
.L_x_445:
[----:B------:R-:W-:Y:S01]  /*2ff60*/  ISETP.NE.AND P1, PT, R7, RZ, PT ;  /* 0x000000ff0700720c */ /* 0x000fe20003f25270 */
[----:B------:R-:W-:Y:S01]  /*2ff70*/  IMAD.MOV.U32 R18, RZ, RZ, R6 ;  /* 0x000000ffff127224 */ /* 0x000fe200078e0006 */
[----:B------:R-:W-:Y:S02]  /*2ff80*/  IADD3 R22, R22, 0x1, RZ ;  /* 0x0000000116167810 */ /* 0x000fe40007ffe0ff */
[----:B-1----:R-:W-:Y:S02]  /*2ff90*/  SEL R2, RZ, 0x1, !P3 ;  /* 0x00000001ff027807 */ /* 0x002fe40005800000 */
[----:B------:R-:W-:Y:S02]  /*2ffa0*/  ISETP.NE.AND P0, PT, R22, 0x8, PT ;  /* 0x000000081600780c */ /* 0x000fe40003f05270 */
[----:B------:R-:W-:Y:S02]  /*2ffb0*/  MOV R16, R4 ;  /* 0x0000000400107202 */ /* 0x000fe40000000f00 */
[----:B--234-:R-:W-:-:S02]  /*2ffc0*/  SEL R3, RZ, 0x1, P0 ;  /* 0x00000001ff037807 */ /* 0x01cfc40000000000 */
[----:B------:R-:W-:Y:S02]  /*2ffd0*/  MOV R17, R5 ;  /* 0x0000000500117202 */ /* 0x000fe40000000f00 */
[----:B------:R-:W-:Y:S02]  /*2ffe0*/  LOP3.LUT R0, R0, R3, RZ, 0x3c, !PT ;  /* 0x0000000300007212 */ /* 0x000fe400078e3cff */
[----:B------:R-:W-:Y:S01]  /*2fff0*/  SEL R22, R22, RZ, P0 ;  /* 0x000000ff16167207 */ /* 0x000fe20000000000 */
[----:B------:R-:W-:Y:S06]  /*30000*/  @P1 BRA `(.L_x_451) ;  /* 0xffffffcc00b01947 */ /* 0x000fec000383ffff */
[----:B-----5:R-:W-:Y:S01]  /*30010*/  ELECT P0, URZ, PT ;  /* 0x00000000003f782f */ /* 0x020fe20003800000 */
[----:B------:R-:W-:-:S12]  /*30020*/  BSSY B0, `(.L_x_452) ;  /* 0x0000017000007945 */ /* 0x000fd80003800000 */
[----:B------:R-:W-:Y:S05]  /*30030*/  @!P0 BRA `(.L_x_453) ;  /* 0x0000000000548947 */ /* 0x000fea0003800000 */
[----:B------:R-:W-:Y:S05]  /*30040*/  @!P2 BRA `(.L_x_454) ;  /* 0x000000000004a947 */ /* 0x000fea0003800000 */
[----:B------:R-:W-:Y:S01]  /*30050*/  BPT.TRAP 0x1 ;  /* 0x000000040000795c */ /* 0x000fe20000300000 */
.L_x_454:
[----:B------:R-:W1:Y:S02]  /*30060*/  SYNCS.PHASECHK.TRANS64.TRYWAIT P0, [UR4+0x344d0], R8 ;  /* 0x0344d008ff0075a7 */ /* 0x000e640008000144 */
[----:B-1----:R-:W-:Y:S05]  /*30070*/  @!P0 BRA `(.L_x_455) ;  /* 0x0000005800d48947 */ /* 0x002fea0003800000 */
.L_x_606:
[----:B------:R-:W-:Y:S05]  /*30080*/  @!P2 BRA `(.L_x_456) ;  /* 0x000000000004a947 */ /* 0x000fea0003800000 */
[----:B------:R-:W-:Y:S01]  /*30090*/  BPT.TRAP 0x1 ;  /* 0x000000040000795c */ /* 0x000fe20000300000 */
.L_x_456:
[----:B------:R-:W2:Y:S02]  /*300a0*/  SYNCS.PHASECHK.TRANS64.TRYWAIT P0, [UR4+0x344d8], R8 ;  /* 0x0344d808ff0075a7 */ /* 0x000ea40008000144 */
[----:B--2---:R-:W-:Y:S05]  /*300b0*/  @!P0 BRA `(.L_x_457) ;  /* 0x0000005800dc8947 */ /* 0x004fea0003800000 */
.L_x_607:
[----:B------:R-:W-:Y:S05]  /*300c0*/  @!P2 BRA `(.L_x_458) ;  /* 0x000000000004a947 */ /* 0x000fea0003800000 */
[----:B------:R-:W-:Y:S01]  /*300d0*/  BPT.TRAP 0x1 ;  /* 0x000000040000795c */ /* 0x000fe20000300000 */
.L_x_458:
[----:B------:R-:W2:Y:S02]  /*300e0*/  SYNCS.PHASECHK.TRANS64.TRYWAIT P0, [UR4+0x344e0], R8 ;  /* 0x0344e008ff0075a7 */ /* 0x000ea40008000144 */
[----:B--2---:R-:W-:Y:S05]  /*300f0*/  @!P0 BRA `(.L_x_459) ;  /* 0x0000005800e48947 */ /* 0x004fea0003800000 */
.L_x_608:
[----:B------:R-:W-:Y:S05]  /*30100*/  @!P2 BRA `(.L_x_460) ;  /* 0x000000000004a947 */ /* 0x000fea0003800000 */
[----:B------:R-:W-:Y:S01]  /*30110*/  BPT.TRAP 0x1 ;  /* 0x000000040000795c */ /* 0x000fe20000300000 */
.L_x_460:
[----:B------:R-:W-:-:S04]  /*30120*/  MOV R0, 0x1 ;  /* 0x0000000100007802 */ /* 0x000fc80000000f00 */
[----:B------:R-:W-:-:S07]  /*30130*/  SHF.L.U32 R0, R0, 0x1f, RZ ;  /* 0x0000001f00007819 */ /* 0x000fce00000006ff */
.L_x_461:
[----:B-1----:R-:W-:-:S04]  /*30140*/  MOV R3, UR4 ;  /* 0x0000000400037c02 */ /* 0x002fc80008000f00 */
[----:B------:R1:W2:Y:S03]  /*30150*/  SYNCS.PHASECHK.TRANS64.TRYWAIT P0, [R3+URZ+0x344e8], R0 ;  /* 0x0344e800030075a7 */ /* 0x0002a6000800017f */
[----:B--2---:R-:W-:Y:S05]  /*30160*/  @!P0 NANOSLEEP.SYNCS 0x989680 ;  /* 0x009896800000895d */ /* 0x004fea0003900000 */
[----:B------:R-:W2:Y:S02]  /*30170*/  @!P0 SYNCS.PHASECHK.TRANS64 P0, [R3+URZ+0x344e8], R0 ;  /* 0x0344e800030085a7 */ /* 0x000ea4000800007f */
[----:B--2---:R-:W-:Y:S05]  /*30180*/  @!P0 BRA `(.L_x_461) ;  /* 0xfffffffc00ec8947 */ /* 0x004fea000383ffff */
.L_x_453:
[----:B------:R-:W-:Y:S05]  /*30190*/  BSYNC B0 ;  /* 0x0000000000007941 */ /* 0x000fea0003800000 */
.L_x_452:
[----:B------:R-:W-:Y:S05]  /*301a0*/  EXIT ;  /* 0x000000000000794d */ /* 0x000fea0003800000 */
.L_x_238:
[----:B------:R-:W1:Y:S01]  /*301b0*/  S2UR UR4, SR_CTAID.Y ;  /* 0x00000000000479c3 */ /* 0x000e620000002600 */
[----:B------:R-:W3:Y:S01]  /*301c0*/  S2R R0, SR_LANEID ;  /* 0x0000000000007919 */ /* 0x000ee20000000000 */
[----:B------:R-:W-:Y:S01]  /*301d0*/  ELECT P0, URZ, PT ;  /* 0x00000000003f782f */ /* 0x000fe20003800000 */
[----:B------:R-:W-:Y:S01]  /*301e0*/  BSSY B0, `(.L_x_462) ;  /* 0x000003b000007945 */ /* 0x000fe20003800000 */
[----:B------:R-:W-:Y:S01]  /*301f0*/  ULDC.64 UR8, c[0x0][0x508] ;  /* 0x0001420000087ab9 */ /* 0x000fe20000000a00 */
[----:B-1----:R-:W-:-:S04]  /*30200*/  UIMAD UR4, UR4, UR60, UR57 ;  /* 0x0000003c040472a4 */ /* 0x002fc8000f8e0239 */
[----:B------:R-:W-:-:S06]  /*30210*/  UIMAD.WIDE UR8, UR4, 0x80, UR8 ;  /* 0x00000080040878a5 */ /* 0x000fcc000f8e0208 */
[----:B------:R-:W-:Y:S06]  /*30220*/  @!P0 BRA `(.L_x_463) ;  /* 0x0000000000d88947 */ /* 0x000fec0003800000 */
[----:B------:R1:W-:Y:S01]  /*30230*/  STL [R1+0x604], R13 ;  /* 0x0006040d01007387 */ /* 0x0003e20000100800 */
[----:B------:R-:W4:Y:S01]  /*30240*/  LDC.64 R14, c[0x0][0x358] ;  /* 0x0000d600ff0e7b82 */ /* 0x000f220000000a00 */
[----:B------:R-:W-:Y:S02]  /*30250*/  UMOV UR4, 0x400 ;  /* 0x0000040000047882 */ /* 0x000fe40000000000 */
[----:B------:R3:W-:Y:S01]  /*30260*/  STL [R1+0x600], R11 ;  /* 0x0006000b01007387 */ /* 0x0007e20000100800 */
[----:B--2---:R-:W-:-:S04]  /*30270*/  ULEA UR4, UR58, UR4, 0x18 ;  /* 0x000000043a047291 */ /* 0x004fc8000f8ec03f */
[----:B------:R-:W2:Y:S08]  /*30280*/  LDC.64 R8, c[0x0][0x340] ;  /* 0x0000d000ff087b82 */ /* 0x000eb00000000a00 */
[----:B-1----:R-:W4:Y:S08]  /*30290*/  LDC.64 R12, c[0x0][0x350] ;  /* 0x0000d400ff0c7b82 */ /* 0x002f300000000a00 */
[----:B---3--:R-:W2:Y:S08]  /*302a0*/  LDC.64 R10, c[0x0][0x348] ;  /* 0x0000d200ff0a7b82 */ /* 0x008eb00000000a00 */
[----:B------:R-:W1:Y:S01]  /*302b0*/  LDC.64 R32, c[0x0][0x300] ;  /* 0x0000c000ff207b82 */ /* 0x000e620000000a00 */
[----:B----4-:R3:W-:Y:S07]  /*302c0*/  STS.128 [UR4+0x34650], R12 ;  /* 0x0346500cff007988 */ /* 0x0107ee0008000c04 */
[----:B------:R-:W1:Y:S01]  /*302d0*/  LDC.64 R34, c[0x0][0x308] ;  /* 0x0000c200ff227b82 */ /* 0x000e620000000a00 */
[----:B--2---:R2:W-:Y:S07]  /*302e0*/  STS.128 [UR4+0x34640], R8 ;  /* 0x03464008ff007988 */ /* 0x0045ee0008000c04 */
[----:B------:R-:W4:Y:S08]  /*302f0*/  LDC.64 R28, c[0x0][0x310] ;  /* 0x0000c400ff1c7b82 */ /* 0x000f300000000a00 */
[----:B---3--:R-:W3:Y:S08]  /*30300*/  LDC.64 R12, c[0x0][0x420] ;  /* 0x00010800ff0c7b82 */ /* 0x008ef00000000a00 */
[----:B------:R-:W3:Y:S01]  /*30310*/  LDC.64 R14, c[0x0][0x428] ;  /* 0x00010a00ff0e7b82 */ /* 0x000ee20000000a00 */
[----:B-1----:R-:W-:Y:S07]  /*30320*/  STS.128 [UR4+0x34600], R32 ;  /* 0x03460020ff007988 */ /* 0x002fee0008000c04 */
[----:B--2---:R-:W1:Y:S08]  /*30330*/  LDC.64 R8, c[0x0][0x430] ;  /* 0x00010c00ff087b82 */ /* 0x004e700000000a00 */
[----:B------:R-:W1:Y:S01]  /*30340*/  LDC.64 R10, c[0x0][0x438] ;  /* 0x00010e00ff0a7b82 */ /* 0x000e620000000a00 */
[----:B---3--:R2:W-:Y:S07]  /*30350*/  STS.128 [UR4+0x346a0], R12 ;  /* 0x0346a00cff007988 */ /* 0x0085ee0008000c04 */
[----:B------:R-:W4:Y:S08]  /*30360*/  LDC.64 R30, c[0x0][0x318] ;  /* 0x0000c600ff1e7b82 */ /* 0x000f300000000a00 */
[----:B------:R-:W3:Y:S01]  /*30370*/  LDC.64 R24, c[0x0][0x320] ;  /* 0x0000c800ff187b82 */ /* 0x000ee20000000a00 */
[----:B--2---:R2:W5:Y:S07]  /*30380*/  LDL.LU R13, [R1+0x604] ;  /* 0x00060400010d7983 */ /* 0x00456e0000300800 */
[----:B------:R-:W3:Y:S01]  /*30390*/  LDC.64 R26, c[0x0][0x328] ;  /* 0x0000ca00ff1a7b82 */ /* 0x000ee20000000a00 */
[----:B-1----:R1:W-:Y:S07]  /*303a0*/  STS.128 [UR4+0x346b0], R8 ;  /* 0x0346b008ff007988 */ /* 0x0023ee0008000c04 */
[----:B------:R-:W2:Y:S01]  /*303b0*/  LDC.64 R4, c[0x0][0x330] ;  /* 0x0000cc00ff047b82 */ /* 0x000ea20000000a00 */
[----:B----4-:R4:W-:Y:S04]  /*303c0*/  STS.128 [UR4+0x34610], R28 ;  /* 0x0346101cff007988 */ /* 0x0109e80008000c04 */
[----:B-1----:R1:W5:Y:S03]  /*303d0*/  LDL.LU R11, [R1+0x600] ;  /* 0x00060000010b7983 */ /* 0x0023660000300800 */
[----:B------:R-:W2:Y:S01]  /*303e0*/  LDC.64 R6, c[0x0][0x338] ;  /* 0x0000ce00ff067b82 */ /* 0x000ea20000000a00 */
[----:B---3--:R3:W-:Y:S07]  /*303f0*/  STS.128 [UR4+0x34620], R24 ;  /* 0x03462018ff007988 */ /* 0x0087ee0008000c04 */
[----:B------:R-:W1:Y:S08]  /*30400*/  LDC.64 R32, c[0x0][0x360] ;  /* 0x0000d800ff207b82 */ /* 0x000e700000000a00 */
[----:B------:R-:W1:Y:S01]  /*30410*/  LDC.64 R34, c[0x0][0x368] ;  /* 0x0000da00ff227b82 */ /* 0x000e620000000a00 */
[----:B--2---:R2:W-:Y:S07]  /*30420*/  STS.128 [UR4+0x34630], R4 ;  /* 0x03463004ff007988 */ /* 0x0045ee0008000c04 */
[----:B----4-:R-:W4:Y:S08]  /*30430*/  LDC.64 R28, c[0x0][0x370] ;  /* 0x0000dc00ff1c7b82 */ /* 0x010f300000000a00 */
[----:B------:R-:W4:Y:S08]  /*30440*/  LDC.64 R30, c[0x0][0x378] ;  /* 0x0000de00ff1e7b82 */ /* 0x000f300000000a00 */
[----:B---3--:R-:W3:Y:S01]  /*30450*/  LDC.64 R24, c[0x0][0x400] ;  /* 0x00010000ff187b82 */ /* 0x008ee20000000a00 */
[----:B-1----:R1:W-:Y:S07]  /*30460*/  STS.128 [UR4+0x34660], R32 ;  /* 0x03466020ff007988 */ /* 0x0023ee0008000c04 */
[----:B------:R-:W3:Y:S08]  /*30470*/  LDC.64 R26, c[0x0][0x408] ;  /* 0x00010200ff1a7b82 */ /* 0x000ef00000000a00 */
[----:B--2---:R-:W2:Y:S01]  /*30480*/  LDC.64 R4, c[0x0][0x410] ;  /* 0x00010400ff047b82 */ /* 0x004ea20000000a00 */
[----:B----4-:R4:W-:Y:S07]  /*30490*/  STS.128 [UR4+0x34670], R28 ;  /* 0x0346701cff007988 */ /* 0x0109ee0008000c04 */
[----:B------:R-:W2:Y:S01]  /*304a0*/  LDC.64 R6, c[0x0][0x418] ;  /* 0x00010600ff067b82 */ /* 0x000ea20000000a00 */
[----:B---3--:R3:W-:Y:S07]  /*304b0*/  STS.128 [UR4+0x34680], R24 ;  /* 0x03468018ff007988 */ /* 0x0087ee0008000c04 */
[----:B-1----:R-:W1:Y:S08]  /*304c0*/  LDC.64 R32, c[0x0][0x440] ;  /* 0x00011000ff207b82 */ /* 0x002e700000000a00 */
[----:B------:R-:W1:Y:S01]  /*304d0*/  LDC.64 R34, c[0x0][0x448] ;  /* 0x00011200ff227b82 */ /* 0x000e620000000a00 */
[----:B--2---:R2:W-:Y:S07]  /*304e0*/  STS.128 [UR4+0x34690], R4 ;  /* 0x03469004ff007988 */ /* 0x0045ee0008000c04 */
[----:B----4-:R-:W4:Y:S08]  /*304f0*/  LDC.64 R28, c[0x0][0x450] ;  /* 0x00011400ff1c7b82 */ /* 0x010f300000000a00 */
[----:B------:R-:W4:Y:S08]  /*30500*/  LDC.64 R30, c[0x0][0x458] ;  /* 0x00011600ff1e7b82 */ /* 0x000f300000000a00 */
[----:B---3--:R-:W3:Y:S08]  /*30510*/  LDC.64 R24, c[0x0][0x460] ;  /* 0x00011800ff187b82 */ /* 0x008ef00000000a00 */
[----:B------:R-:W3:Y:S08]  /*30520*/  LDC.64 R26, c[0x0][0x468] ;  /* 0x00011a00ff1a7b82 */ /* 0x000ef00000000a00 */
[----:B--2---:R-:W2:Y:S08]  /*30530*/  LDC.64 R4, c[0x0][0x470] ;  /* 0x00011c00ff047b82 */ /* 0x004eb00000000a00 */
[----:B------:R-:W2:Y:S01]  /*30540*/  LDC.64 R6, c[0x0][0x478] ;  /* 0x00011e00ff067b82 */ /* 0x000ea20000000a00 */
[----:B-1----:R1:W-:Y:S04]  /*30550*/  STS.128 [UR4+0x346c0], R32 ;  /* 0x0346c020ff007988 */ /* 0x0023e80008000c04 */
[----:B----4-:R1:W-:Y:S04]  /*30560*/  STS.128 [UR4+0x346d0], R28 ;  /* 0x0346d01cff007988 */ /* 0x0103e80008000c04 */
[----:B---3--:R1:W-:Y:S04]  /*30570*/  STS.128 [UR4+0x346e0], R24 ;  /* 0x0346e018ff007988 */ /* 0x0083e80008000c04 */
[----:B--2---:R1:W-:Y:S02]  /*30580*/  STS.128 [UR4+0x346f0], R4 ;  /* 0x0346f004ff007988 */ /* 0x0043e40008000c04 */
.L_x_463:
[----:B--2---:R-:W-:Y:S05]  /*30590*/  BSYNC B0 ;  /* 0x0000000000007941 */ /* 0x004fea0003800000 */
.L_x_462:
[----:B------:R-:W-:Y:S01]  /*305a0*/  ELECT P0, URZ, PT ;  /* 0x00000000003f782f */ /* 0x000fe20003800000 */
[----:B------:R-:W-:Y:S01]  /*305b0*/  NOP ;  /* 0x0000000000007918 */ /* 0x000fe20000000000 */
[----:B------:R-:W-:Y:S11]  /*305c0*/  BSSY B0, `(.L_x_464) ;  /* 0x000004a000007945 */ /* 0x000ff60003800000 */
[----:B------:R-:W-:Y:S05]  /*305d0*/  @!P0 BRA `(.L_x_465) ;  /* 0x0000000400208947 */ /* 0x000fea0003800000 */
[----:B-1----:R-:W1:Y:S08]  /*305e0*/  LDC.64 R4, c[0x0][0x518] ;  /* 0x00014600ff047b82 */ /* 0x002e700000000a00 */
[----:B------:R-:W2:Y:S08]  /*305f0*/  LDC.64 R2, c[0x0][0x528] ;  /* 0x00014a00ff027b82 */ /* 0x000eb00000000a00 */
[----:B------:R-:W4:Y:S01]  /*30600*/  LDC.64 R8, c[0x0][0x510] ;  /* 0x00014400ff087b82 */ /* 0x000f220000000a00 */
[----:B-1----:R-:W-:-:S07]  /*30610*/  IMAD.WIDE R4, R18, 0x8, R4 ;  /* 0x0000000812047825 */ /* 0x002fce00078e0204 */
[----:B------:R-:W1:Y:S01]  /*30620*/  LDC.64 R6, c[0x0][0x520] ;  /* 0x00014800ff067b82 */ /* 0x000e620000000a00 */
[----:B------:R-:W3:Y:S01]  /*30630*/  LDG.E.64 R4, desc[UR38][R4.64] ;  /* 0x0000002604047981 */ /* 0x000ee2000c1e1b00 */
[----:B--2---:R-:W-:-:S06]  /*30640*/  IMAD.WIDE R2, R18, 0x8, R2 ;  /* 0x0000000812027825 */ /* 0x004fcc00078e0202 */
[----:B------:R-:W2:Y:S01]  /*30650*/  LDG.E.64 R2, desc[UR38][R2.64] ;  /* 0x0000002602027981 */ /* 0x000ea2000c1e1b00 */
[----:B----4-:R-:W-:-:S06]  /*30660*/  IMAD.WIDE R8, R18, 0x8, R8 ;  /* 0x0000000812087825 */ /* 0x010fcc00078e0208 */
[----:B------:R-:W4:Y:S01]  /*30670*/  LDG.E.64 R8, desc[UR38][R8.64] ;  /* 0x0000002608087981 */ /* 0x000f22000c1e1b00 */
[----:B-1----:R-:W-:-:S06]  /*30680*/  IMAD.WIDE R6, R18, 0x8, R6 ;  /* 0x0000000812067825 */ /* 0x002fcc00078e0206 */
[----:B------:R-:W4:Y:S01]  /*30690*/  LDG.E.64 R6, desc[UR38][R6.64] ;  /* 0x0000002606067981 */ /* 0x000f22000c1e1b00 */
[----:B------:R-:W-:Y:S02]  /*306a0*/  UMOV UR4, 0x400 ;  /* 0x0000040000047882 */ /* 0x000fe40000000000 */
[----:B------:R-:W-:-:S09]  /*306b0*/  ULEA UR4, UR58, UR4, 0x18 ;  /* 0x000000043a047291 */ /* 0x000fd2000f8ec03f */
[----:B------:R-:W1:Y:S04]  /*306c0*/  LDS R10, [UR4+0x3461c] ;  /* 0x03461c04ff0a7984 */ /* 0x000e680008000800 */
[----:B------:R-:W1:Y:S01]  /*306d0*/  LDS R12, [UR4+0x3469c] ;  /* 0x03469c04ff0c7984 */ /* 0x000e620008000800 */
[----:B------:R-:W-:Y:S02]  /*306e0*/  UIADD3 UR6, UR4, 0x34680, URZ ;  /* 0x0003468004067890 */ /* 0x000fe4000fffe03f */
[----:B------:R-:W-:-:S04]  /*306f0*/  UIADD3 UR5, UR4, 0x34600, URZ ;  /* 0x0003460004057890 */ /* 0x000fc8000fffe03f */
[----:B------:R-:W-:Y:S02]  /*30700*/  IMAD.U32 R26, RZ, RZ, UR6 ;  /* 0x00000006ff1a7e24 */ /* 0x000fe4000f8e00ff */
[----:B------:R-:W-:-:S03]  /*30710*/  MOV R24, UR5 ;  /* 0x0000000500187c02 */ /* 0x000fc60008000f00 */
[----:B------:R-:W-:Y:S02]  /*30720*/  SHF.R.U64 R26, R26, 0x4, RZ ;  /* 0x000000041a1a7819 */ /* 0x000fe400000012ff */
[----:B------:R-:W-:Y:S02]  /*30730*/  SHF.R.U64 R24, R24, 0x4, RZ ;  /* 0x0000000418187819 */ /* 0x000fe400000012ff */
[----:B-----5:R-:W-:Y:S01]  /*30740*/  IADD3 R13, R13, -0x1, RZ ;  /* 0xffffffff0d0d7810 */ /* 0x020fe20007ffe0ff */
[----:B------:R-:W-:Y:S04]  /*30750*/  STS [UR4+0x34690], R26 ;  /* 0x0346901aff007988 */ /* 0x000fe80008000804 */
[----:B------:R-:W-:Y:S04]  /*30760*/  STS [UR4+0x34610], R24 ;  /* 0x03461018ff007988 */ /* 0x000fe80008000804 */
[----:B------:R-:W-:Y:S04]  /*30770*/  STS [UR4+0x34614], R24 ;  /* 0x03461418ff007988 */ /* 0x000fe80008000804 */
[----:B------:R-:W-:Y:S04]  /*30780*/  STS [UR4+0x34694], R26 ;  /* 0x0346941aff007988 */ /* 0x000fe80008000804 */
[----:B------:R-:W-:Y:S04]  /*30790*/  STS [UR4+0x34630], RZ ;  /* 0x034630ffff007988 */ /* 0x000fe80008000804 */
[----:B------:R-:W-:Y:S01]  /*307a0*/  STS [UR4+0x346b0], RZ ;  /* 0x0346b0ffff007988 */ /* 0x000fe20008000804 */
[----:B---3--:R-:W-:-:S04]  /*307b0*/  SHF.L.U64.HI R5, R4, 0x1, R5 ;  /* 0x0000000104057819 */ /* 0x008fc80000010205 */
[----:B------:R-:W-:Y:S02]  /*307c0*/  LOP3.LUT R5, R5, 0x1fffffff, RZ, 0xc0, !PT ;  /* 0x1fffffff05057812 */ /* 0x000fe400078ec0ff */
[----:B--2---:R-:W-:Y:S02]  /*307d0*/  SHF.L.U64.HI R3, R2, 0x1, R3 ;  /* 0x0000000102037819 */ /* 0x004fe40000010203 */
[----:B------:R-:W-:Y:S02]  /*307e0*/  SHF.R.U32.HI R15, RZ, 0x4, R5 ;  /* 0x00000004ff0f7819 */ /* 0x000fe40000011605 */
[----:B------:R-:W-:Y:S02]  /*307f0*/  LOP3.LUT R3, R3, 0x1fffffff, RZ, 0xc0, !PT ;  /* 0x1fffffff03037812 */ /* 0x000fe400078ec0ff */
[----:B-1----:R-:W-:Y:S02]  /*30800*/  LOP3.LUT R10, R10, 0xf, R15, 0xb8, !PT ;  /* 0x0000000f0a0a7812 */ /* 0x002fe400078eb80f */
[----:B------:R-:W-:-:S04]  /*30810*/  SHF.R.U32.HI R15, RZ, 0x4, R3 ;  /* 0x00000004ff0f7819 */ /* 0x000fc80000011603 */
[----:B------:R-:W-:Y:S01]  /*30820*/  LOP3.LUT R14, R12, 0xf, R15, 0xb8, !PT ;  /* 0x0000000f0c0e7812 */ /* 0x000fe200078eb80f */
[----:B------:R-:W-:Y:S04]  /*30830*/  STS [UR4+0x3461c], R10 ;  /* 0x03461c0aff007988 */ /* 0x000fe80008000804 */
[----:B------:R-:W-:Y:S04]  /*30840*/  STS [UR4+0x3469c], R14 ;  /* 0x03469c0eff007988 */ /* 0x000fe80008000804 */
[----:B------:R-:W1:Y:S04]  /*30850*/  LDS R12, [UR4+0x3461c] ;  /* 0x03461c04ff0c7984 */ /* 0x000e680008000800 */
[----:B------:R-:W2:Y:S01]  /*30860*/  LDS R15, [UR4+0x3469c] ;  /* 0x03469c04ff0f7984 */ /* 0x000ea20008000800 */
[----:B-1----:R-:W-:-:S02]  /*30870*/  LOP3.LUT R12, R12, 0xf0, RZ, 0xb8, !PT ;  /* 0x000000f00c0c7812 */ /* 0x002fc400078eb8ff */
[----:B--2---:R-:W-:-:S03]  /*30880*/  LOP3.LUT R15, R15, 0xf0, RZ, 0xb8, !PT ;  /* 0x000000f00f0f7812 */ /* 0x004fc600078eb8ff */
[----:B------:R-:W-:Y:S04]  /*30890*/  STS [UR4+0x3461c], R12 ;  /* 0x03461c0cff007988 */ /* 0x000fe80008000804 */
[----:B------:R-:W-:Y:S04]  /*308a0*/  STS [UR4+0x3469c], R15 ;  /* 0x03469c0fff007988 */ /* 0x000fe80008000804 */
[----:B------:R-:W1:Y:S04]  /*308b0*/  LDS R25, [UR4+0x3461c] ;  /* 0x03461c04ff197984 */ /* 0x000e680008000800 */
[----:B------:R-:W2:Y:S01]  /*308c0*/  LDS R27, [UR4+0x3469c] ;  /* 0x03469c04ff1b7984 */ /* 0x000ea20008000800 */
[----:B-1----:R-:W-:-:S02]  /*308d0*/  LOP3.LUT R25, R25, 0xf00, RZ, 0xb8, !PT ;  /* 0x00000f0019197812 */ /* 0x002fc400078eb8ff */
[----:B--2---:R-:W-:-:S03]  /*308e0*/  LOP3.LUT R27, R27, 0xf00, RZ, 0xb8, !PT ;  /* 0x00000f001b1b7812 */ /* 0x004fc600078eb8ff */
[----:B------:R-:W-:Y:S04]  /*308f0*/  STS.64 [UR4+0x34618], R24 ;  /* 0x03461818ff007988 */ /* 0x000fe80008000a04 */
[----:B------:R-:W-:Y:S04]  /*30900*/  STS.64 [UR4+0x34698], R26 ;  /* 0x0346981aff007988 */ /* 0x000fe80008000a04 */
[----:B------:R-:W1:Y:S04]  /*30910*/  LDS R23, [UR4+0x3461c] ;  /* 0x03461c04ff177984 */ /* 0x000e680008000800 */
[----:B------:R-:W2:Y:S01]  /*30920*/  LDS R10, [UR4+0x3469c] ;  /* 0x03469c04ff0a7984 */ /* 0x000ea20008000800 */
[----:B------:R-:W-:Y:S01]  /*30930*/  IMAD.SHL.U32 R4, R4, 0x2, RZ ;  /* 0x0000000204047824 */ /* 0x000fe200078e00ff */
[----:B------:R-:W-:-:S02]  /*30940*/  SHF.L.U32 R2, R2, 0x1, RZ ;  /* 0x0000000102027819 */ /* 0x000fc400000006ff */
[----:B------:R-:W-:Y:S02]  /*30950*/  CS2R R14, SRZ ;  /* 0x00000000000e7805 */ /* 0x000fe4000001ff00 */
[----:B------:R-:W-:Y:S02]  /*30960*/  IADD3 R12, R11, -0x1, RZ ;  /* 0xffffffff0b0c7810 */ /* 0x000fe40007ffe0ff */
[----:B------:R-:W-:Y:S02]  /*30970*/  LOP3.LUT R4, R4, 0xfffffffe, RZ, 0xc0, !PT ;  /* 0xfffffffe04047812 */ /* 0x000fe400078ec0ff */
[----:B------:R-:W-:Y:S01]  /*30980*/  LOP3.LUT R2, R2, 0xfffffffe, RZ, 0xc0, !PT ;  /* 0xfffffffe02027812 */ /* 0x000fe200078ec0ff */
[----:B------:R3:W-:Y:S01]  /*30990*/  STS.128 [UR4+0x34620], R12 ;  /* 0x0346200cff007988 */ /* 0x0007e20008000c04 */
[----:B------:R-:W-:Y:S02]  /*309a0*/  SHF.R.U64 R5, R4, 0x4, R5 ;  /* 0x0000000404057819 */ /* 0x000fe40000001205 */
[----:B------:R-:W-:Y:S01]  /*309b0*/  SHF.R.U64 R3, R2, 0x4, R3 ;  /* 0x0000000402037819 */ /* 0x000fe20000001203 */
[----:B----4-:R4:W-:Y:S04]  /*309c0*/  STS.64 [UR4+0x34600], R8 ;  /* 0x03460008ff007988 */ /* 0x0109e80008000a04 */
[----:B------:R4:W-:Y:S01]  /*309d0*/  STS [UR4+0x3460c], R5 ;  /* 0x03460c05ff007988 */ /* 0x0009e20008000804 */
[----:B---3--:R-:W-:-:S03]  /*309e0*/  IADD3 R13, R19, -0x1, RZ ;  /* 0xffffffff130d7810 */ /* 0x008fc60007ffe0ff */
[----:B------:R4:W-:Y:S04]  /*309f0*/  STS [UR4+0x3468c], R3 ;  /* 0x03468c03ff007988 */ /* 0x0009e80008000804 */
[----:B------:R4:W-:Y:S01]  /*30a00*/  STS.128 [UR4+0x346a0], R12 ;  /* 0x0346a00cff007988 */ /* 0x0009e20008000c04 */
[----:B-1----:R-:W-:Y:S02]  /*30a10*/  LOP3.LUT R23, R23, 0xf000, RZ, 0xb8, !PT ;  /* 0x0000f00017177812 */ /* 0x002fe400078eb8ff */
[----:B--2---:R-:W-:Y:S01]  /*30a20*/  LOP3.LUT R10, R10, 0xf000, RZ, 0xb8, !PT ;  /* 0x0000f0000a0a7812 */ /* 0x004fe200078eb8ff */
[----:B------:R4:W-:Y:S04]  /*30a30*/  STS.64 [UR4+0x34680], R6 ;  /* 0x03468006ff007988 */ /* 0x0009e80008000a04 */
[----:B------:R4:W-:Y:S04]  /*30a40*/  STS [UR4+0x3461c], R23 ;  /* 0x03461c17ff007988 */ /* 0x0009e80008000804 */
[----:B------:R4:W-:Y:S02]  /*30a50*/  STS [UR4+0x3469c], R10 ;  /* 0x03469c0aff007988 */ /* 0x0009e40008000804 */
.L_x_465:
[----:B------:R-:W-:Y:S05]  /*30a60*/  BSYNC B0 ;  /* 0x0000000000007941 */ /* 0x000fea0003800000 */
.L_x_464:
[----:B------:R-:W-:Y:S01]  /*30a70*/  ELECT P0, URZ, PT ;  /* 0x00000000003f782f */ /* 0x000fe20003800000 */
[----:B------:R-:W-:Y:S01]  /*30a80*/  NOP ;  /* 0x0000000000007918 */ /* 0x000fe20000000000 */
[----:B------:R-:W-:Y:S11]  /*30a90*/  BSSY B0, `(.L_x_466) ;  /* 0x0000004000007945 */ /* 0x000ff60003800000 */
[----:B------:R-:W-:Y:S05]  /*30aa0*/  @!P0 BRA `(.L_x_467) ;  /* 0x0000000000088947 */ /* 0x000fea0003800000 */
[----:B------:R0:W-:Y:S01]  /*30ab0*/  UTMACMDFLUSH ;  /* 0x00000000000079b7 */ /* 0x0001e20000000000 */
[----:B------:R-:W-:-:S04]  /*30ac0*/  DEPBAR.LE SB0, 0x0 ;  /* 0x000080000000791a */ /* 0x000fc80000000000 */
.L_x_467:
[----:B------:R-:W-:Y:S05]  /*30ad0*/  BSYNC B0 ;  /* 0x0000000000007941 */ /* 0x000fea0003800000 */
.L_x_466:
[----:B------:R-:W-:Y:S01]  /*30ae0*/  UMOV UR4, 0x400 ;  /* 0x0000040000047882 */ /* 0x000fe20000000000 */
[----:B---3--:R-:W-:Y:S01]  /*30af0*/  SHF.L.U32 R0, R0, 0x2, RZ ;  /* 0x0000000200007819 */ /* 0x008fe200000006ff */
[----:B------:R-:W-:Y:S01]  /*30b00*/  ULEA UR12, UR58, UR4, 0x18 ;  /* 0x000000043a0c7291 */ /* 0x000fe2000f8ec03f */
[----:B------:R-:W-:Y:S02]  /*30b10*/  ULDC UR10, c[0x0][0x884] ;  /* 0x00022100000a7ab9 */ /* 0x000fe40000000800 */
[----:B-1----:R-:W-:Y:S01]  /*30b20*/  IADD3 R4, P0, R0, UR8, RZ ;  /* 0x0000000800047c10 */ /* 0x002fe2000ff1e0ff */
[----:B------:R-:W-:Y:S02]  /*30b30*/  UIADD3 UR14, UR12, 0x34600, URZ ;  /* 0x000346000c0e7890 */ /* 0x000fe4000fffe03f */
[----:B------:R-:W-:Y:S02]  /*30b40*/  UIMAD.WIDE UR10, UR10, 0x80, UR8 ;  /* 0x000000800a0a78a5 */ /* 0x000fe4000f8e0208 */
[----:B----4-:R-:W-:-:S04]  /*30b50*/  IADD3.X R5, RZ, UR9, RZ, P0, !PT ;  /* 0x00000009ff057c10 */ /* 0x010fc800087fe4ff */
[----:B------:R-:W-:Y:S01]  /*30b60*/  IADD3 R2, P1, R0, UR10, RZ ;  /* 0x0000000a00027c10 */ /* 0x000fe2000ff3e0ff */
[----:B------:R-:W1:Y:S04]  /*30b70*/  LDS R7, [R0+UR14] ;  /* 0x0000000e00077984 */ /* 0x000e680008000800 */
[----:B------:R2:W3:Y:S01]  /*30b80*/  LDS R9, [R0+UR14+0x80] ;  /* 0x0000800e00097984 */ /* 0x0004e20008000800 */
[----:B------:R-:W-:Y:S01]  /*30b90*/  IMAD.X R3, RZ, RZ, UR11, P1 ;  /* 0x0000000bff037e24 */ /* 0x000fe200088e06ff */
[----:B------:R-:W-:Y:S02]  /*30ba0*/  LOP3.LUT P1, RZ, R21, 0x7f, RZ, 0xc0, !PT ;  /* 0x0000007f15ff7812 */ /* 0x000fe4000782c0ff */
[----:B------:R-:W-:Y:S02]  /*30bb0*/  MOV R6, 0x1 ;  /* 0x0000000100067802 */ /* 0x000fe40000000f00 */
[----:B------:R-:W-:Y:S01]  /*30bc0*/  MOV R8, 0x1 ;  /* 0x0000000100087802 */ /* 0x000fe20000000f00 */
[----:B------:R-:W-:Y:S01]  /*30bd0*/  BSSY B0, `(.L_x_468) ;  /* 0x00000e8000007945 */ /* 0x000fe20003800000 */
[----:B------:R-:W-:Y:S01]  /*30be0*/  ISETP.EQ.OR P2, PT, R20, RZ, P1 ;  /* 0x000000ff1400720c */ /* 0x000fe20000f42670 */
[----:B------:R-:W-:Y:S01]  /*30bf0*/  IMAD.MOV.U32 R10, RZ, RZ, 0x1 ;  /* 0x00000001ff0a7424 */ /* 0x000fe200078e00ff */
[----:B--2---:R-:W-:-:S02]  /*30c00*/  MOV R0, RZ ;  /* 0x000000ff00007202 */ /* 0x004fc40000000f00 */
[----:B------:R-:W-:Y:S01]  /*30c10*/  MOV R19, RZ ;  /* 0x000000ff00137202 */ /* 0x000fe20000000f00 */
[----:B------:R-:W-:Y:S02]  /*30c20*/  ULOP3.LUT UR20, UR59, 0x1, URZ, 0xfc, !UPT ;  /* 0x000000013b147892 */ /* 0x000fe4000f8efc3f */
[----:B------:R-:W-:Y:S02]  /*30c30*/  ULOP3.LUT UR13, UR40, 0x2, URZ, 0xfc, !UPT ;  /* 0x00000002280d7892 */ /* 0x000fe4000f8efc3f */
[----:B------:R-:W-:Y:S01]  /*30c40*/  UIADD3 UR15, UR12, 0x34680, URZ ;  /* 0x000346800c0f7890 */ /* 0x000fe2000fffe03f */
[----:B-1----:R-:W5:Y:S04]  /*30c50*/  ATOMG.E.EXCH.STRONG.GPU PT, RZ, [R4], R7 ;  /* 0x0000000704ff73a8 */ /* 0x002f6800041ee100 */
[----:B---3--:R1:W5:Y:S02]  /*30c60*/  ATOMG.E.EXCH.STRONG.GPU PT, RZ, [R2], R9 ;  /* 0x0000000902ff73a8 */ /* 0x00836400041ee100 */
[----:B-1----:R-:W-:-:S02]  /*30c70*/  PRMT R2, R6, 0x7610, R2 ;  /* 0x0000761006027816 */ /* 0x002fc40000000002 */
[----:B------:R-:W-:-:S07]  /*30c80*/  PRMT R3, R8, 0x7610, R3 ;  /* 0x0000761008037816 */ /* 0x000fce0000000003 */
.L_x_488:
[----:B------:R-:W-:Y:S01]  /*30c90*/  LOP3.LUT P0, RZ, R3, 0xff, RZ, 0xc0, !PT ;  /* 0x000000ff03ff7812 */ /* 0x000fe2000780c0ff */
[----:B------:R-:W-:Y:S05]  /*30ca0*/  YIELD ;  /* 0x0000000000007946 */ /* 0x000fea0003800000 */
[----:B-----5:R-:W-:Y:S01]  /*30cb0*/  IADD3 R4, R11, 0x3f, RZ ;  /* 0x0000003f0b047810 */ /* 0x020fe20007ffe0ff */
[----:B------:R-:W-:Y:S03]  /*30cc0*/  BSSY B1, `(.L_x_469) ;  /* 0x0000009000017945 */ /* 0x000fe60003800000 */
[----:B------:R-:W-:-:S04]  /*30cd0*/  SHF.R.S32.HI R5, RZ, 0x1f, R4 ;  /* 0x0000001fff057819 */ /* 0x000fc80000011404 */
[----:B------:R-:W-:Y:S01]  /*30ce0*/  LEA.HI R5, R5, R4, RZ, 0x6 ;  /* 0x0000000405057211 */ /* 0x000fe200078f30ff */
[----:B------:R-:W-:Y:S06]  /*30cf0*/  @!P0 BRA `(.L_x_470) ;  /* 0x0000000000148947 */ /* 0x000fec0003800000 */
[----:B------:R-:W-:-:S04]  /*30d00*/  DEPBAR {5,4,3,2,1,0} ;  /* 0x0000003f0000791a */ /* 0x000fc80000000000 */
[----:B------:R1:W-:Y:S01]  /*30d10*/  UTMACCTL.IV [UR8] ;  /* 0x00000000080079b9 */ /* 0x0003e20008000000 */
[----:B------:R-:W-:-:S04]  /*30d20*/  DEPBAR {5,4,3,2,1,0} ;  /* 0x0000003f0000791a */ /* 0x000fc80000000000 */
[----:B------:R1:W-:Y:S02]  /*30d30*/  UTMACCTL.IV [UR10] ;  /* 0x000000000a0079b9 */ /* 0x0003e40008000000 */
[----:B-1----:R-:W-:Y:S01]  /*30d40*/  NOP ;  /* 0x0000000000007918 */ /* 0x002fe20000000000 */
.L_x_470:
[----:B------:R-:W-:Y:S05]  /*30d50*/  BSYNC B1 ;  /* 0x0000000000017941 */ /* 0x000fea0003800000 */
.L_x_469:
[----:B------:R-:W-:Y:S01]  /*30d60*/  UMOV UR4, 0xffffffff ;  /* 0xffffffff00047882 */ /* 0x000fe20000000000 */
[----:B------:R-:W-:Y:S02]  /*30d70*/  SHF.R.S32.HI R7, RZ, 0x6, R5 ;  /* 0x00000006ff077819 */ /* 0x000fe40000011405 */
[----:B------:R-:W-:Y:S05]  /*30d80*/  BRA.DIV UR4, `(.L_x_471) ;  /* 0x0000004e04d87947 */ /* 0x000fea000b800000 */
[----:B------:R-:W-:-:S13]  /*30d90*/  ELECT P6, URZ, PT ;  /* 0x00000000003f782f */ /* 0x000fda00038c0000 */
.L_x_611:
[----:B------:R-:W-:Y:S01]  /*30da0*/  ISETP.LT.OR P6, PT, R11, 0x1, !P6 ;  /* 0x000000010b00780c */ /* 0x000fe200077c1670 */
[----:B------:R-:W-:-:S12]  /*30db0*/  BSSY B1, `(.L_x_472) ;  /* 0x000002d000017945 */ /* 0x000fd80003800000 */
[----:B------:R-:W-:Y:S05]  /*30dc0*/  @P6 BRA `(.L_x_473) ;  /* 0x0000000000ac6947 */ /* 0x000fea0003800000 */
[----:B------:R-:W-:Y:S01]  /*30dd0*/  SHF.L.U32 R17, R17, 0x8, RZ ;  /* 0x0000000811117819 */ /* 0x000fe200000006ff */
[----:B------:R-:W-:Y:S01]  /*30de0*/  IMAD.SHL.U32 R16, R16, 0x100, RZ ;  /* 0x0000010010107824 */ /* 0x000fe200078e00ff */
[----:B------:R-:W-:Y:S01]  /*30df0*/  IADD3 R9, R7, 0x1, RZ ;  /* 0x0000000107097810 */ /* 0x000fe20007ffe0ff */
[----:B------:R-:W-:Y:S01]  /*30e00*/  IMAD.MOV.U32 R4, RZ, RZ, R0 ;  /* 0x000000ffff047224 */ /* 0x000fe200078e0000 */
[----:B------:R-:W-:Y:S02]  /*30e10*/  MOV R12, RZ ;  /* 0x000000ff000c7202 */ /* 0x000fe40000000f00 */
[----:B------:R-:W-:-:S07]  /*30e20*/  MOV R3, R10 ;  /* 0x0000000a00037202 */ /* 0x000fce0000000f00 */
.L_x_477:
[----:B--2---:R-:W-:Y:S01]  /*30e30*/  LEA R8, R4, UR12, 0x3 ;  /* 0x0000000c04087c11 */ /* 0x004fe2000f8e18ff */
[----:B------:R-:W-:Y:S05]  /*30e40*/  YIELD ;  /* 0x0000000000007946 */ /* 0x000fea0003800000 */
[----:B------:R-:W-:Y:S01]  /*30e50*/  SHF.L.U32 R5, R3, 0x1f, RZ ;  /* 0x0000001f03057819 */ /* 0x000fe200000006ff */
[----:B------:R-:W1:Y:S03]  /*30e60*/  @!P1 LDC R6, c[0x0][0x500] ;  /* 0x00014000ff069b82 */ /* 0x000e660000000800 */
[----:B------:R-:W2:Y:S02]  /*30e70*/  SYNCS.PHASECHK.TRANS64.TRYWAIT P0, [R8+URZ+0x34498], R5 ;  /* 0x03449805080075a7 */ /* 0x000ea4000800017f */
[----:B--2---:R-:W-:Y:S05]  /*30e80*/  @!P0 BRA `(.L_x_474) ;  /* 0x0000004c00b88947 */ /* 0x004fea0003800000 */
.L_x_612:
[----:B------:R-:W-:Y:S01]  /*30e90*/  UPRMT UR4, UR13, 0x9910, URZ ;  /* 0x000099100d047896 */ /* 0x000fe2000800003f */
[----:B-1----:R1:W-:Y:S03]  /*30ea0*/  @!P1 SYNCS.ARRIVE.TRANS64 RZ, [R8+URZ+0x34480], R6 ;  /* 0x0344800608ff99a7 */ /* 0x0023e6000800003f */
[----:B------:R-:W-:-:S06]  /*30eb0*/  UISETP.NE.AND UP0, UPT, UR4, 0x2, UPT ;  /* 0x000000020400788c */ /* 0x000fcc000bf05270 */
[----:B------:R-:W-:-:S13]  /*30ec0*/  PLOP3.LUT P0, PT, PT, PT, UP0, 0x80, 0x0 ;  /* 0x000000000000781c */ /* 0x000fda0003f0f008 */
[----:B-1----:R-:W-:Y:S05]  /*30ed0*/  @P0 BRA `(.L_x_475) ;  /* 0x0000000000040947 */ /* 0x002fea0003800000 */
[----:B------:R-:W-:Y:S01]  /*30ee0*/  BPT.TRAP 0x1 ;  /* 0x000000040000795c */ /* 0x000fe20000300000 */
.L_x_475:
[----:B------:R-:W-:Y:S05]  /*30ef0*/  @P2 BRA `(.L_x_476) ;  /* 0x0000000000042947 */ /* 0x000fea0003800000 */
[----:B------:R-:W-:Y:S01]  /*30f00*/  BPT.TRAP 0x1 ;  /* 0x000000040000795c */ /* 0x000fe20000300000 */
.L_x_476:
[----:B------:R-:W-:Y:S01]  /*30f10*/  R2UR UR4, R4 ;  /* 0x00000000040472ca */ /* 0x000fe200000e0000 */
[----:B------:R-:W-:Y:S01]  /*30f20*/  UMOV UR22, 0x0 ;  /* 0x0000000000167882 */ /* 0x000fe20000000000 */
[----:B------:R-:W-:Y:S01]  /*30f30*/  R2UR UR5, R8 ;  /* 0x00000000080572ca */ /* 0x000fe200000e0000 */
[----:B------:R-:W-:Y:S01]  /*30f40*/  UMOV UR23, 0x10000000 ;  /* 0x1000000000177882 */ /* 0x000fe20000000000 */
[----:B------:R-:W-:Y:S02]  /*30f50*/  IADD3 R9, R9, -0x1, RZ ;  /* 0xffffffff09097810 */ /* 0x000fe40007ffe0ff */
[----:B------:R-:W-:Y:S02]  /*30f60*/  R2UR UR6, R12 ;  /* 0x000000000c0672ca */ /* 0x000fe400000e0000 */
[----:B------:R-:W-:Y:S02]  /*30f70*/  R2UR UR7, R16 ;  /* 0x00000000100772ca */ /* 0x000fe400000e0000 */
[----:B------:R-:W-:-:S02]  /*30f80*/  R2UR UR19, R17 ;  /* 0x00000000111372ca */ /* 0x000fc400000e0000 */
[----:B------:R-:W-:Y:S01]  /*30f90*/  ISETP.GT.AND P3, PT, R9, 0x1, PT ;  /* 0x000000010900780c */ /* 0x000fe20003f64270 */
[----:B------:R-:W-:Y:S01]  /*30fa0*/  ULEA UR4, UR4, UR12, 0xf ;  /* 0x0000000c04047291 */ /* 0x000fe2000f8e783f */
[----:B------:R-:W-:Y:S01]  /*30fb0*/  IADD3 R4, R4, 0x1, RZ ;  /* 0x0000000104047810 */ /* 0x000fe20007ffe0ff */
[----:B------:R-:W-:Y:S01]  /*30fc0*/  UIADD3 UR5, UR5, 0x34480, URZ ;  /* 0x0003448005057890 */ /* 0x000fe2000fffe03f */
[----:B------:R-:W-:Y:S01]  /*30fd0*/  IADD3 R12, R12, 0x40, RZ ;  /* 0x000000400c0c7810 */ /* 0x000fe20007ffe0ff */
[----:B------:R-:W-:Y:S01]  /*30fe0*/  UIADD3 UR16, UR4, 0x18000, URZ ;  /* 0x0001800004107890 */ /* 0x000fe2000fffe03f */
[----:B------:R-:W-:Y:S01]  /*30ff0*/  ISETP.NE.AND P0, PT, R4, 0x3, PT ;  /* 0x000000030400780c */ /* 0x000fe20003f05270 */
[----:B------:R-:W-:-:S03]  /*31000*/  UMOV UR18, UR6 ;  /* 0x0000000600127c82 */ /* 0x000fc60008000000 */
[----:B------:R-:W-:Y:S01]  /*31010*/  UMOV UR17, UR5 ;  /* 0x0000000500117c82 */ /* 0x000fe20008000000 */
[----:B------:R-:W-:Y:S01]  /*31020*/  SEL R6, RZ, 0x1, P0 ;  /* 0x00000001ff067807 */ /* 0x000fe20000000000 */
[----:B------:R1:W-:Y:S01]  /*31030*/  UTMALDG.2D [UR4], [UR8], desc[UR22] ;  /* 0x00001604080075b4 */ /* 0x0003e20008009000 */
[----:B------:R-:W-:Y:S02]  /*31040*/  SEL R4, R4, RZ, P0 ;  /* 0x000000ff04047207 */ /* 0x000fe40000000000 */
[----:B------:R-:W-:Y:S01]  /*31050*/  LOP3.LUT R3, R3, R6, RZ, 0x3c, !PT ;  /* 0x0000000603037212 */ /* 0x000fe200078e3cff */
[----:B------:R1:W-:Y:S02]  /*31060*/  UTMALDG.2D [UR16], [UR10], desc[UR22] ;  /* 0x000016100a0075b4 */ /* 0x0003e40008009000 */
[----:B-1----:R-:W-:Y:S05]  /*31070*/  @P3 BRA `(.L_x_477) ;  /* 0xfffffffc006c3947 */ /* 0x002fea000383ffff */
.L_x_473:
[----:B------:R-:W-:Y:S05]  /*31080*/  BSYNC B1 ;  /* 0x0000000000017941 */ /* 0x000fea0003800000 */
.L_x_472:
[----:B------:R-:W-:Y:S01]  /*31090*/  LOP3.LUT P3, RZ, R2, 0xff, RZ, 0xc0, !PT ;  /* 0x000000ff02ff7812 */ /* 0x000fe2000786c0ff */
[----:B------:R-:W-:Y:S01]  /*310a0*/  IMAD.IADD R0, R7, 0x1, R0 ;  /* 0x0000000107007824 */ /* 0x000fe200078e0200 */
[----:B------:R-:W-:-:S03]  /*310b0*/  MOV R4, UR20 ;  /* 0x0000001400047c02 */ /* 0x000fc60008000f00 */
[C---:B------:R-:W-:Y:S01]  /*310c0*/  IMAD.WIDE.U32 R2, R0.reuse, -0x55555555, RZ ;  /* 0xaaaaaaab00027825 */ /* 0x040fe200078e00ff */
[----:B------:R-:W-:Y:S02]  /*310d0*/  ISETP.GT.U32.AND P0, PT, R0, 0x2, PT ;  /* 0x000000020000780c */ /* 0x000fe40003f04070 */
[----:B------:R-:W-:Y:S02]  /*310e0*/  ISETP.NE.AND P4, PT, R4, 0x3, PT ;  /* 0x000000030400780c */ /* 0x000fe40003f85270 */
[C---:B------:R-:W-:Y:S02]  /*310f0*/  ISETP.LT.U32.AND P0, PT, R7.reuse, 0x3, P0 ;  /* 0x000000030700780c */ /* 0x040fe40000701070 */
[----:B------:R-:W-:Y:S01]  /*31100*/  SHF.R.U32.HI R3, RZ, 0x1, R3 ;  /* 0x00000001ff037819 */ /* 0x000fe20000011603 */
[----:B------:R-:W-:Y:S01]  /*31110*/  @P3 SYNCS.ARRIVE.TRANS64.A1T0 RZ, [UR12+0x344f8], RZ ;  /* 0x0344f8ffffff39a7 */ /* 0x000fe2000810000c */
[----:B------:R-:W-:Y:S02]  /*31120*/  ISETP.GE.U32.AND P3, PT, R7, 0x3, PT ;  /* 0x000000030700780c */ /* 0x000fe40003f66070 */
[----:B--2---:R-:W-:Y:S01]  /*31130*/  SEL R5, RZ, 0x1, !P0 ;  /* 0x00000001ff057807 */ /* 0x004fe20004000000 */
[----:B------:R-:W-:-:S03]  /*31140*/  IMAD R0, R3, -0x3, R0 ;  /* 0xfffffffd03007824 */ /* 0x000fc600078e0200 */
[----:B------:R-:W-:-:S07]  /*31150*/  LOP3.LUT R10, R10, R5, RZ, 0x3c, !PT ;  /* 0x000000050a0a7212 */ /* 0x000fce00078e3cff */
[----:B------:R-:W-:Y:S01]  /*31160*/  @P3 LOP3.LUT R10, R10, 0x1, R3, 0x78, !PT ;  /* 0x000000010a0a3812 */ /* 0x000fe200078e7803 */
[----:B------:R-:W-:Y:S06]  /*31170*/  @!P4 BRA `(.L_x_478) ;  /* 0x000000000004c947 */ /* 0x000fec0003800000 */
[----:B------:R-:W-:Y:S01]  /*31180*/  BPT.TRAP 0x1 ;  /* 0x000000040000795c */ /* 0x000fe20000300000 */
.L_x_478:
[C---:B------:R-:W-:Y:S01]  /*31190*/  LEA R3, R22.reuse, UR12, 0x3 ;  /* 0x0000000c16037c11 */ /* 0x040fe2000f8e18ff */
[----:B------:R-:W-:Y:S01]  /*311a0*/  BSSY B1, `(.L_x_479) ;  /* 0x0000005000017945 */ /* 0x000fe20003800000 */
[----:B------:R-:W-:Y:S02]  /*311b0*/  SHF.L.U32 R2, R19, 0x1f, RZ ;  /* 0x0000001f13027819 */ /* 0x000fe400000006ff */
[----:B------:R-:W-:Y:S02]  /*311c0*/  LEA R4, R22, UR12, 0x4 ;  /* 0x0000000c16047c11 */ /* 0x000fe4000f8e20ff */
[----:B------:R-:W1:Y:S02]  /*311d0*/  SYNCS.PHASECHK.TRANS64.TRYWAIT P0, [R3+URZ+0x34400], R2 ;  /* 0x03440002030075a7 */ /* 0x000e64000800017f */
[----:B-1----:R-:W-:Y:S05]  /*311e0*/  @!P0 BRA `(.L_x_480) ;  /* 0x0000004800f48947 */ /* 0x002fea0003800000 */
.L_x_613:
[----:B------:R-:W-:Y:S05]  /*311f0*/  BSYNC B1 ;  /* 0x0000000000017941 */ /* 0x000fea0003800000 */
.L_x_479:
[----:B------:R-:W2:Y:S01]  /*31200*/  LDS.128 R4, [R4+0x34520] ;  /* 0x0345200004047984 */ /* 0x000ea20000000c00 */
[----:B------:R-:W-:Y:S01]  /*31210*/  @!PT LDS RZ, [RZ] ;  /* 0x00000000fffff984 */ /* 0x000fe20000000800 */
[----:B------:R-:W-:Y:S01]  /*31220*/  @!PT LDS RZ, [RZ] ;  /* 0x00000000fffff984 */ /* 0x000fe20000000800 */
[----:B------:R-:W-:Y:S01]  /*31230*/  @!PT LDS RZ, [RZ] ;  /* 0x00000000fffff984 */ /* 0x000fe20000000800 */
[----:B------:R-:W-:Y:S01]  /*31240*/  @!PT LDS RZ, [RZ] ;  /* 0x00000000fffff984 */ /* 0x000fe20000000800 */
[----:B------:R3:W-:Y:S06]  /*31250*/  MEMBAR.ALL.CTA ;  /* 0x0000000000007992 */ /* 0x0007ec0000008000 */
[----:B---3--:R-:W3:Y:S01]  /*31260*/  FENCE.VIEW.ASYNC.S ;  /* 0x00000000000073c6 */ /* 0x008ee20000000000 */
[----:B--2---:R-:W-:Y:S02]  /*31270*/  MOV R17, R5 ;  /* 0x0000000500117202 */ /* 0x004fe40000000f00 */
[----:B------:R-:W-:Y:S01]  /*31280*/  MOV R16, R4 ;  /* 0x0000000400107202 */ /* 0x000fe20000000f00 */
[----:B---3--:R-:W-:Y:S06]  /*31290*/  @!P4 BRA `(.L_x_481) ;  /* 0x000000000004c947 */ /* 0x008fec0003800000 */
[----:B------:R-:W-:Y:S01]  /*312a0*/  BPT.TRAP 0x1 ;  /* 0x000000040000795c */ /* 0x000fe20000300000 */
.L_x_481:
[----:B------:R-:W2:Y:S01]  /*312b0*/  S2R R5, SR_CgaCtaId ;  /* 0x0000000000057919 */ /* 0x000ea20000008800 */
[----:B------:R-:W-:Y:S01]  /*312c0*/  ISETP.NE.AND P0, PT, R7, RZ, PT ;  /* 0x000000ff0700720c */ /* 0x000fe20003f05270 */
[----:B-1----:R-:W-:Y:S01]  /*312d0*/  VIADD R2, R3, 0x34440 ;  /* 0x0003444003027836 */ /* 0x002fe20000000000 */
[CC--:B------:R-:W-:Y:S02]  /*312e0*/  ISETP.NE.AND P3, PT, R6.reuse, R18.reuse, PT ;  /* 0x000000120600720c */ /* 0x0c0fe40003f65270 */
[----:B------:R-:W-:Y:S02]  /*312f0*/  ISETP.EQ.OR P0, PT, R6, R18, !P0 ;  /* 0x000000120600720c */ /* 0x000fe40004702670 */
[----:B--2---:R-:W-:-:S04]  /*31300*/  PRMT R2, R5, 0x654, R2 ;  /* 0x0000065405027816 */ /* 0x004fc80000000002 */
[----:B------:R1:W-:Y:S07]  /*31310*/  SYNCS.ARRIVE.TRANS64.RED.A1T0 RZ, [R2+URZ], RZ ;  /* 0x000000ff02ff79a7 */ /* 0x0003ee000810043f */
[----:B------:R-:W-:Y:S05]  /*31320*/  @P0 BRA `(.L_x_482) ;  /* 0x0000000400a40947 */ /* 0x000fea0003800000 */
[----:B-1----:R-:W1:Y:S02]  /*31330*/  LDC.64 R2, c[0x0][0x290] ;  /* 0x0000a400ff027b82 */ /* 0x002e640000000a00 */
[----:B-1----:R-:W-:-:S05]  /*31340*/  IMAD.WIDE R2, R6, 0xc, R2 ;  /* 0x0000000c06027825 */ /* 0x002fca00078e0202 */
[----:B------:R1:W5:Y:S01]  /*31350*/  LDG.E R11, desc[UR38][R2.64+0x8] ;  /* 0x00000826020b7981 */ /* 0x000362000c1e1900 */
[----:B------:R-:W-:-:S03]  /*31360*/  UMOV UR4, 0xffffffff ;  /* 0xffffffff00047882 */ /* 0x000fc60000000000 */
[----:B------:R-:W-:Y:S05]  /*31370*/  BRA.DIV UR4, `(.L_x_483) ;  /* 0x0000004a04a47947 */ /* 0x000fea000b800000 */
[----:B------:R-:W-:-:S13]  /*31380*/  ELECT P6, URZ, PT ;  /* 0x00000000003f782f */ /* 0x000fda00038c0000 */
.L_x_616:
[----:B------:R-:W-:Y:S04]  /*31390*/  BSSY B1, `(.L_x_484) ;  /* 0x000004f000017945 */ /* 0x000fe80003800000 */
[----:B------:R-:W-:Y:S05]  /*313a0*/  @!P6 BRA `(.L_x_485) ;  /* 0x000000040034e947 */ /* 0x000fea0003800000 */
[----:B------:R-:W-:Y:S01]  /*313b0*/  SHF.R.S32.HI R21, RZ, 0x1f, R6 ;  /* 0x0000001fff157819 */ /* 0x000fe20000011406 */
[----:B------:R-:W-:Y:S01]  /*313c0*/  ULDC.64 UR4, c[0x0][0x510] ;  /* 0x0001440000047ab9 */ /* 0x000fe20000000a00 */
[C---:B------:R-:W-:Y:S01]  /*313d0*/  SHF.L.U32 R20, R6.reuse, 0x3, RZ ;  /* 0x0000000306147819 */ /* 0x040fe200000006ff */
[----:B------:R-:W-:Y:S01]  /*313e0*/  ULDC.64 UR6, c[0x0][0x520] ;  /* 0x0001480000067ab9 */ /* 0x000fe20000000a00 */
[----:B------:R-:W-:Y:S01]  /*313f0*/  SHF.L.U64.HI R21, R6, 0x3, R21 ;  /* 0x0000000306157819 */ /* 0x000fe20000010215 */
[----:B------:R-:W2:Y:S01]  /*31400*/  LDG.E R18, desc[UR38][R2.64] ;  /* 0x0000002602127981 */ /* 0x000ea2000c1e1900 */
[C---:B------:R-:W-:Y:S02]  /*31410*/  IADD3 R8, P0, R20.reuse, UR4, RZ ;  /* 0x0000000414087c10 */ /* 0x040fe4000ff1e0ff */
[----:B------:R-:W-:Y:S02]  /*31420*/  IADD3 R4, P4, R20, UR6, RZ ;  /* 0x0000000614047c10 */ /* 0x000fe4000ff9e0ff */
[C---:B------:R-:W-:Y:S01]  /*31430*/  IADD3.X R9, R21.reuse, UR5, RZ, P0, !PT ;  /* 0x0000000515097c10 */ /* 0x040fe200087fe4ff */
[----:B------:R-:W-:Y:S01]  /*31440*/  ULDC.64 UR4, c[0x0][0x518] ;  /* 0x0001460000047ab9 */ /* 0x000fe20000000a00 */
[----:B------:R-:W-:-:S03]  /*31450*/  IADD3.X R5, R21, UR7, RZ, P4, !PT ;  /* 0x0000000715057c10 */ /* 0x000fc6000a7fe4ff */
[----:B------:R-:W3:Y:S04]  /*31460*/  LDG.E.64 R14, desc[UR38][R8.64] ;  /* 0x00000026080e7981 */ /* 0x000ee8000c1e1b00 */
[----:B------:R4:W2:Y:S04]  /*31470*/  LDG.E.64 R12, desc[UR38][R4.64] ;  /* 0x00000026040c7981 */ /* 0x0008a8000c1e1b00 */
[----:B-1----:R-:W2:Y:S01]  /*31480*/  LDG.E R2, desc[UR38][R2.64+0x4] ;  /* 0x0000042602027981 */ /* 0x002ea2000c1e1900 */
[----:B----4-:R-:W-:-:S04]  /*31490*/  IADD3 R4, P0, R20, UR4, RZ ;  /* 0x0000000414047c10 */ /* 0x010fc8000ff1e0ff */
[----:B------:R-:W-:Y:S01]  /*314a0*/  IADD3.X R5, R21, UR5, RZ, P0, !PT ;  /* 0x0000000515057c10 */ /* 0x000fe200087fe4ff */
[----:B------:R-:W-:-:S04]  /*314b0*/  ULDC.64 UR4, c[0x0][0x528] ;  /* 0x00014a0000047ab9 */ /* 0x000fc80000000a00 */
[----:B------:R1:W4:Y:S02]  /*314c0*/  LDG.E.64 R8, desc[UR38][R4.64] ;  /* 0x0000002604087981 */ /* 0x000324000c1e1b00 */
[----:B-1----:R-:W-:-:S04]  /*314d0*/  IADD3 R4, P0, R20, UR4, RZ ;  /* 0x0000000414047c10 */ /* 0x002fc8000ff1e0ff */
[----:B------:R-:W-:-:S06]  /*314e0*/  IADD3.X R5, R21, UR5, RZ, P0, !PT ;  /* 0x0000000515057c10 */ /* 0x000fcc00087fe4ff */
[----:B------:R-:W4:Y:S04]  /*314f0*/  LDG.E.64 R4, desc[UR38][R4.64] ;  /* 0x0000002604047981 */ /* 0x000f28000c1e1b00 */
[----:B---3--:R-:W-:Y:S04]  /*31500*/  STS.64 [UR14], R14 ;  /* 0x0000000eff007988 */ /* 0x008fe80008000a0e */
[----:B--2---:R-:W-:Y:S04]  /*31510*/  STS.64 [UR15], R12 ;  /* 0x0000000cff007988 */ /* 0x004fe80008000a0f */
[----:B------:R-:W1:Y:S01]  /*31520*/  LDS R20, [UR14+0x1c] ;  /* 0x00001c0eff147984 */ /* 0x000e620008000800 */
[----:B----4-:R-:W-:-:S04]  /*31530*/  SHF.L.U64.HI R24, R8, 0x1, R9 ;  /* 0x0000000108187819 */ /* 0x010fc80000010209 */
[----:B------:R-:W-:-:S04]  /*31540*/  LOP3.LUT R24, R24, 0x1fffffff, RZ, 0xc0, !PT ;  /* 0x1fffffff18187812 */ /* 0x000fc800078ec0ff */
[----:B------:R-:W-:-:S04]  /*31550*/  SHF.R.U32.HI R9, RZ, 0x4, R24 ;  /* 0x00000004ff097819 */ /* 0x000fc80000011618 */
[----:B-1----:R-:W-:-:S05]  /*31560*/  LOP3.LUT R9, R20, 0xf, R9, 0xb8, !PT ;  /* 0x0000000f14097812 */ /* 0x002fca00078eb809 */
[----:B------:R-:W-:Y:S04]  /*31570*/  STS [UR14+0x1c], R9 ;  /* 0x00001c09ff007988 */ /* 0x000fe8000800080e */
[----:B------:R-:W1:Y:S02]  /*31580*/  LDS R23, [UR14+0x1c] ;  /* 0x00001c0eff177984 */ /* 0x000e640008000800 */
[----:B-1----:R-:W-:-:S05]  /*31590*/  LOP3.LUT R23, R23, 0xf0, RZ, 0xb8, !PT ;  /* 0x000000f017177812 */ /* 0x002fca00078eb8ff */
[----:B------:R-:W-:Y:S04]  /*315a0*/  STS [UR14+0x1c], R23 ;  /* 0x00001c17ff007988 */ /* 0x000fe8000800080e */
[----:B------:R-:W1:Y:S01]  /*315b0*/  LDS R21, [UR14+0x1c] ;  /* 0x00001c0eff157984 */ /* 0x000e620008000800 */
[----:B------:R-:W-:-:S04]  /*315c0*/  MOV R20, UR14 ;  /* 0x0000000e00147c02 */ /* 0x000fc80008000f00 */
[----:B------:R-:W-:Y:S02]  /*315d0*/  SHF.R.U64 R20, R20, 0x4, RZ ;  /* 0x0000000414147819 */ /* 0x000fe400000012ff */
[----:B-1----:R-:W-:-:S05]  /*315e0*/  LOP3.LUT R21, R21, 0xf00, RZ, 0xb8, !PT ;  /* 0x00000f0015157812 */ /* 0x002fca00078eb8ff */
[----:B------:R-:W-:Y:S04]  /*315f0*/  STS.64 [UR14+0x18], R20 ;  /* 0x00001814ff007988 */ /* 0x000fe80008000a0e */
[----:B------:R-:W1:Y:S01]  /*31600*/  LDS R25, [UR14+0x1c] ;  /* 0x00001c0eff197984 */ /* 0x000e620008000800 */
[----:B------:R-:W-:-:S04]  /*31610*/  SHF.L.U32 R9, R8, 0x1, RZ ;  /* 0x0000000108097819 */ /* 0x000fc800000006ff */
[----:B------:R-:W-:Y:S01]  /*31620*/  LOP3.LUT R9, R9, 0xfffffffe, RZ, 0xc0, !PT ;  /* 0xfffffffe09097812 */ /* 0x000fe200078ec0ff */
[----:B-----5:R-:W-:Y:S01]  /*31630*/  VIADD R12, R11, 0xffffffff ;  /* 0xffffffff0b0c7836 */ /* 0x020fe20000000000 */
[----:B------:R-:W-:Y:S02]  /*31640*/  CS2R R14, SRZ ;  /* 0x00000000000e7805 */ /* 0x000fe4000001ff00 */
[----:B------:R-:W-:Y:S02]  /*31650*/  IADD3 R13, R18, -0x1, RZ ;  /* 0xffffffff120d7810 */ /* 0x000fe40007ffe0ff */
[----:B------:R-:W-:Y:S01]  /*31660*/  SHF.R.U64 R9, R9, 0x4, R24 ;  /* 0x0000000409097819 */ /* 0x000fe20000001218 */
[----:B------:R-:W-:Y:S04]  /*31670*/  STS [UR14+0x10], R20 ;  /* 0x00001014ff007988 */ /* 0x000fe8000800080e */
[----:B------:R-:W-:Y:S04]  /*31680*/  STS [UR14+0x14], R20 ;  /* 0x00001414ff007988 */ /* 0x000fe8000800080e */
[----:B------:R-:W-:Y:S04]  /*31690*/  STS.128 [UR14+0x20], R12 ;  /* 0x0000200cff007988 */ /* 0x000fe80008000c0e */
[----:B------:R-:W-:Y:S04]  /*316a0*/  STS [UR14+0xc], R9 ;  /* 0x00000c09ff007988 */ /* 0x000fe8000800080e */
[----:B------:R-:W-:Y:S01]  /*316b0*/  STS [UR14+0x30], RZ ;  /* 0x000030ffff007988 */ /* 0x000fe2000800080e */
[----:B-1----:R-:W-:-:S05]  /*316c0*/  LOP3.LUT R3, R25, 0xf000, RZ, 0xb8, !PT ;  /* 0x0000f00019037812 */ /* 0x002fca00078eb8ff */
[----:B------:R-:W-:Y:S04]  /*316d0*/  STS [UR14+0x1c], R3 ;  /* 0x00001c03ff007988 */ /* 0x000fe8000800080e */
[----:B------:R-:W1:Y:S01]  /*316e0*/  LDS R8, [UR15+0x1c] ;  /* 0x00001c0fff087984 */ /* 0x000e620008000800 */
[----:B------:R-:W-:-:S04]  /*316f0*/  SHF.L.U64.HI R18, R4, 0x1, R5 ;  /* 0x0000000104127819 */ /* 0x000fc80000010205 */
        /* <DEDUP_REMOVED lines=13> */
[----:B------:R-:W-:Y:S01]  /*317d0*/  SHF.L.U32 R3, R4, 0x1, RZ ;  /* 0x0000000104037819 */ /* 0x000fe200000006ff */
[----:B------:R-:W-:-:S03]  /*317e0*/  VIADD R13, R2, 0xffffffff ;  /* 0xffffffff020d7836 */ /* 0x000fc60000000000 */
[----:B------:R-:W-:-:S04]  /*317f0*/  LOP3.LUT R3, R3, 0xfffffffe, RZ, 0xc0, !PT ;  /* 0xfffffffe03037812 */ /* 0x000fc800078ec0ff */
[----:B------:R-:W-:Y:S01]  /*31800*/  SHF.R.U64 R3, R3, 0x4, R18 ;  /* 0x0000000403037819 */ /* 0x000fe20000001212 */
[----:B------:R2:W-:Y:S04]  /*31810*/  STS.128 [UR15+0x20], R12 ;  /* 0x0000200cff007988 */ /* 0x0005e80008000c0f */
[----:B------:R2:W-:Y:S04]  /*31820*/  STS [UR15+0xc], R3 ;  /* 0x00000c03ff007988 */ /* 0x0005e8000800080f */
[----:B------:R2:W-:Y:S04]  /*31830*/  STS [UR15+0x10], R8 ;  /* 0x00001008ff007988 */ /* 0x0005e8000800080f */
[----:B------:R2:W-:Y:S04]  /*31840*/  STS [UR15+0x14], R8 ;  /* 0x00001408ff007988 */ /* 0x0005e8000800080f */
[----:B------:R-:W-:Y:S01]  /*31850*/  STS [UR15+0x30], RZ ;  /* 0x000030ffff007988 */ /* 0x000fe2000800080f */
[----:B-1----:R-:W-:-:S05]  /*31860*/  LOP3.LUT R2, R20, 0xf000, RZ, 0xb8, !PT ;  /* 0x0000f00014027812 */ /* 0x002fca00078eb8ff */
[----:B------:R2:W-:Y:S02]  /*31870*/  STS [UR15+0x1c], R2 ;  /* 0x00001c02ff007988 */ /* 0x0005e4000800080f */
.L_x_485:
[----:B------:R-:W-:Y:S05]  /*31880*/  BSYNC B1 ;  /* 0x0000000000017941 */ /* 0x000fea0003800000 */
.L_x_484:
[----:B------:R-:W-:-:S03]  /*31890*/  UMOV UR4, 0xffffffff ;  /* 0xffffffff00047882 */ /* 0x000fc60000000000 */
[----:B------:R-:W-:Y:S05]  /*318a0*/  BRA.DIV UR4, `(.L_x_486) ;  /* 0x0000004604787947 */ /* 0x000fea000b800000 */
[----:B------:R-:W-:Y:S01]  /*318b0*/  ELECT P6, URZ, PT ;  /* 0x00000000003f782f */ /* 0x000fe200038c0000 */
[----:B------:R-:W-:-:S12]  /*318c0*/  NOP ;  /* 0x0000000000007918 */ /* 0x000fd80000000000 */
.L_x_620:
[----:B-12---:R-:W1:Y:S02]  /*318d0*/  S2R R2, SR_LANEID ;  /* 0x0000000000027919 */ /* 0x006e640000000000 */
[----:B-1----:R-:W-:-:S04]  /*318e0*/  SHF.L.U32 R8, R2, 0x2, RZ ;  /* 0x0000000202087819 */ /* 0x002fc800000006ff */
[C---:B------:R-:W-:Y:S01]  /*318f0*/  IADD3 R4, P0, R8.reuse, UR8, RZ ;  /* 0x0000000808047c10 */ /* 0x040fe2000ff1e0ff */
[----:B------:R1:W2:Y:S01]  /*31900*/  LDS R9, [R8+UR14] ;  /* 0x0000000e08097984 */ /* 0x0002a20008000800 */
[----:B------:R-:W-:-:S03]  /*31910*/  IADD3 R2, P4, R8, UR10, RZ ;  /* 0x0000000a08027c10 */ /* 0x000fc6000ff9e0ff */
[----:B------:R1:W3:Y:S01]  /*31920*/  LDS R13, [R8+UR14+0x80] ;  /* 0x0000800e080d7984 */ /* 0x0002e20008000800 */
[----:B------:R-:W-:Y:S09]  /*31930*/  @!P6 BRA `(.L_x_487) ;  /* 0x000000000008e947 */ /* 0x000ff20003800000 */
[----:B------:R0:W-:Y:S01]  /*31940*/  UTMACMDFLUSH ;  /* 0x00000000000079b7 */ /* 0x0001e20000000000 */
[----:B------:R-:W-:-:S04]  /*31950*/  DEPBAR.LE SB0, 0x0 ;  /* 0x000080000000791a */ /* 0x000fc80000000000 */
.L_x_487:
[----:B------:R-:W-:Y:S01]  /*31960*/  IADD3.X R5, RZ, UR9, RZ, P0, !PT ;  /* 0x00000009ff057c10 */ /* 0x000fe200087fe4ff */
[----:B------:R-:W-:Y:S05]  /*31970*/  WARPSYNC.ALL ;  /* 0x0000000000007948 */ /* 0x000fea0003800000 */
[----:B------:R-:W-:Y:S01]  /*31980*/  IADD3.X R3, RZ, UR11, RZ, P4, !PT ;  /* 0x0000000bff037c10 */ /* 0x000fe2000a7fe4ff */
[----:B--2---:R2:W5:Y:S04]  /*31990*/  ATOMG.E.EXCH.STRONG.GPU PT, RZ, [R4], R9 ;  /* 0x0000000904ff73a8 */ /* 0x00456800041ee100 */
[----:B---3--:R2:W5:Y:S01]  /*319a0*/  ATOMG.E.EXCH.STRONG.GPU PT, RZ, [R2], R13 ;  /* 0x0000000d02ff73a8 */ /* 0x00856200041ee100 */
[----:B------:R-:W-:-:S07]  /*319b0*/  IMAD.MOV.U32 R18, RZ, RZ, R6 ;  /* 0x000000ffff127224 */ /* 0x000fce00078e0006 */
.L_x_482:
[----:B------:R-:W-:Y:S02]  /*319c0*/  ISETP.NE.AND P4, PT, R7, RZ, PT ;  /* 0x000000ff0700720c */ /* 0x000fe40003f85270 */
[----:B------:R-:W-:Y:S02]  /*319d0*/  IADD3 R22, R22, 0x1, RZ ;  /* 0x0000000116167810 */ /* 0x000fe40007ffe0ff */
[----:B--2---:R-:W-:Y:S02]  /*319e0*/  SEL R3, RZ, 0x1, !P3 ;  /* 0x00000001ff037807 */ /* 0x004fe40005800000 */
[----:B------:R-:W-:-:S04]  /*319f0*/  ISETP.NE.AND P0, PT, R22, 0x8, PT ;  /* 0x000000081600780c */ /* 0x000fc80003f05270 */
[----:B-1----:R-:W-:Y:S02]  /*31a00*/  SEL R2, RZ, 0x1, P0 ;  /* 0x00000001ff027807 */ /* 0x002fe40000000000 */
[----:B------:R-:W-:Y:S02]  /*31a10*/  SEL R22, R22, RZ, P0 ;  /* 0x000000ff16167207 */ /* 0x000fe40000000000 */
[----:B------:R-:W-:Y:S02]  /*31a20*/  LOP3.LUT R19, R19, R2, RZ, 0x3c, !PT ;  /* 0x0000000213137212 */ /* 0x000fe400078e3cff */
[----:B------:R-:W-:Y:S01]  /*31a30*/  PRMT R2, RZ, 0x7610, R2 ;  /* 0x00007610ff027816 */ /* 0x000fe20000000002 */
[----:B------:R-:W-:Y:S06]  /*31a40*/  @P4 BRA `(.L_x_488) ;  /* 0xfffffff000904947 */ /* 0x000fec000383ffff */
[----:B------:R-:W-:Y:S05]  /*31a50*/  BSYNC B0 ;  /* 0x0000000000007941 */ /* 0x000fea0003800000 */
.L_x_468:
[----:B------:R-:W-:-:S03]  /*31a60*/  UMOV UR4, 0xffffffff ;  /* 0xffffffff00047882 */ /* 0x000fc60000000000 */
[----:B------:R-:W-:Y:S05]  /*31a70*/  BRA.DIV UR4, `(.L_x_489) ;  /* 0x0000004604347947 */ /* 0x000fea000b800000 */
[----:B-----5:R-:W-:-:S13]  /*31a80*/  ELECT P6, URZ, PT ;  /* 0x00000000003f782f */ /* 0x020fda00038c0000 */
.L_x_623:
[----:B------:R-:W-:Y:S04]  /*31a90*/  BSSY B0, `(.L_x_490) ;  /* 0x0000021000007945 */ /* 0x000fe80003800000 */
[----:B------:R-:W-:Y:S05]  /*31aa0*/  @!P6 BRA `(.L_x_491) ;  /* 0x00000000007ce947 */ /* 0x000fea0003800000 */
[----:B------:R-:W-:-:S04]  /*31ab0*/  ULOP3.LUT UR4, UR40, 0x2, URZ, 0xfc, !UPT ;  /* 0x0000000228047892 */ /* 0x000fc8000f8efc3f */
[----:B------:R-:W-:-:S06]  /*31ac0*/  UISETP.NE.AND UP0, UPT, UR4, 0x3, UPT ;  /* 0x000000030400788c */ /* 0x000fcc000bf05270 */
[----:B------:R-:W-:-:S13]  /*31ad0*/  PLOP3.LUT P0, PT, PT, PT, UP0, 0x80, 0x0 ;  /* 0x000000000000781c */ /* 0x000fda0003f0f008 */
[----:B------:R-:W-:Y:S05]  /*31ae0*/  @!P0 BRA `(.L_x_492) ;  /* 0x0000000000048947 */ /* 0x000fea0003800000 */
[----:B------:R-:W-:Y:S01]  /*31af0*/  BPT.TRAP 0x1 ;  /* 0x000000040000795c */ /* 0x000fe20000300000 */
.L_x_492:
[----:B------:R-:W-:Y:S02]  /*31b00*/  MOV R3, UR12 ;  /* 0x0000000c00037c02 */ /* 0x000fe40008000f00 */
[----:B------:R-:W-:Y:S02]  /*31b10*/  SHF.L.U32 R2, R10, 0x1f, RZ ;  /* 0x0000001f0a027819 */ /* 0x000fe400000006ff */
[----:B------:R-:W-:-:S05]  /*31b20*/  IADD3 R3, R3, 0x34498, RZ ;  /* 0x0003449803037810 */ /* 0x000fca0007ffe0ff */
[C---:B------:R-:W-:Y:S01]  /*31b30*/  IMAD R7, R0.reuse, 0x8, R3 ;  /* 0x0000000800077824 */ /* 0x040fe200078e0203 */
[----:B------:R-:W-:-:S03]  /*31b40*/  IADD3 R0, R0, 0x1, RZ ;  /* 0x0000000100007810 */ /* 0x000fc60007ffe0ff */
[----:B------:R-:W1:Y:S01]  /*31b50*/  SYNCS.PHASECHK.TRANS64.TRYWAIT P0, [R7+URZ], R2 ;  /* 0x00000002070075a7 */ /* 0x000e62000800017f */
[----:B------:R-:W-:-:S04]  /*31b60*/  ISETP.NE.AND P1, PT, R0, 0x3, PT ;  /* 0x000000030000780c */ /* 0x000fc80003f25270 */
[----:B------:R-:W-:Y:S02]  /*31b70*/  SEL R5, RZ, 0x1, P1 ;  /* 0x00000001ff057807 */ /* 0x000fe40000800000 */
[----:B------:R-:W-:Y:S02]  /*31b80*/  SEL R0, R0, RZ, P1 ;  /* 0x000000ff00007207 */ /* 0x000fe40000800000 */
[----:B------:R-:W-:Y:S02]  /*31b90*/  LOP3.LUT R5, R10, R5, RZ, 0x3c, !PT ;  /* 0x000000050a057212 */ /* 0x000fe400078e3cff */
[----:B------:R-:W-:Y:S02]  /*31ba0*/  LEA R9, R0, R3, 0x3 ;  /* 0x0000000300097211 */ /* 0x000fe400078e18ff */
[----:B------:R-:W-:Y:S01]  /*31bb0*/  SHF.L.U32 R4, R5, 0x1f, RZ ;  /* 0x0000001f05047819 */ /* 0x000fe200000006ff */
[----:B-1----:R-:W-:Y:S06]  /*31bc0*/  @!P0 BRA `(.L_x_493) ;  /* 0x0000004400008947 */ /* 0x002fec0003800000 */
.L_x_624:
[----:B------:R-:W2:Y:S01]  /*31bd0*/  SYNCS.PHASECHK.TRANS64.TRYWAIT P0, [R9+URZ], R4 ;  /* 0x00000004090075a7 */ /* 0x000ea2000800017f */
[----:B------:R-:W-:-:S04]  /*31be0*/  IADD3 R0, R0, 0x1, RZ ;  /* 0x0000000100007810 */ /* 0x000fc80007ffe0ff */
[----:B------:R-:W-:-:S04]  /*31bf0*/  ISETP.NE.AND P1, PT, R0, 0x3, PT ;  /* 0x000000030000780c */ /* 0x000fc80003f25270 */
[----:B-1----:R-:W-:Y:S02]  /*31c00*/  SEL R2, RZ, 0x1, P1 ;  /* 0x00000001ff027807 */ /* 0x002fe40000800000 */
[----:B------:R-:W-:Y:S02]  /*31c10*/  SEL R0, R0, RZ, P1 ;  /* 0x000000ff00007207 */ /* 0x000fe40000800000 */
[----:B------:R-:W-:Y:S01]  /*31c20*/  LOP3.LUT R2, R5, R2, RZ, 0x3c, !PT ;  /* 0x0000000205027212 */ /* 0x000fe200078e3cff */
[----:B--2---:R-:W-:Y:S06]  /*31c30*/  @!P0 BRA `(.L_x_494) ;  /* 0x0000004000f88947 */ /* 0x004fec0003800000 */
.L_x_625:
[----:B------:R-:W-:Y:S01]  /*31c40*/  IMAD R3, R0, 0x8, R3 ;  /* 0x0000000800037824 */ /* 0x000fe200078e0203 */
[----:B------:R-:W-:-:S07]  /*31c50*/  SHF.L.U32 R0, R2, 0x1f, RZ ;  /* 0x0000001f02007819 */ /* 0x000fce00000006ff */
.L_x_495:
[----:B--2---:R2:W3:Y:S02]  /*31c60*/  SYNCS.PHASECHK.TRANS64.TRYWAIT P0, [R3+URZ], R0 ;  /* 0x00000000030075a7 */ /* 0x0044e4000800017f */
[----:B---3--:R-:W-:Y:S05]  /*31c70*/  @!P0 NANOSLEEP.SYNCS 0x989680 ;  /* 0x009896800000895d */ /* 0x008fea0003900000 */
[----:B------:R-:W3:Y:S02]  /*31c80*/  @!P0 SYNCS.PHASECHK.TRANS64 P0, [R3+URZ], R0 ;  /* 0x00000000030085a7 */ /* 0x000ee4000800007f */
[----:B---3--:R-:W-:Y:S05]  /*31c90*/  @!P0 BRA `(.L_x_495) ;  /* 0xfffffffc00f08947 */ /* 0x008fea000383ffff */
.L_x_491:
[----:B------:R-:W-:Y:S05]  /*31ca0*/  BSYNC B0 ;  /* 0x0000000000007941 */ /* 0x000fea0003800000 */
.L_x_490:
[----:B------:R-:W-:Y:S05]  /*31cb0*/  EXIT ;  /* 0x000000000000794d */ /* 0x000fea0003800000 */
.L_x_237:
[----:B------:R-:W-:Y:S01]  /*31cc0*/  PLOP3.LUT P1, PT, PT, PT, UP3, 0x80, 0x0 ;  /* 0x000000000000781c */ /* 0x000fe20003f2f038 */
[----:B------:R-:W-:Y:S01]  /*31cd0*/  ULDC UR20, c[0x0][0x10] ;  /* 0x0000040000147ab9 */ /* 0x000fe20000000800 */
[----:B------:R-:W-:Y:S01]  /*31ce0*/  ULDC UR22, c[0x0][0x904] ;  /* 0x0002410000167ab9 */ /* 0x000fe20000000800 */
[----:B------:R-:W-:Y:S01]  /*31cf0*/  UMOV UR19, 0xffffffff ;  /* 0xffffffff00137882 */ /* 0x000fe20000000000 */
[----:B------:R-:W-:Y:S01]  /*31d00*/  ULDC.64 UR12, c[0x0][0x8c8] ;  /* 0x00023200000c7ab9 */ /* 0x000fe20000000a00 */
[----:B------:R-:W-:Y:S01]  /*31d10*/  UIMAD.WIDE.U32 UR20, UR60, UR20, URZ ;  /* 0x000000143c1472a5 */ /* 0x000fe2000f8e003f */
[----:B------:R-:W-:Y:S01]  /*31d20*/  MOV R14, 0x1 ;  /* 0x00000001000e7802 */ /* 0x000fe20000000f00 */
[----:B------:R-:W-:Y:S01]  /*31d30*/  ULDC.64 UR14, c[0x0][0x8e0] ;  /* 0x00023800000e7ab9 */ /* 0x000fe20000000a00 */
[----:B------:R-:W-:Y:S01]  /*31d40*/  USHF.L.U32 UR23, UR19, UR22, URZ ;  /* 0x0000001613177299 */ /* 0x000fe2000800063f */
[----:B------:R-:W-:Y:S01]  /*31d50*/  MOV R13, RZ ;  /* 0x000000ff000d7202 */ /* 0x000fe20000000f00 */
[----:B------:R-:W-:Y:S01]  /*31d60*/  UIADD3 UR11, UP1, UR12, -0x1, URZ ;  /* 0xffffffff0c0b7890 */ /* 0x000fe2000ff3e03f */
[----:B------:R-:W-:-:S02]  /*31d70*/  ULDC UR19, c[0x0][0x14] ;  /* 0x0000050000137ab9 */ /* 0x000fc40000000800 */
[----:B------:R-:W1:Y:S01]  /*31d80*/  @P1 S2R R2, SR_CTAID.Y ;  /* 0x0000000000021919 */ /* 0x000e620000002600 */
[----:B------:R-:W-:Y:S02]  /*31d90*/  UIADD3 UR12, UP2, UR14, -0x1, URZ ;  /* 0xffffffff0e0c7890 */ /* 0x000fe4000ff5e03f */
[----:B------:R-:W-:Y:S02]  /*31da0*/  UIMAD.WIDE.U32 UR28, UR20, UR19, URZ ;  /* 0x00000013141c72a5 */ /* 0x000fe4000f8e003f */
[----:B------:R-:W-:Y:S01]  /*31db0*/  UIMAD UR21, UR21, UR19, URZ ;  /* 0x00000013151572a4 */ /* 0x000fe2000f8e023f */
[----:B------:R-:W-:Y:S01]  /*31dc0*/  ULDC UR18, c[0x0][0x8a8] ;  /* 0x00022a0000127ab9 */ /* 0x000fe20000000800 */
[----:B------:R-:W-:Y:S01]  /*31dd0*/  UMOV UR24, 0x1 ;  /* 0x0000000100187882 */ /* 0x000fe20000000000 */
[----:B------:R-:W-:Y:S02]  /*31de0*/  UIADD3.X UR14, UR15, -0x1, URZ, UP2, !UPT ;  /* 0xffffffff0f0e7890 */ /* 0x000fe400097fe43f */
[----:B------:R-:W-:-:S02]  /*31df0*/  UIADD3.X UR13, UR13, -0x1, URZ, UP1, !UPT ;  /* 0xffffffff0d0d7890 */ /* 0x000fc40008ffe43f */
[----:B------:R-:W-:Y:S02]  /*31e00*/  ULOP3.LUT UR15, UR59, 0x2, URZ, 0xfc, !UPT ;  /* 0x000000023b0f7892 */ /* 0x000fe4000f8efc3f */
[----:B------:R-:W-:Y:S02]  /*31e10*/  UIADD3 UR16, UR9, -0x1, URZ ;  /* 0xffffffff09107890 */ /* 0x000fe4000fffe03f */
[----:B------:R-:W-:Y:S02]  /*31e20*/  UIADD3 UR17, UR10, -0x1, URZ ;  /* 0xffffffff0a117890 */ /* 0x000fe4000fffe03f */
[----:B------:R-:W-:Y:S02]  /*31e30*/  UIADD3 UR18, UR18, -0x1, URZ ;  /* 0xffffffff12127890 */ /* 0x000fe4000fffe03f */
[----:B------:R-:W-:Y:S02]  /*31e40*/  USHF.L.U32 UR19, UR24, UR22, URZ ;  /* 0x0000001618137299 */ /* 0x000fe4000800063f */
[----:B------:R-:W-:-:S02]  /*31e50*/  ULOP3.LUT UR20, URZ, UR23, URZ, 0x33, !UPT ;  /* 0x000000173f147292 */ /* 0x000fc4000f8e333f */
[----:B------:R-:W-:Y:S01]  /*31e60*/  UIADD3 UR21, UR29, UR21, URZ ;  /* 0x000000151d157290 */ /* 0x000fe2000fffe03f */
[----:B-1----:R-:W-:-:S15]  /*31e70*/  @P1 R2UR UR57, R2 ;  /* 0x00000000023912ca */ /* 0x002fde00000e0000 */
.L_x_516:
[----:B------:R-:W1:Y:S01]  /*31e80*/  LDC.64 R2, c[0x0][0x8f8] ;  /* 0x00023e00ff027b82 */ /* 0x000e620000000a00 */
[----:B------:R-:W-:Y:S01]  /*31e90*/  UIADD3 UR8, UP1, UR8, UR28, URZ ;  /* 0x0000001c08087290 */ /* 0x000fe2000ff3e03f */
[----:B------:R-:W-:Y:S01]  /*31ea0*/  ISETP.NE.AND P2, PT, R15, RZ, PT ;  /* 0x000000ff0f00720c */ /* 0x000fe20003f45270 */
[----:B------:R-:W-:Y:S01]  /*31eb0*/  UMOV UR22, 0xffffffff ;  /* 0xffffffff00167882 */ /* 0x000fe20000000000 */
[----:B------:R-:W-:Y:S01]  /*31ec0*/  UMOV UR23, 0xffffffff ;  /* 0xffffffff00177882 */ /* 0x000fe20000000000 */
[----:B------:R-:W-:Y:S01]  /*31ed0*/  UIADD3.X UR7, UR7, UR21, URZ, UP1, !UPT ;  /* 0x0000001507077290 */ /* 0x000fe20008ffe43f */
[----:B------:R-:W-:Y:S01]  /*31ee0*/  IMAD.MOV.U32 R19, RZ, RZ, RZ ;  /* 0x000000ffff137224 */ /* 0x000fe200078e00ff */
[----:B------:R-:W-:Y:S01]  /*31ef0*/  UMOV UR24, 0xffffffff ;  /* 0xffffffff00187882 */ /* 0x000fe20000000000 */
[----:B-1----:R-:W-:-:S03]  /*31f00*/  ISETP.LE.U32.AND P1, PT, R2, UR8, PT ;  /* 0x0000000802007c0c */ /* 0x002fc6000bf23070 */
[----:B------:R-:W-:-:S04]  /*31f10*/  MOV R2, UR7 ;  /* 0x0000000700027c02 */ /* 0x000fc80008000f00 */
[----:B------:R-:W-:-:S13]  /*31f20*/  ISETP.GE.U32.AND.EX P1, PT, R2, R3, PT, P1 ;  /* 0x000000030200720c */ /* 0x000fda0003f26110 */
[----:B---345:R-:W-:Y:S05]  /*31f30*/  @P2 BRA P1, `(.L_x_496) ;  /* 0x0000001800442947 */ /* 0x038fea0000800000 */
[----:B------:R-:W-:-:S04]  /*31f40*/  IADD3 R2, P2, R6, UR5, RZ ;  /* 0x0000000506027c10 */ /* 0x000fc8000ff5e0ff */
[----:B------:R-:W-:Y:S02]  /*31f50*/  ISETP.GT.U32.AND P1, PT, R2, UR8, PT ;  /* 0x0000000802007c0c */ /* 0x000fe4000bf24070 */
[----:B------:R-:W-:-:S04]  /*31f60*/  IADD3.X R2, R7, UR6, RZ, P2, !PT ;  /* 0x0000000607027c10 */ /* 0x000fc800097fe4ff */
[----:B------:R-:W-:-:S13]  /*31f70*/  ISETP.GT.U32.AND.EX P1, PT, R2, UR7, PT, P1 ;  /* 0x0000000702007c0c */ /* 0x000fda000bf24110 */
[----:B------:R-:W-:Y:S05]  /*31f80*/  @P1 BRA `(.L_x_497) ;  /* 0x0000001400241947 */ /* 0x000fea0003800000 */
[----:B------:R-:W-:Y:S01]  /*31f90*/  IADD3 R11, R20, UR4, RZ ;  /* 0x00000004140b7c10 */ /* 0x000fe2000fffe0ff */
[----:B------:R-:W-:Y:S01]  /*31fa0*/  ULDC UR22, c[0x0][0x910] ;  /* 0x0002440000167ab9 */ /* 0x000fe20000000800 */
[----:B------:R-:W-:Y:S01]  /*31fb0*/  IMAD.MOV.U32 R23, RZ, RZ, R8 ;  /* 0x000000ffff177224 */ /* 0x000fe200078e0008 */
[----:B------:R-:W-:Y:S02]  /*31fc0*/  MOV R16, R0 ;  /* 0x0000000000107202 */ /* 0x000fe40000000f00 */
[----:B------:R-:W-:-:S04]  /*31fd0*/  IADD3 R12, R11, 0x20, RZ ;  /* 0x000000200b0c7810 */ /* 0x000fc80007ffe0ff */
[----:B------:R-:W-:-:S13]  /*31fe0*/  ISETP.GE.AND P1, PT, R12, UR22, PT ;  /* 0x000000160c007c0c */ /* 0x000fda000bf26270 */
[----:B------:R-:W1:Y:S01]  /*31ff0*/  @!P1 LDC.64 R2, c[0x0][0x918] ;  /* 0x00024600ff029b82 */ /* 0x000e620000000a00 */
[----:B------:R-:W-:Y:S01]  /*32000*/  @!P1 IADD3 R7, R11, 0x20, RZ ;  /* 0x000000200b079810 */ /* 0x000fe20007ffe0ff */
[----:B------:R-:W-:Y:S01]  /*32010*/  BSSY B0, `(.L_x_498) ;  /* 0x0000064000007945 */ /* 0x000fe20003800000 */
[----:B------:R-:W-:-:S03]  /*32020*/  MOV R6, 0x7fffffff ;  /* 0x7fffffff00067802 */ /* 0x000fc60000000f00 */
[----:B-1----:R-:W-:-:S05]  /*32030*/  @!P1 IMAD.WIDE R2, R7, 0xc, R2 ;  /* 0x0000000c07029825 */ /* 0x002fca00078e0202 */
[----:B------:R1:W5:Y:S04]  /*32040*/  @!P1 LDG.E R8, desc[UR38][R2.64] ;  /* 0x0000002602089981 */ /* 0x000368000c1e1900 */
[----:B------:R1:W5:Y:S01]  /*32050*/  @!P1 LDG.E R0, desc[UR38][R2.64+0x4] ;  /* 0x0000042602009981 */ /* 0x000362000c1e1900 */
[----:B------:R-:W-:Y:S02]  /*32060*/  ISETP.GE.AND P1, PT, R11, UR22, PT ;  /* 0x000000160b007c0c */ /* 0x000fe4000bf26270 */
[----:B------:R-:W-:-:S11]  /*32070*/  MOV R7, RZ ;  /* 0x000000ff00077202 */ /* 0x000fd60000000f00 */
[----:B-1----:R-:W-:Y:S05]  /*32080*/  @P1 BRA `(.L_x_499) ;  /* 0x0000000400701947 */ /* 0x002fea0003800000 */
[----:B------:R-:W-:Y:S01]  /*32090*/  IABS R7, R9 ;  /* 0x0000000900077213 */ /* 0x000fe20000000000 */
[----:B------:R-:W-:Y:S01]  /*320a0*/  ULDC UR23, c[0x0][0x8f0] ;  /* 0x00023c0000177ab9 */ /* 0x000fe20000000800 */
[----:B------:R-:W-:Y:S02]  /*320b0*/  IABS R6, R10 ;  /* 0x0000000a00067213 */ /* 0x000fe40000000000 */
[----:B------:R-:W1:Y:S01]  /*320c0*/  I2F.RP R3, R7 ;  /* 0x0000000700037306 */ /* 0x000e620000209400 */
[----:B------:R-:W-:Y:S02]  /*320d0*/  PLOP3.LUT P3, PT, PT, PT, UP0, 0x80, 0x0 ;  /* 0x000000000000781c */ /* 0x000fe40003f6f008 */
[C---:B------:R-:W-:Y:S02]  /*320e0*/  IADD3 R22, P2, R16.reuse, UR12, RZ ;  /* 0x0000000c10167c10 */ /* 0x040fe4000ff5e0ff */
[C---:B------:R-:W-:Y:S02]  /*320f0*/  IADD3 R21, P1, R23.reuse, UR11, RZ ;  /* 0x0000000b17157c10 */ /* 0x040fe4000ff3e0ff */
[----:B------:R-:W-:Y:S01]  /*32100*/  LEA.HI.X.SX32 R25, R16, UR14, 0x1, P2 ;  /* 0x0000000e10197c11 */ /* 0x000fe200090f0eff */
[----:B------:R-:W3:Y:S01]  /*32110*/  I2F.RP R2, R6 ;  /* 0x0000000600027306 */ /* 0x000ee20000209400 */
[----:B------:R-:W-:-:S07]  /*32120*/  LEA.HI.X.SX32 R24, R23, UR13, 0x1, P1 ;  /* 0x0000000d17187c11 */ /* 0x000fce00088f0eff */
[----:B-1----:R-:W1:Y:S08]  /*32130*/  MUFU.RCP R3, R3 ;  /* 0x0000000300037308 */ /* 0x002e700000001000 */
[----:B---3--:R-:W3:Y:S01]  /*32140*/  MUFU.RCP R2, R2 ;  /* 0x0000000200027308 */ /* 0x008ee20000001000 */
[----:B-1----:R-:W-:-:S07]  /*32150*/  VIADD R19, R3, 0xffffffe ;  /* 0x0ffffffe03137836 */ /* 0x002fce0000000000 */
[----:B------:R-:W1:Y:S01]  /*32160*/  F2I.FTZ.U32.TRUNC.NTZ R19, R19 ;  /* 0x0000001300137305 */ /* 0x000e62000021f000 */
[----:B---3--:R-:W-:-:S07]  /*32170*/  IADD3 R17, R2, 0xffffffe, RZ ;  /* 0x0ffffffe02117810 */ /* 0x008fce0007ffe0ff */
[----:B------:R-:W3:Y:S01]  /*32180*/  F2I.FTZ.U32.TRUNC.NTZ R17, R17 ;  /* 0x0000001100117305 */ /* 0x000ee2000021f000 */
[----:B-1----:R-:W-:Y:S02]  /*32190*/  IADD3 R18, RZ, -R19, RZ ;  /* 0x80000013ff127210 */ /* 0x002fe40007ffe0ff */
[----:B---3--:R-:W-:Y:S01]  /*321a0*/  IADD3 R16, RZ, -R17, RZ ;  /* 0x80000011ff107210 */ /* 0x008fe20007ffe0ff */
[----:B------:R-:W-:Y:S06]  /*321b0*/  @!P3 BRA `(.L_x_500) ;  /* 0x000000000034b947 */ /* 0x000fec0003800000 */
[----:B------:R-:W-:Y:S01]  /*321c0*/  ULDC UR4, c[0x0][0x8dc] ;  /* 0x0002370000047ab9 */ /* 0x000fe20000000800 */
[----:B------:R-:W-:Y:S01]  /*321d0*/  ULDC.64 UR24, c[0x0][0x8d0] ;  /* 0x0002340000187ab9 */ /* 0x000fe20000000a00 */
[----:B------:R-:W-:-:S05]  /*321e0*/  IADD3 R3, P1, R21, UR4, RZ ;  /* 0x0000000415037c10 */ /* 0x000fca000ff3e0ff */
[----:B------:R-:W-:-:S04]  /*321f0*/  IMAD.X R21, RZ, RZ, R24, P1 ;  /* 0x000000ffff157224 */ /* 0x000fc800008e0618 */
[----:B------:R-:W-:-:S04]  /*32200*/  IMAD.WIDE.U32 R4, R21, UR24, RZ ;  /* 0x0000001815047c25 */ /* 0x000fc8000f8e00ff */
[----:B------:R-:W-:-:S04]  /*32210*/  IMAD.WIDE.U32 R4, P1, R3, UR25, R4 ;  /* 0x0000001903047c25 */ /* 0x000fc8000f820004 */
[----:B------:R-:W-:Y:S01]  /*32220*/  IMAD.WIDE.U32 R2, R3, UR24, RZ ;  /* 0x0000001803027c25 */ /* 0x000fe2000f8e00ff */
[----:B------:R-:W-:-:S04]  /*32230*/  MOV R2, R5 ;  /* 0x0000000500027202 */ /* 0x000fc80000000f00 */
[----:B------:R-:W-:Y:S02]  /*32240*/  IADD3 RZ, P2, R3, R4, RZ ;  /* 0x0000000403ff7210 */ /* 0x000fe40007f5e0ff */
[----:B------:R-:W-:-:S03]  /*32250*/  IADD3.X R3, RZ, RZ, RZ, P1, !PT ;  /* 0x000000ffff037210 */ /* 0x000fc60000ffe4ff */
[----:B------:R-:W-:-:S04]  /*32260*/  IMAD.WIDE.U32.X R2, R21, UR25, R2, P2 ;  /* 0x0000001915027c25 */ /* 0x000fc800090e0402 */
[----:B------:R-:W-:Y:S01]  /*32270*/  IMAD.MOV.U32 R24, RZ, RZ, R3 ;  /* 0x000000ffff187224 */ /* 0x000fe200078e0003 */
[----:B------:R-:W-:-:S07]  /*32280*/  MOV R21, R2 ;  /* 0x0000000200157202 */ /* 0x000fce0000000f00 */
.L_x_500:
[----:B------:R-:W-:Y:S05]  /*32290*/  @!P0 BRA `(.L_x_501) ;  /* 0x0000000000348947 */ /* 0x000fea0003800000 */
[----:B------:R-:W-:Y:S01]  /*322a0*/  ULDC UR4, c[0x0][0x8f4] ;  /* 0x00023d0000047ab9 */ /* 0x000fe20000000800 */
[----:B------:R-:W-:Y:S01]  /*322b0*/  ULDC.64 UR24, c[0x0][0x8e8] ;  /* 0x00023a0000187ab9 */ /* 0x000fe20000000a00 */
[----:B------:R-:W-:-:S04]  /*322c0*/  IADD3 R3, P1, R22, UR4, RZ ;  /* 0x0000000416037c10 */ /* 0x000fc8000ff3e0ff */
[----:B------:R-:W-:-:S05]  /*322d0*/  IADD3.X R23, RZ, R25, RZ, P1, !PT ;  /* 0x00000019ff177210 */ /* 0x000fca0000ffe4ff */
        /* <DEDUP_REMOVED lines=9> */
.L_x_501:
[----:B------:R-:W-:Y:S01]  /*32370*/  MOV R2, RZ ;  /* 0x000000ff00027202 */ /* 0x000fe20000000f00 */
[----:B------:R-:W-:Y:S01]  /*32380*/  IMAD R18, R18, R7, RZ ;  /* 0x0000000712127224 */ /* 0x000fe200078e02ff */
[----:B------:R-:W-:Y:S01]  /*32390*/  MOV R3, R19 ;  /* 0x0000001300037202 */ /* 0x000fe20000000f00 */
[----:B------:R-:W-:Y:S01]  /*323a0*/  ULDC UR4, c[0x0][0x8d8] ;  /* 0x0002360000047ab9 */ /* 0x000fe20000000800 */
[----:B------:R-:W-:Y:S01]  /*323b0*/  IMAD R4, R16, R6, RZ ;  /* 0x0000000610047224 */ /* 0x000fe200078e02ff */
[----:B------:R-:W-:Y:S01]  /*323c0*/  SHF.R.U64 R22, R22, UR23, R25 ;  /* 0x0000001716167c19 */ /* 0x000fe20008001219 */
[----:B------:R-:W-:Y:S01]  /*323d0*/  IMAD.HI.U32 R19, R19, R18, R2 ;  /* 0x0000001213137227 */ /* 0x000fe200078e0002 */
[----:B------:R-:W-:Y:S02]  /*323e0*/  SHF.R.U64 R21, R21, UR4, R24 ;  /* 0x0000000415157c19 */ /* 0x000fe40008001218 */
[----:B------:R-:W-:Y:S01]  /*323f0*/  IABS R18, R9 ;  /* 0x0000000900127213 */ /* 0x000fe20000000000 */
[----:B------:R-:W-:Y:S01]  /*32400*/  IMAD.MOV.U32 R3, RZ, RZ, R17 ;  /* 0x000000ffff037224 */ /* 0x000fe200078e0011 */
[----:B------:R-:W-:-:S02]  /*32410*/  IADD3 R16, R21, UR16, RZ ;  /* 0x0000001015107c10 */ /* 0x000fc4000fffe0ff */
[----:B------:R-:W-:Y:S01]  /*32420*/  IADD3 R21, RZ, -R18, RZ ;  /* 0x80000012ff157210 */ /* 0x000fe20007ffe0ff */
[----:B------:R-:W-:Y:S01]  /*32430*/  IMAD.HI.U32 R2, R17, R4, R2 ;  /* 0x0000000411027227 */ /* 0x000fe200078e0002 */
[----:B------:R-:W-:Y:S02]  /*32440*/  IADD3 R17, R22, UR17, RZ ;  /* 0x0000001116117c10 */ /* 0x000fe4000fffe0ff */
[----:B------:R-:W-:Y:S02]  /*32450*/  IABS R3, R10 ;  /* 0x0000000a00037213 */ /* 0x000fe40000000000 */
[----:B------:R-:W-:Y:S02]  /*32460*/  IABS R4, R17 ;  /* 0x0000001100047213 */ /* 0x000fe40000000000 */
[----:B------:R-:W-:Y:S01]  /*32470*/  IABS R5, R16 ;  /* 0x0000001000057213 */ /* 0x000fe20000000000 */
[----:B------:R-:W-:Y:S01]  /*32480*/  IMAD.MOV R18, RZ, RZ, -R3 ;  /* 0x000000ffff127224 */ /* 0x000fe200078e0a03 */
[----:B------:R-:W-:Y:S01]  /*32490*/  PLOP3.LUT P5, PT, PT, PT, UP3, 0x80, 0x0 ;  /* 0x000000000000781c */ /* 0x000fe20003faf038 */
[----:B------:R-:W-:-:S04]  /*324a0*/  IMAD.HI.U32 R3, R19, R4, RZ ;  /* 0x0000000413037227 */ /* 0x000fc800078e00ff */
[----:B------:R-:W-:-:S04]  /*324b0*/  IMAD.HI.U32 R2, R2, R5, RZ ;  /* 0x0000000502027227 */ /* 0x000fc800078e00ff */
[----:B------:R-:W-:Y:S02]  /*324c0*/  IMAD R4, R3, R21, R4 ;  /* 0x0000001503047224 */ /* 0x000fe400078e0204 */
[----:B------:R-:W-:-:S03]  /*324d0*/  IMAD R3, R2, R18, R5 ;  /* 0x0000001202037224 */ /* 0x000fc600078e0205 */
[----:B------:R-:W-:Y:S02]  /*324e0*/  ISETP.GT.U32.AND P2, PT, R7, R4, PT ;  /* 0x000000040700720c */ /* 0x000fe40003f44070 */
[----:B------:R-:W-:-:S11]  /*324f0*/  ISETP.GT.U32.AND P1, PT, R6, R3, PT ;  /* 0x000000030600720c */ /* 0x000fd60003f24070 */
[----:B------:R-:W-:Y:S02]  /*32500*/  @!P2 IADD3 R4, R4, -R7, RZ ;  /* 0x800000070404a210 */ /* 0x000fe40007ffe0ff */
[----:B------:R-:W-:Y:S02]  /*32510*/  @!P1 IADD3 R3, R3, -R6, RZ ;  /* 0x8000000603039210 */ /* 0x000fe40007ffe0ff */
[----:B------:R-:W-:Y:S02]  /*32520*/  ISETP.GT.U32.AND P4, PT, R7, R4, PT ;  /* 0x000000040700720c */ /* 0x000fe40003f84070 */
[----:B------:R-:W-:Y:S02]  /*32530*/  ISETP.GT.U32.AND P3, PT, R6, R3, PT ;  /* 0x000000030600720c */ /* 0x000fe40003f64070 */
[----:B------:R-:W-:Y:S02]  /*32540*/  ISETP.GE.AND P2, PT, R17, RZ, PT ;  /* 0x000000ff1100720c */ /* 0x000fe40003f46270 */
[----:B------:R-:W-:-:S07]  /*32550*/  ISETP.GE.AND P1, PT, R16, RZ, PT ;  /* 0x000000ff1000720c */ /* 0x000fce0003f26270 */
[----:B------:R-:W-:Y:S02]  /*32560*/  @!P4 IADD3 R4, R4, -R7, RZ ;  /* 0x800000070404c210 */ /* 0x000fe40007ffe0ff */
[----:B------:R-:W-:Y:S01]  /*32570*/  @!P3 IMAD.IADD R3, R3, 0x1, -R6 ;  /* 0x000000010303b824 */ /* 0x000fe200078e0a06 */
[----:B------:R-:W-:Y:S02]  /*32580*/  ISETP.NE.AND P4, PT, RZ, UR10, PT ;  /* 0x0000000aff007c0c */ /* 0x000fe4000bf85270 */
[----:B------:R-:W-:Y:S02]  /*32590*/  ISETP.NE.AND P3, PT, RZ, UR9, PT ;  /* 0x00000009ff007c0c */ /* 0x000fe4000bf65270 */
[----:B------:R-:W-:Y:S02]  /*325a0*/  @!P2 IADD3 R4, -R4, RZ, RZ ;  /* 0x000000ff0404a210 */ /* 0x000fe40007ffe1ff */
[----:B------:R-:W-:-:S07]  /*325b0*/  @!P1 IADD3 R3, -R3, RZ, RZ ;  /* 0x000000ff03039210 */ /* 0x000fce0007ffe1ff */
[----:B------:R-:W-:Y:S02]  /*325c0*/  @!P4 LOP3.LUT R4, RZ, UR10, RZ, 0x33, !PT ;  /* 0x0000000aff04cc12 */ /* 0x000fe4000f8e33ff */
[----:B------:R-:W-:Y:S02]  /*325d0*/  @!P3 LOP3.LUT R3, RZ, UR9, RZ, 0x33, !PT ;  /* 0x00000009ff03bc12 */ /* 0x000fe4000f8e33ff */
[----:B------:R-:W-:-:S03]  /*325e0*/  IADD3 R4, R17, -R4, RZ ;  /* 0x8000000411047210 */ /* 0x000fc60007ffe0ff */
[----:B------:R-:W-:-:S04]  /*325f0*/  IMAD.IADD R3, R16, 0x1, -R3 ;  /* 0x0000000110037824 */ /* 0x000fc800078e0a03 */
[----:B------:R-:W-:Y:S01]  /*32600*/  IMAD R6, R3, R4, RZ ;  /* 0x0000000403067224 */ /* 0x000fe200078e02ff */
[----:B------:R-:W-:-:S04]  /*32610*/  SEL R2, R4, R3, !P5 ;  /* 0x0000000304027207 */ /* 0x000fc80006800000 */
[----:B------:R-:W-:Y:S02]  /*32620*/  SHF.R.S32.HI R5, RZ, 0x1f, R2 ;  /* 0x0000001fff057819 */ /* 0x000fe40000011402 */
[----:B------:R-:W-:Y:S02]  /*32630*/  SHF.R.S32.HI R7, RZ, 0x1f, R6 ;  /* 0x0000001fff077819 */ /* 0x000fe40000011406 */
[----:B------:R-:W-:-:S07]  /*32640*/  MOV R4, R2 ;  /* 0x0000000200047202 */ /* 0x000fce0000000f00 */
.L_x_499:
[----:B--2---:R-:W-:Y:S05]  /*32650*/  BSYNC B0 ;  /* 0x0000000000007941 */ /* 0x004fea0003800000 */
.L_x_498:
[----:B------:R-:W1:Y:S01]  /*32660*/  SHFL.UP PT, R3, R6, 0x1, RZ ;  /* 0x0420000006037989 */ /* 0x000e6200000e00ff */
[----:B------:R-:W-:-:S03]  /*32670*/  ISETP.NE.AND P1, PT, R20, RZ, PT ;  /* 0x000000ff1400720c */ /* 0x000fc60003f25270 */
[----:B------:R-:W2:Y:S01]  /*32680*/  SHFL.UP PT, R2, R7, 0x1, RZ ;  /* 0x0420000007027989 */ /* 0x000ea200000e00ff */
[----:B-1----:R-:W-:Y:S02]  /*32690*/  SEL R3, R3, RZ, P1 ;  /* 0x000000ff03037207 */ /* 0x002fe40000800000 */
[----:B--2---:R-:W-:Y:S02]  /*326a0*/  SEL R2, R2, RZ, P1 ;  /* 0x000000ff02027207 */ /* 0x004fe40000800000 */
[----:B------:R-:W-:-:S04]  /*326b0*/  IADD3 R18, P2, R3, R6, RZ ;  /* 0x0000000603127210 */ /* 0x000fc80007f5e0ff */
[----:B------:R-:W-:Y:S01]  /*326c0*/  IADD3.X R19, R2, R7, RZ, P2, !PT ;  /* 0x0000000702137210 */ /* 0x000fe200017fe4ff */
[----:B------:R-:W1:Y:S01]  /*326d0*/  SHFL.UP PT, R3, R18, 0x2, RZ ;  /* 0x0440000012037989 */ /* 0x000e6200000e00ff */
[----:B------:R-:W-:-:S03]  /*326e0*/  ISETP.GE.U32.AND P2, PT, R20, 0x2, PT ;  /* 0x000000021400780c */ /* 0x000fc60003f46070 */
[----:B------:R-:W2:Y:S01]  /*326f0*/  SHFL.UP PT, R2, R19, 0x2, RZ ;  /* 0x0440000013027989 */ /* 0x000ea200000e00ff */
[----:B-1----:R-:W-:-:S04]  /*32700*/  SEL R3, R3, RZ, P2 ;  /* 0x000000ff03037207 */ /* 0x002fc80001000000 */
[----:B------:R-:W-:Y:S02]  /*32710*/  IADD3 R16, P3, R3, R18, RZ ;  /* 0x0000001203107210 */ /* 0x000fe40007f7e0ff */
[----:B--2---:R-:W-:-:S03]  /*32720*/  SEL R2, R2, RZ, P2 ;  /* 0x000000ff02027207 */ /* 0x004fc60001000000 */
[----:B------:R-:W1:Y:S01]  /*32730*/  SHFL.UP PT, R3, R16, 0x4, RZ ;  /* 0x0480000010037989 */ /* 0x000e6200000e00ff */
[----:B------:R-:W-:Y:S02]  /*32740*/  IADD3.X R17, R2, R19, RZ, P3, !PT ;  /* 0x0000001302117210 */ /* 0x000fe40001ffe4ff */
[----:B------:R-:W-:-:S03]  /*32750*/  ISETP.GE.U32.AND P3, PT, R20, 0x4, PT ;  /* 0x000000041400780c */ /* 0x000fc60003f66070 */
[----:B------:R-:W2:Y:S01]  /*32760*/  SHFL.UP PT, R2, R17, 0x4, RZ ;  /* 0x0480000011027989 */ /* 0x000ea200000e00ff */
[----:B-1----:R-:W-:-:S04]  /*32770*/  SEL R3, R3, RZ, P3 ;  /* 0x000000ff03037207 */ /* 0x002fc80001800000 */
[----:B------:R-:W-:Y:S02]  /*32780*/  IADD3 R18, P4, R3, R16, RZ ;  /* 0x0000001003127210 */ /* 0x000fe40007f9e0ff */
[----:B--2---:R-:W-:-:S03]  /*32790*/  SEL R2, R2, RZ, P3 ;  /* 0x000000ff02027207 */ /* 0x004fc60001800000 */
[----:B------:R-:W1:Y:S02]  /*327a0*/  SHFL.UP PT, R3, R18, 0x8, RZ ;  /* 0x0500000012037989 */ /* 0x000e6400000e00ff */
[----:B------:R-:W-:Y:S01]  /*327b0*/  IMAD.X R19, R2, 0x1, R17, P4 ;  /* 0x0000000102137824 */ /* 0x000fe200020e0611 */
[----:B------:R-:W-:-:S04]  /*327c0*/  ISETP.GE.U32.AND P4, PT, R20, 0x8, PT ;  /* 0x000000081400780c */ /* 0x000fc80003f86070 */
        /* <DEDUP_REMOVED lines=10> */
[----:B--2---:R-:W-:-:S04]  /*32870*/  SEL R2, R2, RZ, P5 ;  /* 0x000000ff02027207 */ /* 0x004fc80002800000 */
[----:B------:R-:W-:Y:S02]  /*32880*/  IADD3.X R18, R2, R17, RZ, P6, !PT ;  /* 0x0000001102127210 */ /* 0x000fe400037fe4ff */
[----:B------:R-:W-:-:S04]  /*32890*/  IADD3 R2, P6, R19, UR5, RZ ;  /* 0x0000000513027c10 */ /* 0x000fc8000ffde0ff */
[----:B------:R-:W-:Y:S02]  /*328a0*/  IADD3.X R3, R18, UR6, RZ, P6, !PT ;  /* 0x0000000612037c10 */ /* 0x000fe4000b7fe4ff */
[----:B------:R-:W-:-:S04]  /*328b0*/  ISETP.GT.U32.AND P6, PT, R2, UR8, PT ;  /* 0x0000000802007c0c */ /* 0x000fc8000bfc4070 */
[----:B------:R-:W-:-:S13]  /*328c0*/  ISETP.GT.U32.AND.EX P6, PT, R3, UR7, PT, P6 ;  /* 0x0000000703007c0c */ /* 0x000fda000bfc4160 */
[----:B------:R-:W-:-:S04]  /*328d0*/  VOTE.ANY R16, PT, P6 ;  /* 0x0000000000107806 */ /* 0x000fc800030e0100 */
[----:B------:R-:W-:-:S13]  /*328e0*/  ISETP.NE.AND P6, PT, R16, RZ, PT ;  /* 0x000000ff1000720c */ /* 0x000fda0003fc5270 */
[----:B------:R-:W-:Y:S05]  /*328f0*/  @P6 BRA `(.L_x_502) ;  /* 0x0000000800786947 */ /* 0x000fea0003800000 */
[----:B------:R-:W-:Y:S01]  /*32900*/  MOV R19, R2 ;  /* 0x0000000200137202 */ /* 0x000fe20000000f00 */
[----:B------:R-:W-:Y:S01]  /*32910*/  IMAD.MOV.U32 R21, RZ, RZ, R3 ;  /* 0x000000ffff157224 */ /* 0x000fe200078e0003 */
[----:B------:R-:W-:Y:S01]  /*32920*/  ULDC UR22, c[0x0][0x910] ;  /* 0x0002440000167ab9 */ /* 0x000fe20000000800 */
[----:B------:R-:W-:Y:S01]  /*32930*/  ULDC UR23, c[0x0][0x8f4] ;  /* 0x00023d0000177ab9 */ /* 0x000fe20000000800 */
[----:B------:R-:W-:Y:S01]  /*32940*/  ULDC UR4, c[0x0][0x8dc] ;  /* 0x0002370000047ab9 */ /* 0x000fe20000000800 */
[----:B------:R-:W-:Y:S01]  /*32950*/  ULDC UR30, c[0x0][0x8d8] ;  /* 0x00023600001e7ab9 */ /* 0x000fe20000000800 */
[----:B------:R-:W-:Y:S01]  /*32960*/  ULDC UR31, c[0x0][0x8f0] ;  /* 0x00023c00001f7ab9 */ /* 0x000fe20000000800 */
[----:B------:R-:W-:Y:S01]  /*32970*/  ULDC.64 UR24, c[0x0][0x8d0] ;  /* 0x0002340000187ab9 */ /* 0x000fe20000000a00 */
[----:B------:R-:W-:-:S05]  /*32980*/  ULDC.64 UR26, c[0x0][0x8e8] ;  /* 0x00023a00001a7ab9 */ /* 0x000fca0000000a00 */
.L_x_507:
[----:B------:R-:W-:Y:S01]  /*32990*/  MOV R11, R12 ;  /* 0x0000000c000b7202 */ /* 0x000fe20000000f00 */
[----:B-----5:R-:W-:Y:S01]  /*329a0*/  IMAD.MOV.U32 R16, RZ, RZ, R8 ;  /* 0x000000ffff107224 */ /* 0x020fe200078e0008 */
[----:B------:R-:W-:Y:S02]  /*329b0*/  IADD3 R12, R12, 0x20, RZ ;  /* 0x000000200c0c7810 */ /* 0x000fe40007ffe0ff */
[----:B------:R-:W-:Y:S02]  /*329c0*/  MOV R17, R0 ;  /* 0x0000000000117202 */ /* 0x000fe40000000f00 */
[----:B------:R-:W-:-:S13]  /*329d0*/  ISETP.GE.AND P6, PT, R12, UR22, PT ;  /* 0x000000160c007c0c */ /* 0x000fda000bfc6270 */
[----:B------:R-:W1:Y:S01]  /*329e0*/  @!P6 LDC.64 R2, c[0x0][0x918] ;  /* 0x00024600ff02eb82 */ /* 0x000e620000000a00 */
[----:B------:R-:W2:Y:S01]  /*329f0*/  SHFL.IDX PT, R21, R21, 0x1f, 0x1f ;  /* 0x03e01f0015157f89 */ /* 0x000ea200000e0000 */
[----:B------:R-:W-:-:S03]  /*32a00*/  @!P6 IADD3 R7, R11, 0x20, RZ ;  /* 0x000000200b07e810 */ /* 0x000fc60007ffe0ff */
[----:B------:R-:W3:Y:S01]  /*32a10*/  SHFL.IDX PT, R19, R19, 0x1f, 0x1f ;  /* 0x03e01f0013137f89 */ /* 0x000ee200000e0000 */
[----:B------:R-:W-:Y:S01]  /*32a20*/  BSSY B0, `(.L_x_503) ;  /* 0x0000064000007945 */ /* 0x000fe20003800000 */
[----:B-1----:R-:W-:-:S05]  /*32a30*/  @!P6 IMAD.WIDE R2, R7, 0xc, R2 ;  /* 0x0000000c0702e825 */ /* 0x002fca00078e0202 */
[----:B------:R1:W5:Y:S04]  /*32a40*/  @!P6 LDG.E R8, desc[UR38][R2.64] ;  /* 0x000000260208e981 */ /* 0x000368000c1e1900 */
[----:B------:R1:W5:Y:S01]  /*32a50*/  @!P6 LDG.E R0, desc[UR38][R2.64+0x4] ;  /* 0x000004260200e981 */ /* 0x000362000c1e1900 */
[----:B------:R-:W-:Y:S02]  /*32a60*/  ISETP.GE.AND P6, PT, R11, UR22, PT ;  /* 0x000000160b007c0c */ /* 0x000fe4000bfc6270 */
[----:B--2---:R-:W-:Y:S02]  /*32a70*/  R2UR UR6, R21 ;  /* 0x00000000150672ca */ /* 0x004fe400000e0000 */
[----:B---3--:R-:W-:Y:S02]  /*32a80*/  R2UR UR5, R19 ;  /* 0x00000000130572ca */ /* 0x008fe400000e0000 */
[----:B------:R-:W-:-:S02]  /*32a90*/  MOV R6, 0x7fffffff ;  /* 0x7fffffff00067802 */ /* 0x000fc40000000f00 */
[----:B------:R-:W-:-:S05]  /*32aa0*/  MOV R7, RZ ;  /* 0x000000ff00077202 */ /* 0x000fca0000000f00 */
[----:B-1----:R-:W-:Y:S06]  /*32ab0*/  @P6 BRA `(.L_x_504) ;  /* 0x0000000400686947 */ /* 0x002fec0003800000 */
[----:B------:R-:W-:-:S04]  /*32ac0*/  IADD3 R18, P6, R16, UR11, RZ ;  /* 0x0000000b10127c10 */ /* 0x000fc8000ffde0ff */
[----:B------:R-:W-:Y:S02]  /*32ad0*/  LEA.HI.X.SX32 R21, R16, UR13, 0x1, P6 ;  /* 0x0000000d10157c11 */ /* 0x000fe4000b0f0eff */
[----:B------:R-:W-:Y:S02]  /*32ae0*/  IABS R16, R9 ;  /* 0x0000000900107213 */ /* 0x000fe40000000000 */
[C---:B------:R-:W-:Y:S02]  /*32af0*/  IADD3 R22, P6, R17.reuse, UR12, RZ ;  /* 0x0000000c11167c10 */ /* 0x040fe4000ffde0ff */
[----:B------:R-:W1:Y:S02]  /*32b00*/  I2F.RP R2, R16 ;  /* 0x0000001000027306 */ /* 0x000e640000209400 */
[----:B------:R-:W-:Y:S02]  /*32b10*/  LEA.HI.X.SX32 R23, R17, UR14, 0x1, P6 ;  /* 0x0000000e11177c11 */ /* 0x000fe4000b0f0eff */
[----:B------:R-:W-:-:S04]  /*32b20*/  PLOP3.LUT P6, PT, PT, PT, UP0, 0x80, 0x0 ;  /* 0x000000000000781c */ /* 0x000fc80003fcf008 */
[----:B-1----:R-:W1:Y:S02]  /*32b30*/  MUFU.RCP R2, R2 ;  /* 0x0000000200027308 */ /* 0x002e640000001000 */
[----:B-1----:R-:W-:-:S06]  /*32b40*/  VIADD R17, R2, 0xffffffe ;  /* 0x0ffffffe02117836 */ /* 0x002fcc0000000000 */
[----:B------:R-:W1:Y:S02]  /*32b50*/  F2I.FTZ.U32.TRUNC.NTZ R17, R17 ;  /* 0x0000001100117305 */ /* 0x000e64000021f000 */
[----:B-1----:R-:W-:Y:S01]  /*32b60*/  IADD3 R19, RZ, -R17, RZ ;  /* 0x80000011ff137210 */ /* 0x002fe20007ffe0ff */
[----:B------:R-:W-:Y:S06]  /*32b70*/  @!P6 BRA `(.L_x_505) ;  /* 0x00000000002ce947 */ /* 0x000fec0003800000 */
        /* <DEDUP_REMOVED lines=11> */
.L_x_505:
[----:B------:R-:W-:Y:S05]  /*32c30*/  @!P0 BRA `(.L_x_506) ;  /* 0x00000000002c8947 */ /* 0x000fea0003800000 */
        /* <DEDUP_REMOVED lines=8> */
[----:B------:R-:W-:-:S03]  /*32cc0*/  IMAD.WIDE.U32.X R2, R23, UR27, R2, P6 ;  /* 0x0000001b17027c25 */ /* 0x000fc6000b0e0402 */
[----:B------:R-:W-:Y:S02]  /*32cd0*/  MOV R22, R2 ;  /* 0x0000000200167202 */ /* 0x000fe40000000f00 */
[----:B------:R-:W-:-:S07]  /*32ce0*/  MOV R23, R3 ;  /* 0x0000000300177202 */ /* 0x000fce0000000f00 */
.L_x_506:
[----:B------:R-:W-:Y:S01]  /*32cf0*/  SHF.R.U64 R4, R22, UR31, R23 ;  /* 0x0000001f16047c19 */ /* 0x000fe20008001217 */
[----:B------:R-:W-:Y:S01]  /*32d00*/  IMAD R5, R19, R16, RZ ;  /* 0x0000001013057224 */ /* 0x000fe200078e02ff */
[----:B------:R-:W-:Y:S02]  /*32d10*/  IABS R2, R9 ;  /* 0x0000000900027213 */ /* 0x000fe40000000000 */
[----:B------:R-:W-:Y:S01]  /*32d20*/  MOV R3, R17 ;  /* 0x0000001100037202 */ /* 0x000fe20000000f00 */
[----:B------:R-:W-:Y:S01]  /*32d30*/  VIADD R4, R4, UR17 ;  /* 0x0000001104047c36 */ /* 0x000fe20008000000 */
[----:B------:R-:W-:Y:S02]  /*32d40*/  IADD3 R7, RZ, -R2, RZ ;  /* 0x80000002ff077210 */ /* 0x000fe40007ffe0ff */
[----:B------:R-:W-:Y:S02]  /*32d50*/  MOV R2, RZ ;  /* 0x000000ff00027202 */ /* 0x000fe40000000f00 */
[----:B------:R-:W-:-:S02]  /*32d60*/  IABS R6, R4 ;  /* 0x0000000400067213 */ /* 0x000fc40000000000 */
[----:B------:R-:W-:Y:S01]  /*32d70*/  SHF.R.U64 R18, R18, UR30, R21 ;  /* 0x0000001e12127c19 */ /* 0x000fe20008001215 */
[----:B------:R-:W-:Y:S01]  /*32d80*/  IMAD.HI.U32 R2, R17, R5, R2 ;  /* 0x0000000511027227 */ /* 0x000fe200078e0002 */
[-C--:B------:R-:W-:Y:S02]  /*32d90*/  IABS R17, R10.reuse ;  /* 0x0000000a00117213 */ /* 0x080fe40000000000 */
[----:B------:R-:W-:Y:S01]  /*32da0*/  MOV R3, R7 ;  /* 0x0000000700037202 */ /* 0x000fe20000000f00 */
[----:B------:R-:W-:Y:S01]  /*32db0*/  IMAD.MOV.U32 R5, RZ, RZ, R6 ;  /* 0x000000ffff057224 */ /* 0x000fe200078e0006 */
[----:B------:R-:W-:Y:S01]  /*32dc0*/  IADD3 R7, R18, UR16, RZ ;  /* 0x0000001012077c10 */ /* 0x000fe2000fffe0ff */
[----:B------:R-:W1:Y:S01]  /*32dd0*/  I2F.RP R6, R17 ;  /* 0x0000001100067306 */ /* 0x000e620000209400 */
[----:B------:R-:W-:Y:S01]  /*32de0*/  IABS R21, R10 ;  /* 0x0000000a00157213 */ /* 0x000fe20000000000 */
[----:B------:R-:W-:Y:S01]  /*32df0*/  IMAD.HI.U32 R2, R2, R5, RZ ;  /* 0x0000000502027227 */ /* 0x000fe200078e00ff */
[----:B------:R-:W-:-:S02]  /*32e00*/  IABS R18, R7 ;  /* 0x0000000700127213 */ /* 0x000fc40000000000 */
[----:B------:R-:W-:Y:S01]  /*32e10*/  IADD3 R21, RZ, -R21, RZ ;  /* 0x80000015ff157210 */ /* 0x000fe20007ffe0ff */
[----:B------:R-:W-:-:S05]  /*32e20*/  IMAD R5, R2, R3, R5 ;  /* 0x0000000302057224 */ /* 0x000fca00078e0205 */
[----:B------:R-:W-:Y:S01]  /*32e30*/  ISETP.GT.U32.AND P6, PT, R16, R5, PT ;  /* 0x000000051000720c */ /* 0x000fe20003fc4070 */
[----:B-1----:R-:W1:-:S12]  /*32e40*/  MUFU.RCP R6, R6 ;  /* 0x0000000600067308 */ /* 0x002e580000001000 */
[----:B------:R-:W-:Y:S02]  /*32e50*/  @!P6 IADD3 R5, R5, -R16, RZ ;  /* 0x800000100505e210 */ /* 0x000fe40007ffe0ff */
[----:B-1----:R-:W-:-:S04]  /*32e60*/  IADD3 R2, R6, 0xffffffe, RZ ;  /* 0x0ffffffe06027810 */ /* 0x002fc80007ffe0ff */
[----:B------:R1:W2:Y:S02]  /*32e70*/  F2I.FTZ.U32.TRUNC.NTZ R3, R2 ;  /* 0x0000000200037305 */ /* 0x0002a4000021f000 */
[----:B-1----:R-:W-:Y:S01]  /*32e80*/  MOV R2, RZ ;  /* 0x000000ff00027202 */ /* 0x002fe20000000f00 */
[----:B--2---:R-:W-:-:S04]  /*32e90*/  IMAD.MOV R22, RZ, RZ, -R3 ;  /* 0x000000ffff167224 */ /* 0x004fc800078e0a03 */
[----:B------:R-:W-:-:S04]  /*32ea0*/  IMAD R19, R22, R17, RZ ;  /* 0x0000001116137224 */ /* 0x000fc800078e02ff */
[----:B------:R-:W-:-:S04]  /*32eb0*/  IMAD.HI.U32 R6, R3, R19, R2 ;  /* 0x0000001303067227 */ /* 0x000fc800078e0002 */
[----:B------:R-:W-:Y:S01]  /*32ec0*/  IMAD.MOV.U32 R3, RZ, RZ, R18 ;  /* 0x000000ffff037224 */ /* 0x000fe200078e0012 */
[----:B------:R-:W-:-:S03]  /*32ed0*/  MOV R18, R21 ;  /* 0x0000001500127202 */ /* 0x000fc60000000f00 */
        /* <DEDUP_REMOVED lines=12> */
[----:B------:R-:W-:Y:S02]  /*32fa0*/  @!P6 IADD3 R2, -R2, RZ, RZ ;  /* 0x000000ff0202e210 */ /* 0x000fe40007ffe1ff */
[----:B------:R-:W-:-:S13]  /*32fb0*/  ISETP.NE.AND P6, PT, RZ, UR10, PT ;  /* 0x0000000aff007c0c */ /* 0x000fda000bfc5270 */
[----:B------:R-:W-:Y:S02]  /*32fc0*/  @!P6 LOP3.LUT R3, RZ, UR10, RZ, 0x33, !PT ;  /* 0x0000000aff03ec12 */ /* 0x000fe4000f8e33ff */
[----:B------:R-:W-:-:S03]  /*32fd0*/  ISETP.NE.AND P6, PT, RZ, UR9, PT ;  /* 0x00000009ff007c0c */ /* 0x000fc6000bfc5270 */
[----:B------:R-:W-:-:S10]  /*32fe0*/  IMAD.IADD R3, R4, 0x1, -R3 ;  /* 0x0000000104037824 */ /* 0x000fd400078e0a03 */
[----:B------:R-:W-:Y:S02]  /*32ff0*/  @!P6 LOP3.LUT R2, RZ, UR9, RZ, 0x33, !PT ;  /* 0x00000009ff02ec12 */ /* 0x000fe4000f8e33ff */
[----:B------:R-:W-:Y:S02]  /*33000*/  PLOP3.LUT P6, PT, PT, PT, UP3, 0x80, 0x0 ;  /* 0x000000000000781c */ /* 0x000fe40003fcf038 */
[----:B------:R-:W-:-:S04]  /*33010*/  IADD3 R2, -R2, R7, RZ ;  /* 0x0000000702027210 */ /* 0x000fc80007ffe1ff */
[CC--:B------:R-:W-:Y:S01]  /*33020*/  SEL R4, R3.reuse, R2.reuse, !P6 ;  /* 0x0000000203047207 */ /* 0x0c0fe20007000000 */
[----:B------:R-:W-:-:S03]  /*33030*/  IMAD R6, R3, R2, RZ ;  /* 0x0000000203067224 */ /* 0x000fc600078e02ff */
[----:B------:R-:W-:Y:S02]  /*33040*/  SHF.R.S32.HI R5, RZ, 0x1f, R4 ;  /* 0x0000001fff057819 */ /* 0x000fe40000011404 */
[----:B------:R-:W-:-:S07]  /*33050*/  SHF.R.S32.HI R7, RZ, 0x1f, R6 ;  /* 0x0000001fff077819 */ /* 0x000fce0000011406 */
.L_x_504:
[----:B------:R-:W-:Y:S05]  /*33060*/  BSYNC B0 ;  /* 0x0000000000007941 */ /* 0x000fea0003800000 */
.L_x_503:
[----:B------:R-:W1:Y:S04]  /*33070*/  SHFL.UP PT, R3, R6, 0x1, RZ ;  /* 0x0420000006037989 */ /* 0x000e6800000e00ff */
[----:B------:R-:W2:Y:S01]  /*33080*/  SHFL.UP PT, R2, R7, 0x1, RZ ;  /* 0x0420000007027989 */ /* 0x000ea200000e00ff */
[----:B-1----:R-:W-:Y:S02]  /*33090*/  SEL R3, R3, RZ, P1 ;  /* 0x000000ff03037207 */ /* 0x002fe40000800000 */
[----:B--2---:R-:W-:Y:S02]  /*330a0*/  SEL R2, R2, RZ, P1 ;  /* 0x000000ff02027207 */ /* 0x004fe40000800000 */
[----:B------:R-:W-:-:S04]  /*330b0*/  IADD3 R18, P6, R3, R6, RZ ;  /* 0x0000000603127210 */ /* 0x000fc80007fde0ff */
[----:B------:R-:W-:Y:S01]  /*330c0*/  IADD3.X R17, R2, R7, RZ, P6, !PT ;  /* 0x0000000702117210 */ /* 0x000fe200037fe4ff */
        /* <DEDUP_REMOVED lines=10> */
[----:B------:R-:W-:-:S05]  /*33170*/  IADD3 R22, P6, R3, R16, RZ ;  /* 0x0000001003167210 */ /* 0x000fca0007fde0ff */
[----:B------:R-:W-:Y:S01]  /*33180*/  IMAD.X R19, R2, 0x1, R21, P6 ;  /* 0x0000000102137824 */ /* 0x000fe200030e0615 */
        /* <DEDUP_REMOVED lines=11> */
[----:B------:R-:W-:Y:S02]  /*33240*/  IADD3.X R3, R16, R17, RZ, P6, !PT ;  /* 0x0000001110037210 */ /* 0x000fe400037fe4ff */
[----:B------:R-:W-:-:S04]  /*33250*/  IADD3 R19, P6, R2, UR5, RZ ;  /* 0x0000000502137c10 */ /* 0x000fc8000ffde0ff */
[----:B------:R-:W-:Y:S02]  /*33260*/  IADD3.X R21, R3, UR6, RZ, P6, !PT ;  /* 0x0000000603157c10 */ /* 0x000fe4000b7fe4ff */
[----:B------:R-:W-:-:S04]  /*33270*/  ISETP.GT.U32.AND P6, PT, R19, UR8, PT ;  /* 0x0000000813007c0c */ /* 0x000fc8000bfc4070 */
[----:B------:R-:W-:-:S13]  /*33280*/  ISETP.GT.U32.AND.EX P6, PT, R21, UR7, PT, P6 ;  /* 0x0000000715007c0c */ /* 0x000fda000bfc4160 */
[----:B------:R-:W-:-:S04]  /*33290*/  VOTE.ANY R16, PT, P6 ;  /* 0x0000000000107806 */ /* 0x000fc800030e0100 */
[----:B------:R-:W-:-:S13]  /*332a0*/  ISETP.NE.AND P6, PT, R16, RZ, PT ;  /* 0x000000ff1000720c */ /* 0x000fda0003fc5270 */
[----:B------:R-:W-:Y:S05]  /*332b0*/  @!P6 BRA `(.L_x_507) ;  /* 0xfffffff400b4e947 */ /* 0x000fea000383ffff */
[----:B------:R-:W-:Y:S01]  /*332c0*/  MOV R19, R2 ;  /* 0x0000000200137202 */ /* 0x000fe20000000f00 */
[----:B------:R-:W-:-:S07]  /*332d0*/  IMAD.MOV.U32 R18, RZ, RZ, R3 ;  /* 0x000000ffff127224 */ /* 0x000fce00078e0003 */
.L_x_502:
[----:B------:R-:W1:Y:S08]  /*332e0*/  BREV R16, R16 ;  /* 0x0000001000107301 */ /* 0x000e700000000000 */
[----:B-1----:R-:W1:Y:S02]  /*332f0*/  FLO.U32.SH R17, R16 ;  /* 0x0000001000117300 */ /* 0x002e6400000e0400 */
[----:B-1----:R-:W1:Y:S02]  /*33300*/  SHFL.IDX PT, R11, R11, R17, 0x1f ;  /* 0x00001f110b0b7589 */ /* 0x002e6400000e0000 */
[----:B-1----:R-:W-:-:S13]  /*33310*/  R2UR UR4, R11 ;  /* 0x000000000b0472ca */ /* 0x002fda00000e0000 */
[----:B------:R-:W-:-:S04]  /*33320*/  IADD3 R21, R20, UR4, RZ ;  /* 0x0000000414157c10 */ /* 0x000fc8000fffe0ff */
[----:B------:R-:W-:-:S13]  /*33330*/  ISETP.GE.AND P1, PT, R21, UR22, PT ;  /* 0x0000001615007c0c */ /* 0x000fda000bf26270 */
[----:B------:R-:W1:Y:S02]  /*33340*/  @!P1 LDC.64 R2, c[0x0][0x918] ;  /* 0x00024600ff029b82 */ /* 0x000e640000000a00 */
[----:B-1----:R-:W-:-:S05]  /*33350*/  @!P1 IMAD.WIDE R2, R21, 0xc, R2 ;  /* 0x0000000c15029825 */ /* 0x002fca00078e0202 */
[----:B-----5:R1:W5:Y:S04]  /*33360*/  @!P1 LDG.E R8, desc[UR38][R2.64] ;  /* 0x0000002602089981 */ /* 0x020368000c1e1900 */
[----:B------:R1:W5:Y:S01]  /*33370*/  @!P1 LDG.E R0, desc[UR38][R2.64+0x4] ;  /* 0x0000042602009981 */ /* 0x000362000c1e1900 */
[----:B------:R-:W-:-:S03]  /*33380*/  IADD3 R12, P1, P2, R19, UR5, -R6 ;  /* 0x00000005130c7c10 */ /* 0x000fc6000fa3e806 */
[----:B------:R-:W-:Y:S01]  /*33390*/  SHFL.IDX PT, R6, R6, R17, 0x1f ;  /* 0x00001f1106067589 */ /* 0x000fe200000e0000 */
[----:B------:R-:W-:-:S03]  /*333a0*/  IADD3.X R18, R18, UR6, ~R7, P1, P2 ;  /* 0x0000000612127c10 */ /* 0x000fc60008fe4c07 */
[----:B------:R-:W2:Y:S04]  /*333b0*/  SHFL.IDX PT, R12, R12, R17, 0x1f ;  /* 0x00001f110c0c7589 */ /* 0x000ea800000e0000 */
[----:B------:R-:W3:Y:S04]  /*333c0*/  SHFL.IDX PT, R18, R18, R17, 0x1f ;  /* 0x00001f1112127589 */ /* 0x000ee800000e0000 */
[----:B------:R1:W4:Y:S04]  /*333d0*/  SHFL.IDX PT, R7, R7, R17, 0x1f ;  /* 0x00001f1107077589 */ /* 0x00032800000e0000 */
[----:B------:R1:W1:Y:S04]  /*333e0*/  SHFL.IDX PT, R5, R5, R17, 0x1f ;  /* 0x00001f1105057589 */ /* 0x00026800000e0000 */
[----:B------:R1:W1:Y:S01]  /*333f0*/  SHFL.IDX PT, R4, R4, R17, 0x1f ;  /* 0x00001f1104047589 */ /* 0x00026200000e0000 */
[----:B--2---:R-:W-:-:S02]  /*33400*/  R2UR UR5, R12 ;  /* 0x000000000c0572ca */ /* 0x004fc400000e0000 */
[----:B---3--:R-:W-:-:S15]  /*33410*/  R2UR UR6, R18 ;  /* 0x00000000120672ca */ /* 0x008fde00000e0000 */
.L_x_497:
[----:B-1----:R-:W1:Y:S01]  /*33420*/  LDC R2, c[0x0][0x910] ;  /* 0x00024400ff027b82 */ /* 0x002e620000000800 */
[----:B------:R-:W-:Y:S01]  /*33430*/  UMOV UR22, 0xffffffff ;  /* 0xffffffff00167882 */ /* 0x000fe20000000000 */
[----:B------:R-:W-:Y:S01]  /*33440*/  UMOV UR23, 0xffffffff ;  /* 0xffffffff00177882 */ /* 0x000fe20000000000 */
[----:B------:R-:W-:Y:S01]  /*33450*/  UMOV UR24, 0xffffffff ;  /* 0xffffffff00187882 */ /* 0x000fe20000000000 */
[----:B------:R-:W-:Y:S02]  /*33460*/  MOV R19, RZ ;  /* 0x000000ff00137202 */ /* 0x000fe40000000f00 */
[----:B-1----:R-:W-:-:S13]  /*33470*/  ISETP.LE.AND P1, PT, R2, UR4, PT ;  /* 0x0000000402007c0c */ /* 0x002fda000bf23270 */
[----:B------:R-:W-:Y:S05]  /*33480*/  @P1 BRA `(.L_x_496) ;  /* 0x0000000000f01947 */ /* 0x000fea0003800000 */
[C---:B------:R-:W-:Y:S01]  /*33490*/  R2UR UR22, R4.reuse ;  /* 0x00000000041672ca */ /* 0x040fe200000e0000 */
[----:B------:R-:W-:Y:S01]  /*334a0*/  UIADD3 UR24, UP1, -UR5, UR8, URZ ;  /* 0x0000000805187290 */ /* 0x000fe2000ff3e13f */
[----:B------:R-:W-:Y:S01]  /*334b0*/  R2UR UR23, R5 ;  /* 0x00000000051772ca */ /* 0x000fe200000e0000 */
[----:B------:R-:W-:Y:S01]  /*334c0*/  ULDC UR30, c[0x0][0x8c0] ;  /* 0x00023000001e7ab9 */ /* 0x000fe20000000800 */
[----:B------:R-:W-:Y:S01]  /*334d0*/  ULDC UR32, c[0x0][0x8b0] ;  /* 0x00022c0000207ab9 */ /* 0x000fe20000000800 */
[----:B------:R-:W-:Y:S01]  /*334e0*/  ULDC UR33, c[0x0][0x904] ;  /* 0x0002410000217ab9 */ /* 0x000fe20000000800 */
[----:B------:R-:W-:-:S03]  /*334f0*/  SHF.R.U64 R2, R4, UR32, R5 ;  /* 0x0000002004027c19 */ /* 0x000fc60008001205 */
[----:B------:R-:W-:-:S04]  /*33500*/  UIADD3.X UR22, ~UR6, UR7, URZ, UP1, !UPT ;  /* 0x0000000706167290 */ /* 0x000fc80008ffe53f */
[----:B------:R-:W-:Y:S02]  /*33510*/  USHF.R.U32.HI UR31, URZ, UR30, UR22 ;  /* 0x0000001e3f1f7299 */ /* 0x000fe40008011616 */
[----:B------:R-:W-:Y:S02]  /*33520*/  USHF.R.U32.HI UR27, URZ, UR32, UR23 ;  /* 0x000000203f1b7299 */ /* 0x000fe40008011617 */
[----:B------:R-:W-:Y:S02]  /*33530*/  USHF.R.U32.HI UR25, URZ, UR32, UR31 ;  /* 0x000000203f197299 */ /* 0x000fe4000801161f */
[----:B------:R-:W-:Y:S01]  /*33540*/  USHF.R.U64 UR22, UR24, UR30, UR22 ;  /* 0x0000001e18167299 */ /* 0x000fe20008001216 */
[----:B------:R-:W-:Y:S01]  /*33550*/  R2UR UR24, R2 ;  /* 0x00000000021872ca */ /* 0x000fe200000e0000 */
[----:B------:R-:W-:Y:S02]  /*33560*/  USHF.R.U32.HI UR26, URZ, UR33, UR25 ;  /* 0x000000213f1a7299 */ /* 0x000fe40008011619 */
[----:B------:R-:W-:-:S02]  /*33570*/  USHF.R.U64 UR23, UR22, UR32, UR31 ;  /* 0x0000002016177299 */ /* 0x000fc4000800121f */
[----:B------:R-:W-:Y:S02]  /*33580*/  ULOP3.LUT UR30, UR26, UR27, URZ, 0xfc, !UPT ;  /* 0x0000001b1a1e7292 */ /* 0x000fe4000f8efc3f */
[----:B------:R-:W-:-:S04]  /*33590*/  USHF.R.U64 UR25, UR23, UR33, UR25 ;  /* 0x0000002117197299 */ /* 0x000fc80008001219 */
[----:B------:R-:W-:-:S13]  /*335a0*/  ISETP.NE.U32.AND P1, PT, RZ, UR30, PT ;  /* 0x0000001eff007c0c */ /* 0x000fda000bf25070 */
[----:B------:R-:W-:Y:S05]  /*335b0*/  @!P1 BRA `(.L_x_508) ;  /* 0x0000000000189947 */ /* 0x000fea0003800000 */
[----:B------:R-:W-:-:S07]  /*335c0*/  MOV R12, 0x335e0 ;  /* 0x000335e0000c7802 */ /* 0x000fce0000000f00 */
[----:B--2-45:R-:W-:Y:S05]  /*335d0*/  CALL.REL.NOINC `(.L_x_509) ;  /* 0x00000030003c7944 */ /* 0x034fea0003c00000 */
[----:B------:R-:W-:-:S04]  /*335e0*/  UIADD3 UR26, -UR27, URZ, URZ ;  /* 0x0000003f1b1a7290 */ /* 0x000fc8000fffe13f */
[----:B------:R-:W-:-:S03]  /*335f0*/  UIMAD UR25, UR24, UR26, UR25 ;  /* 0x0000001a181972a4 */ /* 0x000fc6000f8e0219 */
[----:B------:R-:W-:Y:S01]  /*33600*/  UMOV UR24, UR27 ;  /* 0x0000001b00187c82 */ /* 0x000fe20008000000 */
[----:B------:R-:W-:Y:S08]  /*33610*/  BRA `(.L_x_510) ;  /* 0x0000000000587947 */ /* 0x000ff00003800000 */
.L_x_508:
[----:B------:R-:W1:Y:S01]  /*33620*/  I2F.U32.RP R2, UR24 ;  /* 0x0000001800027d06 */ /* 0x000e620008209000 */
[----:B------:R-:W-:Y:S01]  /*33630*/  UMOV UR26, URZ ;  /* 0x0000003f001a7c82 */ /* 0x000fe20008000000 */
[----:B------:R-:W-:-:S06]  /*33640*/  UISETP.NE.U32.AND UP4, UPT, UR24, URZ, UPT ;  /* 0x0000003f1800728c */ /* 0x000fcc000bf85070 */
[----:B-1----:R-:W1:Y:S02]  /*33650*/  MUFU.RCP R2, R2 ;  /* 0x0000000200027308 */ /* 0x002e640000001000 */
[----:B-1----:R-:W-:-:S06]  /*33660*/  IADD3 R3, R2, 0xffffffe, RZ ;  /* 0x0ffffffe02037810 */ /* 0x002fcc0007ffe0ff */
[----:B------:R-:W1:Y:S02]  /*33670*/  F2I.FTZ.U32.TRUNC.NTZ R3, R3 ;  /* 0x0000000300037305 */ /* 0x000e64000021f000 */
[----:B-1----:R-:W-:-:S13]  /*33680*/  R2UR UR27, R3 ;  /* 0x00000000031b72ca */ /* 0x002fda00000e0000 */
[----:B------:R-:W-:-:S04]  /*33690*/  UIADD3 UR30, URZ, -UR27, URZ ;  /* 0x8000001b3f1e7290 */ /* 0x000fc8000fffe03f */
[----:B------:R-:W-:-:S04]  /*336a0*/  UIMAD UR30, UR30, UR24, URZ ;  /* 0x000000181e1e72a4 */ /* 0x000fc8000f8e023f */
[----:B------:R-:W-:-:S04]  /*336b0*/  UIMAD.WIDE.U32 UR26, UR27, UR30, UR26 ;  /* 0x0000001e1b1a72a5 */ /* 0x000fc8000f8e001a */
[----:B------:R-:W-:-:S04]  /*336c0*/  UIMAD.WIDE.U32 UR26, UR27, UR25, URZ ;  /* 0x000000191b1a72a5 */ /* 0x000fc8000f8e003f */
[----:B------:R-:W-:-:S04]  /*336d0*/  UIADD3 UR26, -UR27, URZ, URZ ;  /* 0x0000003f1b1a7290 */ /* 0x000fc8000fffe13f */
[----:B------:R-:W-:-:S04]  /*336e0*/  UIMAD UR26, UR24, UR26, UR25 ;  /* 0x0000001a181a72a4 */ /* 0x000fc8000f8e0219 */
[----:B------:R-:W-:-:S11]  /*336f0*/  UISETP.GE.U32.AND UP1, UPT, UR26, UR24, UPT ;  /* 0x000000181a00728c */ /* 0x000fd6000bf26070 */
[----:B------:R-:W-:Y:S02]  /*33700*/  @UP1 UIADD3 UR26, UR26, -UR24, URZ ;  /* 0x800000181a1a1290 */ /* 0x000fe4000fffe03f */
[----:B------:R-:W-:Y:S02]  /*33710*/  @UP1 UIADD3 UR27, UR27, 0x1, URZ ;  /* 0x000000011b1b1890 */ /* 0x000fe4000fffe03f */
[----:B------:R-:W-:-:S11]  /*33720*/  UISETP.GE.U32.AND UP2, UPT, UR26, UR24, UPT ;  /* 0x000000181a00728c */ /* 0x000fd6000bf46070 */
[----:B------:R-:W-:Y:S02]  /*33730*/  @UP2 UIADD3 UR27, UR27, 0x1, URZ ;  /* 0x000000011b1b2890 */ /* 0x000fe4000fffe03f */
[----:B------:R-:W-:-:S04]  /*33740*/  @!UP4 ULOP3.LUT UR27, URZ, UR24, URZ, 0x33, !UPT ;  /* 0x000000183f1bc292 */ /* 0x000fc8000f8e333f */
[----:B------:R-:W-:-:S04]  /*33750*/  UIADD3 UR26, -UR27, URZ, URZ ;  /* 0x0000003f1b1a7290 */ /* 0x000fc8000fffe13f */
[----:B------:R-:W-:-:S03]  /*33760*/  UIMAD UR25, UR24, UR26, UR25 ;  /* 0x0000001a181972a4 */ /* 0x000fc6000f8e0219 */
[----:B------:R-:W-:-:S09]  /*33770*/  UMOV UR24, UR27 ;  /* 0x0000001b00187c82 */ /* 0x000fd20008000000 */
.L_x_510:
[----:B------:R-:W-:Y:S01]  /*33780*/  ULOP3.LUT UR23, UR23, UR20, URZ, 0xc0, !UPT ;  /* 0x0000001417177292 */ /* 0x000fe2000f8ec03f */
[----:B------:R-:W-:Y:S01]  /*33790*/  IMAD.MOV.U32 R19, RZ, RZ, 0x1 ;  /* 0x00000001ff137424 */ /* 0x000fe200078e00ff */
[----:B------:R-:W-:Y:S02]  /*337a0*/  ULOP3.LUT UR22, UR22, UR18, URZ, 0xc0, !UPT ;  /* 0x0000001216167292 */ /* 0x000fe4000f8ec03f */
[----:B------:R-:W-:Y:S01]  /*337b0*/  UIMAD UR23, UR19, UR24, UR23 ;  /* 0x00000018131772a4 */ /* 0x000fe2000f8e0217 */
[----:B------:R-:W-:Y:S01]  /*337c0*/  ULDC UR27, c[0x0][0x8a8] ;  /* 0x00022a00001b7ab9 */ /* 0x000fe20000000800 */
[----:B------:R-:W-:Y:S01]  /*337d0*/  ULDC UR26, c[0x0][0x8b8] ;  /* 0x00022e00001a7ab9 */ /* 0x000fe20000000800 */
[----:B------:R-:W-:Y:S02]  /*337e0*/  UIMAD UR25, UR25, UR27, UR22 ;  /* 0x0000001b191972a4 */ /* 0x000fe4000f8e0216 */
[----:B------:R-:W-:Y:S01]  /*337f0*/  UIMAD UR23, UR23, UR26, UR57 ;  /* 0x0000001a171772a4 */ /* 0x000fe2000f8e0239 */
[----:B------:R-:W-:Y:S01]  /*33800*/  @UP3 UMOV UR24, UR4 ;  /* 0x0000000400183c82 */ /* 0x000fe20008000000 */
[----:B------:R-:W-:-:S03]  /*33810*/  @!UP3 UMOV UR24, UR4 ;  /* 0x000000040018bc82 */ /* 0x000fc60008000000 */
[----:B------:R-:W-:Y:S02]  /*33820*/  @UP3 UMOV UR22, UR25 ;  /* 0x0000001900163c82 */ /* 0x000fe40008000000 */
[----:B------:R-:W-:Y:S01]  /*33830*/  @!UP3 UMOV UR22, UR23 ;  /* 0x000000170016bc82 */ /* 0x000fe20008000000 */
[----:B------:R-:W-:-:S05]  /*33840*/  @!UP3 UMOV UR23, UR25 ;  /* 0x000000190017bc82 */ /* 0x000fca0008000000 */
.L_x_496:
[----:B------:R-:W-:-:S06]  /*33850*/  UISETP.NE.AND UP1, UPT, UR15, 0x3, UPT ;  /* 0x000000030f00788c */ /* 0x000fcc000bf25270 */
[----:B------:R-:W-:-:S13]  /*33860*/  PLOP3.LUT P1, PT, PT, PT, UP1, 0x80, 0x0 ;  /* 0x000000000000781c */ /* 0x000fda0003f2f018 */
[----:B------:R-:W-:Y:S05]  /*33870*/  @!P1 BRA `(.L_x_511) ;  /* 0x0000000000049947 */ /* 0x000fea0003800000 */
[----:B--2---:R-:W-:Y:S01]  /*33880*/  BPT.TRAP 0x1 ;  /* 0x000000040000795c */ /* 0x004fe20000300000 */
.L_x_511:
[----:B------:R-:W1:Y:S01]  /*33890*/  S2R R3, SR_CgaCtaId ;  /* 0x0000000000037919 */ /* 0x000e620000008800 */
[----:B------:R-:W-:-:S04]  /*338a0*/  MOV R2, 0x400 ;  /* 0x0000040000027802 */ /* 0x000fc80000000f00 */
[----:B-1----:R-:W-:Y:S02]  /*338b0*/  LEA R2, R3, R2, 0x18 ;  /* 0x0000000203027211 */ /* 0x002fe400078ec0ff */
[----:B------:R-:W-:Y:S02]  /*338c0*/  SHF.L.U32 R3, R14, 0x1f, RZ ;  /* 0x0000001f0e037819 */ /* 0x000fe400000006ff */
[----:B------:R-:W-:-:S04]  /*338d0*/  LEA R12, R13, R2, 0x3 ;  /* 0x000000020d0c7211 */ /* 0x000fc800078e18ff */
[----:B------:R-:W1:Y:S02]  /*338e0*/  SYNCS.PHASECHK.TRANS64.TRYWAIT P2, [R12+URZ+0x34440], R3 ;  /* 0x034440030c0075a7 */ /* 0x000e64000804017f */
[----:B-1----:R-:W-:Y:S05]  /*338f0*/  @!P2 BRA `(.L_x_512) ;  /* 0x0000002400dca947 */ /* 0x002fea0003800000 */
.L_x_626:
[----:B------:R-:W-:Y:S01]  /*33900*/  ELECT P2, URZ, PT ;  /* 0x00000000003f782f */ /* 0x000fe20003840000 */
[----:B------:R-:W-:-:S12]  /*33910*/  BSSY B0, `(.L_x_513) ;  /* 0x0000010000007945 */ /* 0x000fd80003800000 */
[----:B------:R-:W-:Y:S05]  /*33920*/  @!P2 BRA `(.L_x_514) ;  /* 0x000000000038a947 */ /* 0x000fea0003800000 */
[----:B-1----:R-:W-:Y:S01]  /*33930*/  LEA R3, R13, R2, 0x4 ;  /* 0x000000020d037211 */ /* 0x002fe200078e20ff */
[----:B------:R-:W-:Y:S01]  /*33940*/  IMAD.U32 R17, RZ, RZ, UR23 ;  /* 0x00000017ff117e24 */ /* 0x000fe2000f8e00ff */
[----:B------:R-:W-:Y:S02]  /*33950*/  MOV R18, UR24 ;  /* 0x0000001800127c02 */ /* 0x000fe40008000f00 */
[----:B------:R-:W-:-:S05]  /*33960*/  MOV R16, UR22 ;  /* 0x0000001600107c02 */ /* 0x000fca0008000f00 */
[----:B------:R1:W-:Y:S01]  /*33970*/  STS.128 [R3+0x34520], R16 ;  /* 0x0345201003007388 */ /* 0x0003e20000000c00 */
[----:B------:R-:W-:Y:S01]  /*33980*/  @!PT LDS RZ, [RZ] ;  /* 0x00000000fffff984 */ /* 0x000fe20000000800 */
[----:B------:R-:W-:Y:S01]  /*33990*/  @!PT LDS RZ, [RZ] ;  /* 0x00000000fffff984 */ /* 0x000fe20000000800 */
[----:B------:R-:W-:Y:S01]  /*339a0*/  @!PT LDS RZ, [RZ] ;  /* 0x00000000fffff984 */ /* 0x000fe20000000800 */
[----:B------:R-:W-:Y:S01]  /*339b0*/  @!PT LDS RZ, [RZ] ;  /* 0x00000000fffff984 */ /* 0x000fe20000000800 */
[----:B------:R3:W-:Y:S06]  /*339c0*/  MEMBAR.ALL.CTA ;  /* 0x0000000000007992 */ /* 0x0007ec0000008000 */
[----:B---3--:R-:W3:Y:S01]  /*339d0*/  FENCE.VIEW.ASYNC.S ;  /* 0x00000000000073c6 */ /* 0x008ee20000000000 */
[----:B------:R-:W-:Y:S05]  /*339e0*/  @!P1 BRA `(.L_x_515) ;  /* 0x0000000000049947 */ /* 0x000fea0003800000 */
[----:B--2---:R-:W-:Y:S01]  /*339f0*/  BPT.TRAP 0x1 ;  /* 0x000000040000795c */ /* 0x004fe20000300000 */
.L_x_515:
[----:B---3--:R3:W-:Y:S02]  /*33a00*/  SYNCS.ARRIVE.TRANS64.A1T0 RZ, [R12+URZ+0x34400], RZ ;  /* 0x034400ff0cff79a7 */ /* 0x0087e4000810003f */
.L_x_514:
[----:B--2---:R-:W-:Y:S05]  /*33a10*/  BSYNC B0 ;  /* 0x0000000000007941 */ /* 0x004fea0003800000 */
.L_x_513:
[----:B------:R-:W-:Y:S02]  /*33a20*/  ISETP.NE.AND P3, PT, R19, RZ, PT ;  /* 0x000000ff1300720c */ /* 0x000fe40003f65270 */
[----:B------:R-:W-:-:S04]  /*33a30*/  IADD3 R13, R13, 0x1, RZ ;  /* 0x000000010d0d7810 */ /* 0x000fc80007ffe0ff */
[----:B------:R-:W-:-:S04]  /*33a40*/  ISETP.NE.AND P2, PT, R13, 0x8, PT ;  /* 0x000000080d00780c */ /* 0x000fc80003f45270 */
[----:B-1----:R-:W-:Y:S02]  /*33a50*/  SEL R3, RZ, 0x1, P2 ;  /* 0x00000001ff037807 */ /* 0x002fe40001000000 */
[----:B------:R-:W-:Y:S02]  /*33a60*/  SEL R13, R13, RZ, P2 ;  /* 0x000000ff0d0d7207 */ /* 0x000fe40001000000 */
[----:B------:R-:W-:Y:S01]  /*33a70*/  LOP3.LUT R14, R14, R3, RZ, 0x3c, !PT ;  /* 0x000000030e0e7212 */ /* 0x000fe200078e3cff */
[----:B------:R-:W-:Y:S06]  /*33a80*/  @P3 BRA `(.L_x_516) ;  /* 0xffffffe000fc3947 */ /* 0x000fec000383ffff */
[----:B------:R-:W-:Y:S05]  /*33a90*/  @!P1 BRA `(.L_x_517) ;  /* 0x0000000000049947 */ /* 0x000fea0003800000 */
[----:B------:R-:W-:Y:S01]  /*33aa0*/  BPT.TRAP 0x1 ;  /* 0x000000040000795c */ /* 0x000fe20000300000 */
.L_x_517:
[----:B------:R-:W-:Y:S02]  /*33ab0*/  LEA R3, R13, R2, 0x3 ;  /* 0x000000020d037211 */ /* 0x000fe400078e18ff */
[----:B-----5:R-:W-:-:S04]  /*33ac0*/  SHF.L.U32 R0, R14, 0x1f, RZ ;  /* 0x0000001f0e007819 */ /* 0x020fc800000006ff */
[----:B------:R-:W1:Y:S02]  /*33ad0*/  SYNCS.PHASECHK.TRANS64.TRYWAIT P0, [R3+URZ+0x34440], R0 ;  /* 0x03444000030075a7 */ /* 0x000e64000800017f */
[----:B-1----:R-:W-:Y:S05]  /*33ae0*/  @!P0 BRA `(.L_x_518) ;  /* 0x0000002400748947 */ /* 0x002fea0003800000 */
.L_x_627:
[----:B------:R-:W-:Y:S05]  /*33af0*/  @!P1 BRA `(.L_x_519) ;  /* 0x0000000000049947 */ /* 0x000fea0003800000 */
[----:B------:R-:W-:Y:S01]  /*33b00*/  BPT.TRAP 0x1 ;  /* 0x000000040000795c */ /* 0x000fe20000300000 */
.L_x_519:
[----:B------:R-:W-:-:S05]  /*33b10*/  VIADD R13, R13, 0x1 ;  /* 0x000000010d0d7836 */ /* 0x000fca0000000000 */
[----:B------:R-:W-:-:S04]  /*33b20*/  ISETP.NE.AND P0, PT, R13, 0x8, PT ;  /* 0x000000080d00780c */ /* 0x000fc80003f05270 */
[----:B-1----:R-:W-:Y:S02]  /*33b30*/  SEL R3, RZ, 0x1, P0 ;  /* 0x00000001ff037807 */ /* 0x002fe40000000000 */
[----:B------:R-:W-:Y:S02]  /*33b40*/  SEL R13, R13, RZ, P0 ;  /* 0x000000ff0d0d7207 */ /* 0x000fe40000000000 */
[----:B------:R-:W-:Y:S02]  /*33b50*/  LOP3.LUT R14, R14, R3, RZ, 0x3c, !PT ;  /* 0x000000030e0e7212 */ /* 0x000fe400078e3cff */
[----:B------:R-:W-:Y:S02]  /*33b60*/  LEA R3, R13, R2, 0x3 ;  /* 0x000000020d037211 */ /* 0x000fe400078e18ff */
[----:B------:R-:W-:-:S04]  /*33b70*/  SHF.L.U32 R0, R14, 0x1f, RZ ;  /* 0x0000001f0e007819 */ /* 0x000fc800000006ff */
[----:B------:R-:W1:Y:S02]  /*33b80*/  SYNCS.PHASECHK.TRANS64.TRYWAIT P0, [R3+URZ+0x34440], R0 ;  /* 0x03444000030075a7 */ /* 0x000e64000800017f */
[----:B-1----:R-:W-:Y:S05]  /*33b90*/  @!P0 BRA `(.L_x_520) ;  /* 0x00000024005c8947 */ /* 0x002fea0003800000 */
.L_x_628:
[----:B------:R-:W-:Y:S05]  /*33ba0*/  @!P1 BRA `(.L_x_521) ;  /* 0x0000000000049947 */ /* 0x000fea0003800000 */
[----:B------:R-:W-:Y:S01]  /*33bb0*/  BPT.TRAP 0x1 ;  /* 0x000000040000795c */ /* 0x000fe20000300000 */
.L_x_521:
[----:B-1----:R-:W-:-:S04]  /*33bc0*/  IADD3 R0, R13, 0x1, RZ ;  /* 0x000000010d007810 */ /* 0x002fc80007ffe0ff */
[----:B------:R-:W-:-:S04]  /*33bd0*/  ISETP.NE.AND P0, PT, R0, 0x8, PT ;  /* 0x000000080000780c */ /* 0x000fc80003f05270 */
[----:B------:R-:W-:Y:S02]  /*33be0*/  SEL R3, RZ, 0x1, P0 ;  /* 0x00000001ff037807 */ /* 0x000fe40000000000 */
[----:B------:R-:W-:Y:S02]  /*33bf0*/  SEL R5, R0, RZ, P0 ;  /* 0x000000ff00057207 */ /* 0x000fe40000000000 */
[----:B------:R-:W-:Y:S02]  /*33c00*/  LOP3.LUT R14, R14, R3, RZ, 0x3c, !PT ;  /* 0x000000030e0e7212 */ /* 0x000fe400078e3cff */
[----:B------:R-:W-:Y:S02]  /*33c10*/  LEA R3, R5, R2, 0x3 ;  /* 0x0000000205037211 */ /* 0x000fe400078e18ff */
[----:B------:R-:W-:-:S04]  /*33c20*/  SHF.L.U32 R0, R14, 0x1f, RZ ;  /* 0x0000001f0e007819 */ /* 0x000fc800000006ff */
[----:B------:R-:W1:Y:S02]  /*33c30*/  SYNCS.PHASECHK.TRANS64.TRYWAIT P0, [R3+URZ+0x34440], R0 ;  /* 0x03444000030075a7 */ /* 0x000e64000800017f */
[----:B-1----:R-:W-:Y:S05]  /*33c40*/  @!P0 BRA `(.L_x_522) ;  /* 0x0000002400448947 */ /* 0x002fea0003800000 */
.L_x_629:
[----:B------:R-:W-:Y:S05]  /*33c50*/  @!P1 BRA `(.L_x_523) ;  /* 0x0000000000049947 */ /* 0x000fea0003800000 */
[----:B------:R-:W-:Y:S01]  /*33c60*/  BPT.TRAP 0x1 ;  /* 0x000000040000795c */ /* 0x000fe20000300000 */
.L_x_523:
[----:B-1----:R-:W-:-:S05]  /*33c70*/  VIADD R0, R5, 0x1 ;  /* 0x0000000105007836 */ /* 0x002fca0000000000 */
        /* <DEDUP_REMOVED lines=8> */
.L_x_630:
[----:B------:R-:W-:Y:S05]  /*33d00*/  @!P1 BRA `(.L_x_525) ;  /* 0x0000000000049947 */ /* 0x000fea0003800000 */
[----:B------:R-:W-:Y:S01]  /*33d10*/  BPT.TRAP 0x1 ;  /* 0x000000040000795c */ /* 0x000fe20000300000 */
.L_x_525:
        /* <DEDUP_REMOVED lines=9> */
.L_x_631:
[----:B------:R-:W-:Y:S05]  /*33db0*/  @!P1 BRA `(.L_x_527) ;  /* 0x0000000000049947 */ /* 0x000fea0003800000 */
[----:B------:R-:W-:Y:S01]  /*33dc0*/  BPT.TRAP 0x1 ;  /* 0x000000040000795c */ /* 0x000fe20000300000 */
.L_x_527:
        /* <DEDUP_REMOVED lines=9> */
.L_x_632:
[----:B------:R-:W-:Y:S05]  /*33e60*/  @!P1 BRA `(.L_x_529) ;  /* 0x0000000000049947 */ /* 0x000fea0003800000 */
[----:B------:R-:W-:Y:S01]  /*33e70*/  BPT.TRAP 0x1 ;  /* 0x000000040000795c */ /* 0x000fe20000300000 */
.L_x_529:
[----:B-1----:R-:W-:-:S04]  /*33e80*/  IADD3 R0, R5, 0x1, RZ ;  /* 0x0000000105007810 */ /* 0x002fc80007ffe0ff */
[----:B------:R-:W-:-:S04]  /*33e90*/  ISETP.NE.AND P0, PT, R0, 0x8, PT ;  /* 0x000000080000780c */ /* 0x000fc80003f05270 */
[----:B------:R-:W-:Y:S02]  /*33ea0*/  SEL R3, RZ, 0x1, P0 ;  /* 0x00000001ff037807 */ /* 0x000fe40000000000 */
[----:B------:R-:W-:Y:S02]  /*33eb0*/  SEL R5, R0, RZ, P0 ;  /* 0x000000ff00057207 */ /* 0x000fe40000000000 */
[----:B----4-:R-:W-:Y:S02]  /*33ec0*/  LOP3.LUT R7, R14, R3, RZ, 0x3c, !PT ;  /* 0x000000030e077212 */ /* 0x010fe400078e3cff */
[----:B------:R-:W-:Y:S02]  /*33ed0*/  LEA R3, R5, R2, 0x3 ;  /* 0x0000000205037211 */ /* 0x000fe400078e18ff */
[----:B------:R-:W-:-:S04]  /*33ee0*/  SHF.L.U32 R0, R7, 0x1f, RZ ;  /* 0x0000001f07007819 */ /* 0x000fc800000006ff */
[----:B------:R-:W1:Y:S02]  /*33ef0*/  SYNCS.PHASECHK.TRANS64.TRYWAIT P0, [R3+URZ+0x34440], R0 ;  /* 0x03444000030075a7 */ /* 0x000e64000800017f */
[----:B-1----:R-:W-:Y:S05]  /*33f00*/  @!P0 BRA `(.L_x_530) ;  /* 0x0000002000e48947 */ /* 0x002fea0003800000 */
.L_x_633:
[----:B------:R-:W-:Y:S05]  /*33f10*/  @!P1 BRA `(.L_x_531) ;  /* 0x0000000000049947 */ /* 0x000fea0003800000 */
[----:B------:R-:W-:Y:S01]  /*33f20*/  BPT.TRAP 0x1 ;  /* 0x000000040000795c */ /* 0x000fe20000300000 */
.L_x_531:
[----:B-1----:R-:W-:-:S05]  /*33f30*/  VIADD R0, R5, 0x1 ;  /* 0x0000000105007836 */ /* 0x002fca0000000000 */
[----:B------:R-:W-:-:S04]  /*33f40*/  ISETP.NE.AND P0, PT, R0, 0x8, PT ;  /* 0x000000080000780c */ /* 0x000fc80003f05270 */
[----:B------:R-:W-:Y:S02]  /*33f50*/  SEL R4, RZ, 0x1, P0 ;  /* 0x00000001ff047807 */ /* 0x000fe40000000000 */
[----:B------:R-:W-:Y:S02]  /*33f60*/  SEL R3, R0, RZ, P0 ;  /* 0x000000ff00037207 */ /* 0x000fe40000000000 */
[----:B------:R-:W-:Y:S02]  /*33f70*/  LOP3.LUT R0, R7, R4, RZ, 0x3c, !PT ;  /* 0x0000000407007212 */ /* 0x000fe400078e3cff */
[----:B------:R-:W-:Y:S02]  /*33f80*/  LEA R3, R3, R2, 0x3 ;  /* 0x0000000203037211 */ /* 0x000fe400078e18ff */
[----:B------:R-:W-:-:S07]  /*33f90*/  SHF.L.U32 R0, R0, 0x1f, RZ ;  /* 0x0000001f00007819 */ /* 0x000fce00000006ff */
.L_x_532:
[----:B-1----:R1:W2:Y:S02]  /*33fa0*/  SYNCS.PHASECHK.TRANS64.TRYWAIT P0, [R3+URZ+0x34440], R0 ;  /* 0x03444000030075a7 */ /* 0x0022a4000800017f */
[----:B--2---:R-:W-:Y:S05]  /*33fb0*/  @!P0 NANOSLEEP.SYNCS 0x989680 ;  /* 0x009896800000895d */ /* 0x004fea0003900000 */
[----:B------:R-:W2:Y:S02]  /*33fc0*/  @!P0 SYNCS.PHASECHK.TRANS64 P0, [R3+URZ+0x34440], R0 ;  /* 0x03444000030085a7 */ /* 0x000ea4000800007f */
[----:B--2---:R-:W-:Y:S05]  /*33fd0*/  @P0 EXIT ;  /* 0x000000000000094d */ /* 0x004fea0003800000 */
[----:B------:R-:W-:Y:S05]  /*33fe0*/  BRA `(.L_x_532) ;  /* 0xfffffffc00ec7947 */ /* 0x000fea000383ffff */
.L_x_21:
[----:B-1----:R-:W-:-:S04]  /*33ff0*/  MOV R12, UR11 ;  /* 0x0000000b000c7c02 */ /* 0x002fc80008000f00 */
[----:B------:R1:W2:Y:S03]  /*34000*/  SYNCS.PHASECHK.TRANS64.TRYWAIT P1, [R12+URZ+0x34400], R3 ;  /* 0x034400030c0075a7 */ /* 0x0002a6000802017f */
[----:B--2---:R-:W-:Y:S05]  /*34010*/  @!P1 NANOSLEEP.SYNCS 0x989680 ;  /* 0x009896800000995d */ /* 0x004fea0003900000 */
[----:B------:R-:W2:Y:S02]  /*34020*/  @!P1 SYNCS.PHASECHK.TRANS64 P1, [R12+URZ+0x34400], R3 ;  /* 0x034400030c0095a7 */ /* 0x000ea4000802007f */
[----:B--2---:R-:W-:Y:S05]  /*34030*/  @!P1 BRA `(.L_x_21) ;  /* 0xfffffffc00ec9947 */ /* 0x004fea000383ffff */
[----:B------:R-:W-:Y:S05]  /*34040*/  BRA `(.L_x_533) ;  /* 0xfffffcec00547947 */ /* 0x000fea000383ffff */
.L_x_33:
[----:B------:R-:W-:-:S06]  /*34050*/  UIADD3 UR4, UR50, UR49, URZ ;  /* 0x0000003132047290 */ /* 0x000fcc000fffe03f */
[----:B-1----:R-:W-:-:S04]  /*34060*/  MOV R3, UR4 ;  /* 0x0000000400037c02 */ /* 0x002fc80008000f00 */
[----:B------:R1:W2:Y:S03]  /*34070*/  SYNCS.PHASECHK.TRANS64.TRYWAIT P0, [R3+URZ], R8 ;  /* 0x00000008030075a7 */ /* 0x0002a6000800017f */
[----:B--2---:R-:W-:Y:S05]  /*34080*/  @!P0 NANOSLEEP.SYNCS 0x989680 ;  /* 0x009896800000895d */ /* 0x004fea0003900000 */
[----:B------:R-:W2:Y:S02]  /*34090*/  @!P0 SYNCS.PHASECHK.TRANS64 P0, [R3+URZ], R8 ;  /* 0x00000008030085a7 */ /* 0x000ea4000800007f */
[----:B--2---:R-:W-:Y:S05]  /*340a0*/  @!P0 BRA `(.L_x_33) ;  /* 0xfffffffc00e88947 */ /* 0x004fea000383ffff */
[----:B------:R-:W-:Y:S05]  /*340b0*/  BRA `(.L_x_534) ;  /* 0xfffffcf8008c7947 */ /* 0x000fea000383ffff */
.L_x_38:
[----:B-1----:R-:W-:-:S04]  /*340c0*/  IMAD.U32 R3, RZ, RZ, UR4 ;  /* 0x00000004ff037e24 */ /* 0x002fc8000f8e00ff */
[----:B------:R1:W4:Y:S03]  /*340d0*/  SYNCS.PHASECHK.TRANS64.TRYWAIT P0, [R3+URZ+0x34480], R0 ;  /* 0x03448000030075a7 */ /* 0x000326000800017f */
[----:B----4-:R-:W-:Y:S05]  /*340e0*/  @!P0 NANOSLEEP.SYNCS 0x989680 ;  /* 0x009896800000895d */ /* 0x010fea0003900000 */
[----:B------:R-:W4:Y:S02]  /*340f0*/  @!P0 SYNCS.PHASECHK.TRANS64 P0, [R3+URZ+0x34480], R0 ;  /* 0x03448000030085a7 */ /* 0x000f24000800007f */
[----:B----4-:R-:W-:Y:S05]  /*34100*/  @!P0 BRA `(.L_x_38) ;  /* 0xfffffffc00ec8947 */ /* 0x010fea000383ffff */
[----:B------:R-:W-:Y:S05]  /*34110*/  BRA `(.L_x_37) ;  /* 0xfffffd1400c47947 */ /* 0x000fea000383ffff */
.L_x_43:
[----:B---3--:R-:W-:-:S04]  /*34120*/  MOV R8, UR7 ;  /* 0x0000000700087c02 */ /* 0x008fc80008000f00 */
[----:B------:R3:W4:Y:S03]  /*34130*/  SYNCS.PHASECHK.TRANS64.TRYWAIT P0, [R8+URZ+0x34480], R3 ;  /* 0x03448003080075a7 */ /* 0x000726000800017f */
[----:B----4-:R-:W-:Y:S05]  /*34140*/  @!P0 NANOSLEEP.SYNCS 0x989680 ;  /* 0x009896800000895d */ /* 0x010fea0003900000 */
[----:B------:R-:W4:Y:S02]  /*34150*/  @!P0 SYNCS.PHASECHK.TRANS64 P0, [R8+URZ+0x34480], R3 ;  /* 0x03448003080085a7 */ /* 0x000f24000800007f */
[----:B----4-:R-:W-:Y:S05]  /*34160*/  @!P0 BRA `(.L_x_43) ;  /* 0xfffffffc00ec8947 */ /* 0x010fea000383ffff */
[----:B------:R-:W-:Y:S05]  /*34170*/  BRA `(.L_x_42) ;  /* 0xfffffdd000087947 */ /* 0x000fea000383ffff */
.L_x_49:
[----:B------:R-:W-:-:S06]  /*34180*/  UIADD3 UR4, UR50, UR49, URZ ;  /* 0x0000003132047290 */ /* 0x000fcc000fffe03f */
[----:B---3--:R-:W-:-:S04]  /*34190*/  MOV R2, UR4 ;  /* 0x0000000400027c02 */ /* 0x008fc80008000f00 */
[----:B------:R3:W4:Y:S03]  /*341a0*/  SYNCS.PHASECHK.TRANS64.TRYWAIT P0, [R2+URZ+0x10], R0 ;  /* 0x00001000020075a7 */ /* 0x000726000800017f */
[----:B----4-:R-:W-:Y:S05]  /*341b0*/  @!P0 NANOSLEEP.SYNCS 0x989680 ;  /* 0x009896800000895d */ /* 0x010fea0003900000 */
[----:B------:R-:W4:Y:S02]  /*341c0*/  @!P0 SYNCS.PHASECHK.TRANS64 P0, [R2+URZ+0x10], R0 ;  /* 0x00001000020085a7 */ /* 0x000f24000800007f */
[----:B----4-:R-:W-:Y:S05]  /*341d0*/  @!P0 BRA `(.L_x_49) ;  /* 0xfffffffc00e88947 */ /* 0x010fea000383ffff */
[----:B------:R-:W-:Y:S05]  /*341e0*/  BRA `(.L_x_535) ;  /* 0xfffffeac00c87947 */ /* 0x000fea000383ffff */
.L_x_61:
[----:B------:R-:W-:-:S07]  /*341f0*/  MOV R15, 0xffffffff ;  /* 0xffffffff000f7802 */ /* 0x000fce0000000f00 */
[----:B-123-5:R-:W-:Y:S05]  /*34200*/  WARPSYNC.COLLECTIVE R15, `(.L_x_536) ;  /* 0x000000000f0c7348 */ /* 0x02efea0003c00000 */
[----:B------:R-:W-:Y:S02]  /*34210*/  ELECT P6, UR62, PT ;  /* 0x00000000003e782f */ /* 0x000fe400038c0000 */
[----:B------:R-:W-:Y:S01]  /*34220*/  MOV R14, UR62 ;  /* 0x0000003e000e7c02 */ /* 0x000fe20008000f00 */
[----:B-123-5:R-:W-:Y:S10]  /*34230*/  ENDCOLLECTIVE ;  /* 0x000000000000791b */ /* 0x02eff40003800000 */
.L_x_536:
[----:B------:R-:W-:Y:S05]  /*34240*/  BRA `(.L_x_537) ;  /* 0xfffffeb4004c7947 */ /* 0x000fea000383ffff */
.L_x_63:
[----:B-1----:R-:W-:-:S04]  /*34250*/  IMAD.U32 R3, RZ, RZ, UR47 ;  /* 0x0000002fff037e24 */ /* 0x002fc8000f8e00ff */
[----:B------:R1:W3:Y:S03]  /*34260*/  SYNCS.PHASECHK.TRANS64.TRYWAIT P2, [R3+URZ+0x344b0], R158 ;  /* 0x0344b09e030075a7 */ /* 0x0002e6000804017f */
[----:B---3--:R-:W-:Y:S05]  /*34270*/  @!P2 NANOSLEEP.SYNCS 0x989680 ;  /* 0x009896800000a95d */ /* 0x008fea0003900000 */
[----:B------:R-:W3:Y:S02]  /*34280*/  @!P2 SYNCS.PHASECHK.TRANS64 P2, [R3+URZ+0x344b0], R158 ;  /* 0x0344b09e0300a5a7 */ /* 0x000ee4000804007f */
[----:B---3--:R-:W-:Y:S05]  /*34290*/  @!P2 BRA `(.L_x_63) ;  /* 0xfffffffc00eca947 */ /* 0x008fea000383ffff */
[----:B------:R-:W-:Y:S05]  /*342a0*/  BRA `(.L_x_538) ;  /* 0xfffffeb4005c7947 */ /* 0x000fea000383ffff */
.L_x_69:
[----:B-1----:R-:W-:-:S04]  /*342b0*/  MOV R12, UR47 ;  /* 0x0000002f000c7c02 */ /* 0x002fc80008000f00 */
[----:B------:R1:W2:Y:S03]  /*342c0*/  SYNCS.PHASECHK.TRANS64.TRYWAIT P3, [R12+URZ+0x344b8], R158 ;  /* 0x0344b89e0c0075a7 */ /* 0x0002a6000806017f */
[----:B--2---:R-:W-:Y:S05]  /*342d0*/  @!P3 NANOSLEEP.SYNCS 0x989680 ;  /* 0x009896800000b95d */ /* 0x004fea0003900000 */
[----:B------:R-:W2:Y:S02]  /*342e0*/  @!P3 SYNCS.PHASECHK.TRANS64 P3, [R12+URZ+0x344b8], R158 ;  /* 0x0344b89e0c00b5a7 */ /* 0x000ea4000806007f */
[----:B--2---:R-:W-:Y:S05]  /*342f0*/  @!P3 BRA `(.L_x_69) ;  /* 0xfffffffc00ecb947 */ /* 0x004fea000383ffff */
[----:B------:R-:W-:Y:S05]  /*34300*/  BRA `(.L_x_539) ;  /* 0xfffffeb800fc7947 */ /* 0x000fea000383ffff */
.L_x_74:
[----:B-1----:R-:W-:-:S04]  /*34310*/  MOV R12, UR47 ;  /* 0x0000002f000c7c02 */ /* 0x002fc80008000f00 */
[----:B------:R1:W2:Y:S03]  /*34320*/  SYNCS.PHASECHK.TRANS64.TRYWAIT P3, [R12+URZ+0x344c0], R158 ;  /* 0x0344c09e0c0075a7 */ /* 0x0002a6000806017f */
[----:B--2---:R-:W-:Y:S05]  /*34330*/  @!P3 NANOSLEEP.SYNCS 0x989680 ;  /* 0x009896800000b95d */ /* 0x004fea0003900000 */
[----:B------:R-:W2:Y:S02]  /*34340*/  @!P3 SYNCS.PHASECHK.TRANS64 P3, [R12+URZ+0x344c0], R158 ;  /* 0x0344c09e0c00b5a7 */ /* 0x000ea4000806007f */
[----:B--2---:R-:W-:Y:S05]  /*34350*/  @!P3 BRA `(.L_x_74) ;  /* 0xfffffffc00ecb947 */ /* 0x004fea000383ffff */
[----:B------:R-:W-:Y:S05]  /*34360*/  BRA `(.L_x_540) ;  /* 0xfffffec000847947 */ /* 0x000fea000383ffff */
.L_x_79:
[----:B-1----:R-:W-:-:S04]  /*34370*/  MOV R12, UR47 ;  /* 0x0000002f000c7c02 */ /* 0x002fc80008000f00 */
[----:B------:R1:W2:Y:S03]  /*34380*/  SYNCS.PHASECHK.TRANS64.TRYWAIT P3, [R12+URZ+0x344c8], R158 ;  /* 0x0344c89e0c0075a7 */ /* 0x0002a6000806017f */
[----:B--2---:R-:W-:Y:S05]  /*34390*/  @!P3 NANOSLEEP.SYNCS 0x989680 ;  /* 0x009896800000b95d */ /* 0x004fea0003900000 */
[----:B------:R-:W2:Y:S02]  /*343a0*/  @!P3 SYNCS.PHASECHK.TRANS64 P3, [R12+URZ+0x344c8], R158 ;  /* 0x0344c89e0c00b5a7 */ /* 0x000ea4000806007f */
[----:B--2---:R-:W-:Y:S05]  /*343b0*/  @!P3 BRA `(.L_x_79) ;  /* 0xfffffffc00ecb947 */ /* 0x004fea000383ffff */
[----:B------:R-:W-:Y:S05]  /*343c0*/  BRA `(.L_x_541) ;  /* 0xfffffec8000c7947 */ /* 0x000fea000383ffff */
.L_x_84:
[----:B-1----:R-:W-:-:S04]  /*343d0*/  IMAD.U32 R12, RZ, RZ, UR47 ;  /* 0x0000002fff0c7e24 */ /* 0x002fc8000f8e00ff */
[----:B------:R1:W2:Y:S03]  /*343e0*/  SYNCS.PHASECHK.TRANS64.TRYWAIT P3, [R12+URZ+0x344b0], R24 ;  /* 0x0344b0180c0075a7 */ /* 0x0002a6000806017f */
[----:B--2---:R-:W-:Y:S05]  /*343f0*/  @!P3 NANOSLEEP.SYNCS 0x989680 ;  /* 0x009896800000b95d */ /* 0x004fea0003900000 */
[----:B------:R-:W2:Y:S02]  /*34400*/  @!P3 SYNCS.PHASECHK.TRANS64 P3, [R12+URZ+0x344b0], R24 ;  /* 0x0344b0180c00b5a7 */ /* 0x000ea4000806007f */
[----:B--2---:R-:W-:Y:S05]  /*34410*/  @!P3 BRA `(.L_x_84) ;  /* 0xfffffffc00ecb947 */ /* 0x004fea000383ffff */
[----:B------:R-:W-:Y:S05]  /*34420*/  BRA `(.L_x_542) ;  /* 0xfffffecc005c7947 */ /* 0x000fea000383ffff */
.L_x_89:
[----:B-1----:R-:W-:-:S04]  /*34430*/  MOV R12, UR47 ;  /* 0x0000002f000c7c02 */ /* 0x002fc80008000f00 */
[----:B------:R1:W2:Y:S03]  /*34440*/  SYNCS.PHASECHK.TRANS64.TRYWAIT P3, [R12+URZ+0x344b8], R24 ;  /* 0x0344b8180c0075a7 */ /* 0x0002a6000806017f */
[----:B--2---:R-:W-:Y:S05]  /*34450*/  @!P3 NANOSLEEP.SYNCS 0x989680 ;  /* 0x009896800000b95d */ /* 0x004fea0003900000 */
[----:B------:R-:W2:Y:S02]  /*34460*/  @!P3 SYNCS.PHASECHK.TRANS64 P3, [R12+URZ+0x344b8], R24 ;  /* 0x0344b8180c00b5a7 */ /* 0x000ea4000806007f */
[----:B--2---:R-:W-:Y:S05]  /*34470*/  @!P3 BRA `(.L_x_89) ;  /* 0xfffffffc00ecb947 */ /* 0x004fea000383ffff */
[----:B------:R-:W-:Y:S05]  /*34480*/  BRA `(.L_x_543) ;  /* 0xfffffed000e47947 */ /* 0x000fea000383ffff */
.L_x_94:
[----:B-1----:R-:W-:-:S04]  /*34490*/  MOV R12, UR47 ;  /* 0x0000002f000c7c02 */ /* 0x002fc80008000f00 */
[----:B------:R1:W2:Y:S03]  /*344a0*/  SYNCS.PHASECHK.TRANS64.TRYWAIT P3, [R12+URZ+0x344c0], R24 ;  /* 0x0344c0180c0075a7 */ /* 0x0002a6000806017f */
[----:B--2---:R-:W-:Y:S05]  /*344b0*/  @!P3 NANOSLEEP.SYNCS 0x989680 ;  /* 0x009896800000b95d */ /* 0x004fea0003900000 */
[----:B------:R-:W2:Y:S02]  /*344c0*/  @!P3 SYNCS.PHASECHK.TRANS64 P3, [R12+URZ+0x344c0], R24 ;  /* 0x0344c0180c00b5a7 */ /* 0x000ea4000806007f */
[----:B--2---:R-:W-:Y:S05]  /*344d0*/  @!P3 BRA `(.L_x_94) ;  /* 0xfffffffc00ecb947 */ /* 0x004fea000383ffff */
[----:B------:R-:W-:Y:S05]  /*344e0*/  BRA `(.L_x_544) ;  /* 0xfffffed800647947 */ /* 0x000fea000383ffff */
.L_x_99:
[----:B-1----:R-:W-:-:S04]  /*344f0*/  MOV R12, UR47 ;  /* 0x0000002f000c7c02 */ /* 0x002fc80008000f00 */
[----:B------:R1:W2:Y:S03]  /*34500*/  SYNCS.PHASECHK.TRANS64.TRYWAIT P3, [R12+URZ+0x344c8], R24 ;  /* 0x0344c8180c0075a7 */ /* 0x0002a6000806017f */
[----:B--2---:R-:W-:Y:S05]  /*34510*/  @!P3 NANOSLEEP.SYNCS 0x989680 ;  /* 0x009896800000b95d */ /* 0x004fea0003900000 */
[----:B------:R-:W2:Y:S02]  /*34520*/  @!P3 SYNCS.PHASECHK.TRANS64 P3, [R12+URZ+0x344c8], R24 ;  /* 0x0344c8180c00b5a7 */ /* 0x000ea4000806007f */
[----:B--2---:R-:W-:Y:S05]  /*34530*/  @!P3 BRA `(.L_x_99) ;  /* 0xfffffffc00ecb947 */ /* 0x004fea000383ffff */
[----:B------:R-:W-:Y:S05]  /*34540*/  BRA `(.L_x_545) ;  /* 0xfffffedc00e47947 */ /* 0x000fea000383ffff */
.L_x_104:
[----:B-1----:R-:W-:-:S04]  /*34550*/  IMAD.U32 R12, RZ, RZ, UR47 ;  /* 0x0000002fff0c7e24 */ /* 0x002fc8000f8e00ff */
[----:B------:R1:W2:Y:S03]  /*34560*/  SYNCS.PHASECHK.TRANS64.TRYWAIT P3, [R12+URZ+0x344b0], R158 ;  /* 0x0344b09e0c0075a7 */ /* 0x0002a6000806017f */
[----:B--2---:R-:W-:Y:S05]  /*34570*/  @!P3 NANOSLEEP.SYNCS 0x989680 ;  /* 0x009896800000b95d */ /* 0x004fea0003900000 */
[----:B------:R-:W2:Y:S02]  /*34580*/  @!P3 SYNCS.PHASECHK.TRANS64 P3, [R12+URZ+0x344b0], R158 ;  /* 0x0344b09e0c00b5a7 */ /* 0x000ea4000806007f */
[----:B--2---:R-:W-:Y:S05]  /*34590*/  @!P3 BRA `(.L_x_104) ;  /* 0xfffffffc00ecb947 */ /* 0x004fea000383ffff */
[----:B------:R-:W-:Y:S05]  /*345a0*/  BRA `(.L_x_546) ;  /* 0xfffffee400247947 */ /* 0x000fea000383ffff */
.L_x_109:
[----:B-1----:R-:W-:-:S04]  /*345b0*/  MOV R12, UR47 ;  /* 0x0000002f000c7c02 */ /* 0x002fc80008000f00 */
[----:B------:R1:W2:Y:S03]  /*345c0*/  SYNCS.PHASECHK.TRANS64.TRYWAIT P3, [R12+URZ+0x344b8], R158 ;  /* 0x0344b89e0c0075a7 */ /* 0x0002a6000806017f */
[----:B--2---:R-:W-:Y:S05]  /*345d0*/  @!P3 NANOSLEEP.SYNCS 0x989680 ;  /* 0x009896800000b95d */ /* 0x004fea0003900000 */
[----:B------:R-:W2:Y:S02]  /*345e0*/  @!P3 SYNCS.PHASECHK.TRANS64 P3, [R12+URZ+0x344b8], R158 ;  /* 0x0344b89e0c00b5a7 */ /* 0x000ea4000806007f */
[----:B--2---:R-:W-:Y:S05]  /*345f0*/  @!P3 BRA `(.L_x_109) ;  /* 0xfffffffc00ecb947 */ /* 0x004fea000383ffff */
[----:B------:R-:W-:Y:S05]  /*34600*/  BRA `(.L_x_547) ;  /* 0xfffffee800a47947 */ /* 0x000fea000383ffff */
.L_x_114:
[----:B-1----:R-:W-:-:S04]  /*34610*/  MOV R12, UR47 ;  /* 0x0000002f000c7c02 */ /* 0x002fc80008000f00 */
[----:B------:R1:W2:Y:S03]  /*34620*/  SYNCS.PHASECHK.TRANS64.TRYWAIT P3, [R12+URZ+0x344c0], R158 ;  /* 0x0344c09e0c0075a7 */ /* 0x0002a6000806017f */
[----:B--2---:R-:W-:Y:S05]  /*34630*/  @!P3 NANOSLEEP.SYNCS 0x989680 ;  /* 0x009896800000b95d */ /* 0x004fea0003900000 */
[----:B------:R-:W2:Y:S02]  /*34640*/  @!P3 SYNCS.PHASECHK.TRANS64 P3, [R12+URZ+0x344c0], R158 ;  /* 0x0344c09e0c00b5a7 */ /* 0x000ea4000806007f */
[----:B--2---:R-:W-:Y:S05]  /*34650*/  @!P3 BRA `(.L_x_114) ;  /* 0xfffffffc00ecb947 */ /* 0x004fea000383ffff */
[----:B------:R-:W-:Y:S05]  /*34660*/  BRA `(.L_x_548) ;  /* 0xfffffef000247947 */ /* 0x000fea000383ffff */
.L_x_119:
[----:B-1----:R-:W-:-:S04]  /*34670*/  MOV R12, UR47 ;  /* 0x0000002f000c7c02 */ /* 0x002fc80008000f00 */
[----:B------:R1:W2:Y:S03]  /*34680*/  SYNCS.PHASECHK.TRANS64.TRYWAIT P3, [R12+URZ+0x344c8], R158 ;  /* 0x0344c89e0c0075a7 */ /* 0x0002a6000806017f */
[----:B--2---:R-:W-:Y:S05]  /*34690*/  @!P3 NANOSLEEP.SYNCS 0x989680 ;  /* 0x009896800000b95d */ /* 0x004fea0003900000 */
[----:B------:R-:W2:Y:S02]  /*346a0*/  @!P3 SYNCS.PHASECHK.TRANS64 P3, [R12+URZ+0x344c8], R158 ;  /* 0x0344c89e0c00b5a7 */ /* 0x000ea4000806007f */
[----:B--2---:R-:W-:Y:S05]  /*346b0*/  @!P3 BRA `(.L_x_119) ;  /* 0xfffffffc00ecb947 */ /* 0x004fea000383ffff */
[----:B------:R-:W-:Y:S05]  /*346c0*/  BRA `(.L_x_549) ;  /* 0xfffffef400a47947 */ /* 0x000fea000383ffff */
.L_x_124:
[----:B-1----:R-:W-:-:S04]  /*346d0*/  IMAD.U32 R12, RZ, RZ, UR47 ;  /* 0x0000002fff0c7e24 */ /* 0x002fc8000f8e00ff */
[----:B------:R1:W2:Y:S03]  /*346e0*/  SYNCS.PHASECHK.TRANS64.TRYWAIT P3, [R12+URZ+0x344b0], R24 ;  /* 0x0344b0180c0075a7 */ /* 0x0002a6000806017f */
[----:B--2---:R-:W-:Y:S05]  /*346f0*/  @!P3 NANOSLEEP.SYNCS 0x989680 ;  /* 0x009896800000b95d */ /* 0x004fea0003900000 */
[----:B------:R-:W2:Y:S02]  /*34700*/  @!P3 SYNCS.PHASECHK.TRANS64 P3, [R12+URZ+0x344b0], R24 ;  /* 0x0344b0180c00b5a7 */ /* 0x000ea4000806007f */
[----:B--2---:R-:W-:Y:S05]  /*34710*/  @!P3 BRA `(.L_x_124) ;  /* 0xfffffffc00ecb947 */ /* 0x004fea000383ffff */
[----:B------:R-:W-:Y:S05]  /*34720*/  BRA `(.L_x_550) ;  /* 0xfffffef800e47947 */ /* 0x000fea000383ffff */
.L_x_129:
[----:B-1----:R-:W-:-:S04]  /*34730*/  MOV R12, UR47 ;  /* 0x0000002f000c7c02 */ /* 0x002fc80008000f00 */
[----:B------:R1:W2:Y:S03]  /*34740*/  SYNCS.PHASECHK.TRANS64.TRYWAIT P3, [R12+URZ+0x344b8], R24 ;  /* 0x0344b8180c0075a7 */ /* 0x0002a6000806017f */
[----:B--2---:R-:W-:Y:S05]  /*34750*/  @!P3 NANOSLEEP.SYNCS 0x989680 ;  /* 0x009896800000b95d */ /* 0x004fea0003900000 */
[----:B------:R-:W2:Y:S02]  /*34760*/  @!P3 SYNCS.PHASECHK.TRANS64 P3, [R12+URZ+0x344b8], R24 ;  /* 0x0344b8180c00b5a7 */ /* 0x000ea4000806007f */
[----:B--2---:R-:W-:Y:S05]  /*34770*/  @!P3 BRA `(.L_x_129) ;  /* 0xfffffffc00ecb947 */ /* 0x004fea000383ffff */
[----:B------:R-:W-:Y:S05]  /*34780*/  BRA `(.L_x_551) ;  /* 0xffffff0000647947 */ /* 0x000fea000383ffff */
.L_x_134:
[----:B-1----:R-:W-:-:S04]  /*34790*/  MOV R12, UR47 ;  /* 0x0000002f000c7c02 */ /* 0x002fc80008000f00 */
[----:B------:R1:W2:Y:S03]  /*347a0*/  SYNCS.PHASECHK.TRANS64.TRYWAIT P3, [R12+URZ+0x344c0], R24 ;  /* 0x0344c0180c0075a7 */ /* 0x0002a6000806017f */
[----:B--2---:R-:W-:Y:S05]  /*347b0*/  @!P3 NANOSLEEP.SYNCS 0x989680 ;  /* 0x009896800000b95d */ /* 0x004fea0003900000 */
[----:B------:R-:W2:Y:S02]  /*347c0*/  @!P3 SYNCS.PHASECHK.TRANS64 P3, [R12+URZ+0x344c0], R24 ;  /* 0x0344c0180c00b5a7 */ /* 0x000ea4000806007f */
[----:B--2---:R-:W-:Y:S05]  /*347d0*/  @!P3 BRA `(.L_x_134) ;  /* 0xfffffffc00ecb947 */ /* 0x004fea000383ffff */
[----:B------:R-:W-:Y:S05]  /*347e0*/  BRA `(.L_x_552) ;  /* 0xffffff0400e47947 */ /* 0x000fea000383ffff */
.L_x_139:
[----:B-1----:R-:W-:-:S04]  /*347f0*/  MOV R12, UR47 ;  /* 0x0000002f000c7c02 */ /* 0x002fc80008000f00 */
[----:B------:R1:W2:Y:S03]  /*34800*/  SYNCS.PHASECHK.TRANS64.TRYWAIT P3, [R12+URZ+0x344c8], R24 ;  /* 0x0344c8180c0075a7 */ /* 0x0002a6000806017f */
[----:B--2---:R-:W-:Y:S05]  /*34810*/  @!P3 NANOSLEEP.SYNCS 0x989680 ;  /* 0x009896800000b95d */ /* 0x004fea0003900000 */
[----:B------:R-:W2:Y:S02]  /*34820*/  @!P3 SYNCS.PHASECHK.TRANS64 P3, [R12+URZ+0x344c8], R24 ;  /* 0x0344c8180c00b5a7 */ /* 0x000ea4000806007f */
[----:B--2---:R-:W-:Y:S05]  /*34830*/  @!P3 BRA `(.L_x_139) ;  /* 0xfffffffc00ecb947 */ /* 0x004fea000383ffff */
[----:B------:R-:W-:Y:S05]  /*34840*/  BRA `(.L_x_553) ;  /* 0xffffff0c00647947 */ /* 0x000fea000383ffff */
.L_x_144:
[----:B-1----:R-:W-:-:S04]  /*34850*/  IMAD.U32 R12, RZ, RZ, UR47 ;  /* 0x0000002fff0c7e24 */ /* 0x002fc8000f8e00ff */
[----:B------:R1:W2:Y:S03]  /*34860*/  SYNCS.PHASECHK.TRANS64.TRYWAIT P3, [R12+URZ+0x344b0], R158 ;  /* 0x0344b09e0c0075a7 */ /* 0x0002a6000806017f */
[----:B--2---:R-:W-:Y:S05]  /*34870*/  @!P3 NANOSLEEP.SYNCS 0x989680 ;  /* 0x009896800000b95d */ /* 0x004fea0003900000 */
[----:B------:R-:W2:Y:S02]  /*34880*/  @!P3 SYNCS.PHASECHK.TRANS64 P3, [R12+URZ+0x344b0], R158 ;  /* 0x0344b09e0c00b5a7 */ /* 0x000ea4000806007f */
[----:B--2---:R-:W-:Y:S05]  /*34890*/  @!P3 BRA `(.L_x_144) ;  /* 0xfffffffc00ecb947 */ /* 0x004fea000383ffff */
[----:B------:R-:W-:Y:S05]  /*348a0*/  BRA `(.L_x_554) ;  /* 0xffffff1000a47947 */ /* 0x000fea000383ffff */
.L_x_149:
[----:B-1----:R-:W-:-:S04]  /*348b0*/  MOV R12, UR47 ;  /* 0x0000002f000c7c02 */ /* 0x002fc80008000f00 */
[----:B------:R1:W2:Y:S03]  /*348c0*/  SYNCS.PHASECHK.TRANS64.TRYWAIT P3, [R12+URZ+0x344b8], R158 ;  /* 0x0344b89e0c0075a7 */ /* 0x0002a6000806017f */
[----:B--2---:R-:W-:Y:S05]  /*348d0*/  @!P3 NANOSLEEP.SYNCS 0x989680 ;  /* 0x009896800000b95d */ /* 0x004fea0003900000 */
[----:B------:R-:W2:Y:S02]  /*348e0*/  @!P3 SYNCS.PHASECHK.TRANS64 P3, [R12+URZ+0x344b8], R158 ;  /* 0x0344b89e0c00b5a7 */ /* 0x000ea4000806007f */
[----:B--2---:R-:W-:Y:S05]  /*348f0*/  @!P3 BRA `(.L_x_149) ;  /* 0xfffffffc00ecb947 */ /* 0x004fea000383ffff */
[----:B------:R-:W-:Y:S05]  /*34900*/  BRA `(.L_x_555) ;  /* 0xffffff1800247947 */ /* 0x000fea000383ffff */
.L_x_154:
[----:B-1----:R-:W-:-:S04]  /*34910*/  MOV R12, UR47 ;  /* 0x0000002f000c7c02 */ /* 0x002fc80008000f00 */
[----:B------:R1:W2:Y:S03]  /*34920*/  SYNCS.PHASECHK.TRANS64.TRYWAIT P3, [R12+URZ+0x344c0], R158 ;  /* 0x0344c09e0c0075a7 */ /* 0x0002a6000806017f */
[----:B--2---:R-:W-:Y:S05]  /*34930*/  @!P3 NANOSLEEP.SYNCS 0x989680 ;  /* 0x009896800000b95d */ /* 0x004fea0003900000 */
[----:B------:R-:W2:Y:S02]  /*34940*/  @!P3 SYNCS.PHASECHK.TRANS64 P3, [R12+URZ+0x344c0], R158 ;  /* 0x0344c09e0c00b5a7 */ /* 0x000ea4000806007f */
[----:B--2---:R-:W-:Y:S05]  /*34950*/  @!P3 BRA `(.L_x_154) ;  /* 0xfffffffc00ecb947 */ /* 0x004fea000383ffff */
[----:B------:R-:W-:Y:S05]  /*34960*/  BRA `(.L_x_556) ;  /* 0xffffff1c00a47947 */ /* 0x000fea000383ffff */
.L_x_159:
[----:B-1----:R-:W-:-:S04]  /*34970*/  MOV R13, UR47 ;  /* 0x0000002f000d7c02 */ /* 0x002fc80008000f00 */
[----:B------:R1:W2:Y:S03]  /*34980*/  SYNCS.PHASECHK.TRANS64.TRYWAIT P3, [R13+URZ+0x344c8], R158 ;  /* 0x0344c89e0d0075a7 */ /* 0x0002a6000806017f */
[----:B--2---:R-:W-:Y:S05]  /*34990*/  @!P3 NANOSLEEP.SYNCS 0x989680 ;  /* 0x009896800000b95d */ /* 0x004fea0003900000 */
[----:B------:R-:W2:Y:S02]  /*349a0*/  @!P3 SYNCS.PHASECHK.TRANS64 P3, [R13+URZ+0x344c8], R158 ;  /* 0x0344c89e0d00b5a7 */ /* 0x000ea4000806007f */
[----:B--2---:R-:W-:Y:S05]  /*349b0*/  @!P3 BRA `(.L_x_159) ;  /* 0xfffffffc00ecb947 */ /* 0x004fea000383ffff */
[----:B------:R-:W-:Y:S05]  /*349c0*/  BRA `(.L_x_557) ;  /* 0xffffff2400247947 */ /* 0x000fea000383ffff */
.L_x_164:
[----:B-1----:R-:W-:-:S04]  /*349d0*/  IMAD.U32 R13, RZ, RZ, UR47 ;  /* 0x0000002fff0d7e24 */ /* 0x002fc8000f8e00ff */
[----:B------:R1:W2:Y:S03]  /*349e0*/  SYNCS.PHASECHK.TRANS64.TRYWAIT P3, [R13+URZ+0x344b0], R24 ;  /* 0x0344b0180d0075a7 */ /* 0x0002a6000806017f */
[----:B--2---:R-:W-:Y:S05]  /*349f0*/  @!P3 NANOSLEEP.SYNCS 0x989680 ;  /* 0x009896800000b95d */ /* 0x004fea0003900000 */
[----:B------:R-:W2:Y:S02]  /*34a00*/  @!P3 SYNCS.PHASECHK.TRANS64 P3, [R13+URZ+0x344b0], R24 ;  /* 0x0344b0180d00b5a7 */ /* 0x000ea4000806007f */
[----:B--2---:R-:W-:Y:S05]  /*34a10*/  @!P3 BRA `(.L_x_164) ;  /* 0xfffffffc00ecb947 */ /* 0x004fea000383ffff */
[----:B------:R-:W-:Y:S05]  /*34a20*/  BRA `(.L_x_558) ;  /* 0xffffff2800647947 */ /* 0x000fea000383ffff */
.L_x_169:
[----:B-1----:R-:W-:-:S04]  /*34a30*/  MOV R13, UR47 ;  /* 0x0000002f000d7c02 */ /* 0x002fc80008000f00 */
[----:B------:R1:W2:Y:S03]  /*34a40*/  SYNCS.PHASECHK.TRANS64.TRYWAIT P3, [R13+URZ+0x344b8], R24 ;  /* 0x0344b8180d0075a7 */ /* 0x0002a6000806017f */
[----:B--2---:R-:W-:Y:S05]  /*34a50*/  @!P3 NANOSLEEP.SYNCS 0x989680 ;  /* 0x009896800000b95d */ /* 0x004fea0003900000 */
[----:B------:R-:W2:Y:S02]  /*34a60*/  @!P3 SYNCS.PHASECHK.TRANS64 P3, [R13+URZ+0x344b8], R24 ;  /* 0x0344b8180d00b5a7 */ /* 0x000ea4000806007f */
[----:B--2---:R-:W-:Y:S05]  /*34a70*/  @!P3 BRA `(.L_x_169) ;  /* 0xfffffffc00ecb947 */ /* 0x004fea000383ffff */
[----:B------:R-:W-:Y:S05]  /*34a80*/  BRA `(.L_x_559) ;  /* 0xffffff2c00e47947 */ /* 0x000fea000383ffff */
.L_x_174:
[----:B-1----:R-:W-:-:S04]  /*34a90*/  MOV R13, UR47 ;  /* 0x0000002f000d7c02 */ /* 0x002fc80008000f00 */
[----:B------:R1:W2:Y:S03]  /*34aa0*/  SYNCS.PHASECHK.TRANS64.TRYWAIT P3, [R13+URZ+0x344c0], R24 ;  /* 0x0344c0180d0075a7 */ /* 0x0002a6000806017f */
[----:B--2---:R-:W-:Y:S05]  /*34ab0*/  @!P3 NANOSLEEP.SYNCS 0x989680 ;  /* 0x009896800000b95d */ /* 0x004fea0003900000 */
[----:B------:R-:W2:Y:S02]  /*34ac0*/  @!P3 SYNCS.PHASECHK.TRANS64 P3, [R13+URZ+0x344c0], R24 ;  /* 0x0344c0180d00b5a7 */ /* 0x000ea4000806007f */
[----:B--2---:R-:W-:Y:S05]  /*34ad0*/  @!P3 BRA `(.L_x_174) ;  /* 0xfffffffc00ecb947 */ /* 0x004fea000383ffff */
[----:B------:R-:W-:Y:S05]  /*34ae0*/  BRA `(.L_x_560) ;  /* 0xffffff3400647947 */ /* 0x000fea000383ffff */
.L_x_179:
[----:B-1----:R-:W-:-:S04]  /*34af0*/  MOV R13, UR47 ;  /* 0x0000002f000d7c02 */ /* 0x002fc80008000f00 */
[----:B------:R1:W2:Y:S03]  /*34b00*/  SYNCS.PHASECHK.TRANS64.TRYWAIT P3, [R13+URZ+0x344c8], R24 ;  /* 0x0344c8180d0075a7 */ /* 0x0002a6000806017f */
[----:B--2---:R-:W-:Y:S05]  /*34b10*/  @!P3 NANOSLEEP.SYNCS 0x989680 ;  /* 0x009896800000b95d */ /* 0x004fea0003900000 */
[----:B------:R-:W2:Y:S02]  /*34b20*/  @!P3 SYNCS.PHASECHK.TRANS64 P3, [R13+URZ+0x344c8], R24 ;  /* 0x0344c8180d00b5a7 */ /* 0x000ea4000806007f */
[----:B--2---:R-:W-:Y:S05]  /*34b30*/  @!P3 BRA `(.L_x_179) ;  /* 0xfffffffc00ecb947 */ /* 0x004fea000383ffff */
[----:B------:R-:W-:Y:S05]  /*34b40*/  BRA `(.L_x_561) ;  /* 0xffffff3800e47947 */ /* 0x000fea000383ffff */
.L_x_184:
[----:B-1----:R-:W-:-:S04]  /*34b50*/  IMAD.U32 R13, RZ, RZ, UR47 ;  /* 0x0000002fff0d7e24 */ /* 0x002fc8000f8e00ff */
[----:B------:R1:W2:Y:S03]  /*34b60*/  SYNCS.PHASECHK.TRANS64.TRYWAIT P3, [R13+URZ+0x344b0], R158 ;  /* 0x0344b09e0d0075a7 */ /* 0x0002a6000806017f */
[----:B--2---:R-:W-:Y:S05]  /*34b70*/  @!P3 NANOSLEEP.SYNCS 0x989680 ;  /* 0x009896800000b95d */ /* 0x004fea0003900000 */
[----:B------:R-:W2:Y:S02]  /*34b80*/  @!P3 SYNCS.PHASECHK.TRANS64 P3, [R13+URZ+0x344b0], R158 ;  /* 0x0344b09e0d00b5a7 */ /* 0x000ea4000806007f */
[----:B--2---:R-:W-:Y:S05]  /*34b90*/  @!P3 BRA `(.L_x_184) ;  /* 0xfffffffc00ecb947 */ /* 0x004fea000383ffff */
[----:B------:R-:W-:Y:S05]  /*34ba0*/  BRA `(.L_x_562) ;  /* 0xffffff4000247947 */ /* 0x000fea000383ffff */
.L_x_189:
[----:B-1----:R-:W-:-:S04]  /*34bb0*/  MOV R13, UR47 ;  /* 0x0000002f000d7c02 */ /* 0x002fc80008000f00 */
[----:B------:R1:W2:Y:S03]  /*34bc0*/  SYNCS.PHASECHK.TRANS64.TRYWAIT P3, [R13+URZ+0x344b8], R158 ;  /* 0x0344b89e0d0075a7 */ /* 0x0002a6000806017f */
[----:B--2---:R-:W-:Y:S05]  /*34bd0*/  @!P3 NANOSLEEP.SYNCS 0x989680 ;  /* 0x009896800000b95d */ /* 0x004fea0003900000 */
[----:B------:R-:W2:Y:S02]  /*34be0*/  @!P3 SYNCS.PHASECHK.TRANS64 P3, [R13+URZ+0x344b8], R158 ;  /* 0x0344b89e0d00b5a7 */ /* 0x000ea4000806007f */
[----:B--2---:R-:W-:Y:S05]  /*34bf0*/  @!P3 BRA `(.L_x_189) ;  /* 0xfffffffc00ecb947 */ /* 0x004fea000383ffff */
[----:B------:R-:W-:Y:S05]  /*34c00*/  BRA `(.L_x_563) ;  /* 0xffffff4400a47947 */ /* 0x000fea000383ffff */
.L_x_194:
[----:B-1----:R-:W-:-:S04]  /*34c10*/  MOV R13, UR47 ;  /* 0x0000002f000d7c02 */ /* 0x002fc80008000f00 */
[----:B------:R1:W2:Y:S03]  /*34c20*/  SYNCS.PHASECHK.TRANS64.TRYWAIT P3, [R13+URZ+0x344c0], R158 ;  /* 0x0344c09e0d0075a7 */ /* 0x0002a6000806017f */
[----:B--2---:R-:W-:Y:S05]  /*34c30*/  @!P3 NANOSLEEP.SYNCS 0x989680 ;  /* 0x009896800000b95d */ /* 0x004fea0003900000 */
[----:B------:R-:W2:Y:S02]  /*34c40*/  @!P3 SYNCS.PHASECHK.TRANS64 P3, [R13+URZ+0x344c0], R158 ;  /* 0x0344c09e0d00b5a7 */ /* 0x000ea4000806007f */
[----:B--2---:R-:W-:Y:S05]  /*34c50*/  @!P3 BRA `(.L_x_194) ;  /* 0xfffffffc00ecb947 */ /* 0x004fea000383ffff */
[----:B------:R-:W-:Y:S05]  /*34c60*/  BRA `(.L_x_564) ;  /* 0xffffff4c00247947 */ /* 0x000fea000383ffff */
.L_x_199:
[----:B-1----:R-:W-:-:S04]  /*34c70*/  MOV R13, UR47 ;  /* 0x0000002f000d7c02 */ /* 0x002fc80008000f00 */
[----:B------:R1:W2:Y:S03]  /*34c80*/  SYNCS.PHASECHK.TRANS64.TRYWAIT P3, [R13+URZ+0x344c8], R158 ;  /* 0x0344c89e0d0075a7 */ /* 0x0002a6000806017f */
[----:B--2---:R-:W-:Y:S05]  /*34c90*/  @!P3 NANOSLEEP.SYNCS 0x989680 ;  /* 0x009896800000b95d */ /* 0x004fea0003900000 */
[----:B------:R-:W2:Y:S02]  /*34ca0*/  @!P3 SYNCS.PHASECHK.TRANS64 P3, [R13+URZ+0x344c8], R158 ;  /* 0x0344c89e0d00b5a7 */ /* 0x000ea4000806007f */
[----:B--2---:R-:W-:Y:S05]  /*34cb0*/  @!P3 BRA `(.L_x_199) ;  /* 0xfffffffc00ecb947 */ /* 0x004fea000383ffff */
[----:B------:R-:W-:Y:S05]  /*34cc0*/  BRA `(.L_x_565) ;  /* 0xffffff5000a47947 */ /* 0x000fea000383ffff */
.L_x_204:
[----:B-1----:R-:W-:-:S04]  /*34cd0*/  IMAD.U32 R13, RZ, RZ, UR47 ;  /* 0x0000002fff0d7e24 */ /* 0x002fc8000f8e00ff */
[----:B------:R1:W2:Y:S03]  /*34ce0*/  SYNCS.PHASECHK.TRANS64.TRYWAIT P3, [R13+URZ+0x344b0], R24 ;  /* 0x0344b0180d0075a7 */ /* 0x0002a6000806017f */
[----:B--2---:R-:W-:Y:S05]  /*34cf0*/  @!P3 NANOSLEEP.SYNCS 0x989680 ;  /* 0x009896800000b95d */ /* 0x004fea0003900000 */
[----:B------:R-:W2:Y:S02]  /*34d00*/  @!P3 SYNCS.PHASECHK.TRANS64 P3, [R13+URZ+0x344b0], R24 ;  /* 0x0344b0180d00b5a7 */ /* 0x000ea4000806007f */
[----:B--2---:R-:W-:Y:S05]  /*34d10*/  @!P3 BRA `(.L_x_204) ;  /* 0xfffffffc00ecb947 */ /* 0x004fea000383ffff */
[----:B------:R-:W-:Y:S05]  /*34d20*/  BRA `(.L_x_566) ;  /* 0xffffff5400e47947 */ /* 0x000fea000383ffff */
.L_x_209:
[----:B-1----:R-:W-:-:S04]  /*34d30*/  MOV R13, UR47 ;  /* 0x0000002f000d7c02 */ /* 0x002fc80008000f00 */
[----:B------:R1:W2:Y:S03]  /*34d40*/  SYNCS.PHASECHK.TRANS64.TRYWAIT P3, [R13+URZ+0x344b8], R24 ;  /* 0x0344b8180d0075a7 */ /* 0x0002a6000806017f */
[----:B--2---:R-:W-:Y:S05]  /*34d50*/  @!P3 NANOSLEEP.SYNCS 0x989680 ;  /* 0x009896800000b95d */ /* 0x004fea0003900000 */
[----:B------:R-:W2:Y:S02]  /*34d60*/  @!P3 SYNCS.PHASECHK.TRANS64 P3, [R13+URZ+0x344b8], R24 ;  /* 0x0344b8180d00b5a7 */ /* 0x000ea4000806007f */
[----:B--2---:R-:W-:Y:S05]  /*34d70*/  @!P3 BRA `(.L_x_209) ;  /* 0xfffffffc00ecb947 */ /* 0x004fea000383ffff */
[----:B------:R-:W-:Y:S05]  /*34d80*/  BRA `(.L_x_567) ;  /* 0xffffff5c00647947 */ /* 0x000fea000383ffff */
.L_x_214:
[----:B-1----:R-:W-:-:S04]  /*34d90*/  MOV R13, UR47 ;  /* 0x0000002f000d7c02 */ /* 0x002fc80008000f00 */
[----:B------:R1:W2:Y:S03]  /*34da0*/  SYNCS.PHASECHK.TRANS64.TRYWAIT P3, [R13+URZ+0x344c0], R24 ;  /* 0x0344c0180d0075a7 */ /* 0x0002a6000806017f */
[----:B--2---:R-:W-:Y:S05]  /*34db0*/  @!P3 NANOSLEEP.SYNCS 0x989680 ;  /* 0x009896800000b95d */ /* 0x004fea0003900000 */
[----:B------:R-:W2:Y:S02]  /*34dc0*/  @!P3 SYNCS.PHASECHK.TRANS64 P3, [R13+URZ+0x344c0], R24 ;  /* 0x0344c0180d00b5a7 */ /* 0x000ea4000806007f */
[----:B--2---:R-:W-:Y:S05]  /*34dd0*/  @!P3 BRA `(.L_x_214) ;  /* 0xfffffffc00ecb947 */ /* 0x004fea000383ffff */
[----:B------:R-:W-:Y:S05]  /*34de0*/  BRA `(.L_x_568) ;  /* 0xffffff6000e47947 */ /* 0x000fea000383ffff */
.L_x_219:
[----:B-1----:R-:W-:-:S04]  /*34df0*/  MOV R13, UR47 ;  /* 0x0000002f000d7c02 */ /* 0x002fc80008000f00 */
[----:B------:R1:W2:Y:S03]  /*34e00*/  SYNCS.PHASECHK.TRANS64.TRYWAIT P3, [R13+URZ+0x344c8], R24 ;  /* 0x0344c8180d0075a7 */ /* 0x0002a6000806017f */
[----:B--2---:R-:W-:Y:S05]  /*34e10*/  @!P3 NANOSLEEP.SYNCS 0x989680 ;  /* 0x009896800000b95d */ /* 0x004fea0003900000 */
[----:B------:R-:W2:Y:S02]  /*34e20*/  @!P3 SYNCS.PHASECHK.TRANS64 P3, [R13+URZ+0x344c8], R24 ;  /* 0x0344c8180d00b5a7 */ /* 0x000ea4000806007f */
[----:B--2---:R-:W-:Y:S05]  /*34e30*/  @!P3 BRA `(.L_x_219) ;  /* 0xfffffffc00ecb947 */ /* 0x004fea000383ffff */
[----:B------:R-:W-:Y:S05]  /*34e40*/  BRA `(.L_x_569) ;  /* 0xffffff6800647947 */ /* 0x000fea000383ffff */
.L_x_224:
[----:B-1----:R-:W-:-:S04]  /*34e50*/  IMAD.U32 R3, RZ, RZ, UR4 ;  /* 0x00000004ff037e24 */ /* 0x002fc8000f8e00ff */
[----:B------:R1:W2:Y:S03]  /*34e60*/  SYNCS.PHASECHK.TRANS64.TRYWAIT P2, [R3+URZ+0x34400], R0 ;  /* 0x03440000030075a7 */ /* 0x0002a6000804017f */
[----:B--2---:R-:W-:Y:S05]  /*34e70*/  @!P2 NANOSLEEP.SYNCS 0x989680 ;  /* 0x009896800000a95d */ /* 0x004fea0003900000 */
[----:B------:R-:W2:Y:S02]  /*34e80*/  @!P2 SYNCS.PHASECHK.TRANS64 P2, [R3+URZ+0x34400], R0 ;  /* 0x034400000300a5a7 */ /* 0x000ea4000804007f */
[----:B--2---:R-:W-:Y:S05]  /*34e90*/  @!P2 BRA `(.L_x_224) ;  /* 0xfffffffc00eca947 */ /* 0x004fea000383ffff */
[----:B------:R-:W-:Y:S05]  /*34ea0*/  BRA `(.L_x_570) ;  /* 0xffffff6c00bc7947 */ /* 0x000fea000383ffff */
.L_x_228:
[----:B-1----:R-:W-:-:S04]  /*34eb0*/  MOV R3, UR4 ;  /* 0x0000000400037c02 */ /* 0x002fc80008000f00 */
[----:B------:R1:W2:Y:S03]  /*34ec0*/  SYNCS.PHASECHK.TRANS64.TRYWAIT P2, [R3+URZ+0x34400], R2 ;  /* 0x03440002030075a7 */ /* 0x0002a6000804017f */
[----:B--2---:R-:W-:Y:S05]  /*34ed0*/  @!P2 NANOSLEEP.SYNCS 0x989680 ;  /* 0x009896800000a95d */ /* 0x004fea0003900000 */
[----:B------:R-:W2:Y:S02]  /*34ee0*/  @!P2 SYNCS.PHASECHK.TRANS64 P2, [R3+URZ+0x34400], R2 ;  /* 0x034400020300a5a7 */ /* 0x000ea4000804007f */
[----:B--2---:R-:W-:Y:S05]  /*34ef0*/  @!P2 BRA `(.L_x_228) ;  /* 0xfffffffc00eca947 */ /* 0x004fea000383ffff */
[----:B------:R-:W-:Y:S05]  /*34f00*/  BRA `(.L_x_571) ;  /* 0xffffff7000587947 */ /* 0x000fea000383ffff */
.L_x_246:
[----:B-1----:R-:W-:-:S04]  /*34f10*/  MOV R3, UR4 ;  /* 0x0000000400037c02 */ /* 0x002fc80008000f00 */
[----:B------:R1:W2:Y:S03]  /*34f20*/  SYNCS.PHASECHK.TRANS64.TRYWAIT P0, [R3+URZ+0x344f8], R0 ;  /* 0x0344f800030075a7 */ /* 0x0002a6000800017f */
[----:B--2---:R-:W-:Y:S05]  /*34f30*/  @!P0 NANOSLEEP.SYNCS 0x989680 ;  /* 0x009896800000895d */ /* 0x004fea0003900000 */
[----:B------:R-:W2:Y:S02]  /*34f40*/  @!P0 SYNCS.PHASECHK.TRANS64 P0, [R3+URZ+0x344f8], R0 ;  /* 0x0344f800030085a7 */ /* 0x000ea4000800007f */
[----:B--2---:R-:W-:Y:S05]  /*34f50*/  @!P0 BRA `(.L_x_246) ;  /* 0xfffffffc00ec8947 */ /* 0x004fea000383ffff */
[----:B------:R-:W-:Y:S05]  /*34f60*/  BRA `(.L_x_572) ;  /* 0xffffff7c00c07947 */ /* 0x000fea000383ffff */
.L_x_248:
[----:B-1----:R-:W-:-:S04]  /*34f70*/  MOV R6, UR6 ;  /* 0x0000000600067c02 */ /* 0x002fc80008000f00 */
[----:B------:R1:W2:Y:S03]  /*34f80*/  SYNCS.PHASECHK.TRANS64.TRYWAIT P0, [R6+URZ+0x34400], R3 ;  /* 0x03440003060075a7 */ /* 0x0002a6000800017f */
[----:B--2---:R-:W-:Y:S05]  /*34f90*/  @!P0 NANOSLEEP.SYNCS 0x989680 ;  /* 0x009896800000895d */ /* 0x004fea0003900000 */
[----:B------:R-:W2:Y:S02]  /*34fa0*/  @!P0 SYNCS.PHASECHK.TRANS64 P0, [R6+URZ+0x34400], R3 ;  /* 0x03440003060085a7 */ /* 0x000ea4000800007f */
[----:B--2---:R-:W-:Y:S05]  /*34fb0*/  @!P0 BRA `(.L_x_248) ;  /* 0xfffffffc00ec8947 */ /* 0x004fea000383ffff */
[----:B------:R-:W-:Y:S05]  /*34fc0*/  BRA `(.L_x_573) ;  /* 0xffffff7c00e87947 */ /* 0x000fea000383ffff */
.L_x_254:
[----:B--2---:R-:W-:-:S04]  /*34fd0*/  IMAD.U32 R3, RZ, RZ, UR4 ;  /* 0x00000004ff037e24 */ /* 0x004fc8000f8e00ff */
[----:B------:R2:W3:Y:S03]  /*34fe0*/  SYNCS.PHASECHK.TRANS64.TRYWAIT P1, [R3+URZ+0x344d0], R8 ;  /* 0x0344d008030075a7 */ /* 0x0004e6000802017f */
[----:B---3--:R-:W-:Y:S05]  /*34ff0*/  @!P1 NANOSLEEP.SYNCS 0x989680 ;  /* 0x009896800000995d */ /* 0x008fea0003900000 */
[----:B------:R-:W3:Y:S02]  /*35000*/  @!P1 SYNCS.PHASECHK.TRANS64 P1, [R3+URZ+0x344d0], R8 ;  /* 0x0344d008030095a7 */ /* 0x000ee4000802007f */
[----:B---3--:R-:W-:Y:S05]  /*35010*/  @!P1 BRA `(.L_x_254) ;  /* 0xfffffffc00ec9947 */ /* 0x008fea000383ffff */
[----:B------:R-:W-:Y:S05]  /*35020*/  BRA `(.L_x_574) ;  /* 0xffffff8000947947 */ /* 0x000fea000383ffff */
.L_x_260:
[----:B--2---:R-:W-:-:S04]  /*35030*/  MOV R3, UR4 ;  /* 0x0000000400037c02 */ /* 0x004fc80008000f00 */
[----:B------:R2:W4:Y:S03]  /*35040*/  SYNCS.PHASECHK.TRANS64.TRYWAIT P1, [R3+URZ+0x344d8], R8 ;  /* 0x0344d808030075a7 */ /* 0x000526000802017f */
[----:B----4-:R-:W-:Y:S05]  /*35050*/  @!P1 NANOSLEEP.SYNCS 0x989680 ;  /* 0x009896800000995d */ /* 0x010fea0003900000 */
[----:B------:R-:W4:Y:S02]  /*35060*/  @!P1 SYNCS.PHASECHK.TRANS64 P1, [R3+URZ+0x344d8], R8 ;  /* 0x0344d808030095a7 */ /* 0x000f24000802007f */
[----:B----4-:R-:W-:Y:S05]  /*35070*/  @!P1 BRA `(.L_x_260) ;  /* 0xfffffffc00ec9947 */ /* 0x010fea000383ffff */
[----:B------:R-:W-:Y:S05]  /*35080*/  BRA `(.L_x_575) ;  /* 0xffffff8000d07947 */ /* 0x000fea000383ffff */
.L_x_266:
[----:B--2---:R-:W-:-:S04]  /*35090*/  MOV R3, UR4 ;  /* 0x0000000400037c02 */ /* 0x004fc80008000f00 */
[----:B------:R2:W1:Y:S03]  /*350a0*/  SYNCS.PHASECHK.TRANS64.TRYWAIT P1, [R3+URZ+0x344e0], R8 ;  /* 0x0344e008030075a7 */ /* 0x000466000802017f */
[----:B-1----:R-:W-:Y:S05]  /*350b0*/  @!P1 NANOSLEEP.SYNCS 0x989680 ;  /* 0x009896800000995d */ /* 0x002fea0003900000 */
[----:B------:R-:W1:Y:S02]  /*350c0*/  @!P1 SYNCS.PHASECHK.TRANS64 P1, [R3+URZ+0x344e0], R8 ;  /* 0x0344e008030095a7 */ /* 0x000e64000802007f */
[----:B-1----:R-:W-:Y:S05]  /*350d0*/  @!P1 BRA `(.L_x_266) ;  /* 0xfffffffc00ec9947 */ /* 0x002fea000383ffff */
[----:B------:R-:W-:Y:S05]  /*350e0*/  BRA `(.L_x_576) ;  /* 0xffffff8400147947 */ /* 0x000fea000383ffff */
.L_x_272:
[----:B--2---:R-:W-:-:S04]  /*350f0*/  MOV R3, UR4 ;  /* 0x0000000400037c02 */ /* 0x004fc80008000f00 */
[----:B------:R2:W1:Y:S03]  /*35100*/  SYNCS.PHASECHK.TRANS64.TRYWAIT P1, [R3+URZ+0x344e8], R8 ;  /* 0x0344e808030075a7 */ /* 0x000466000802017f */
[----:B-1----:R-:W-:Y:S05]  /*35110*/  @!P1 NANOSLEEP.SYNCS 0x989680 ;  /* 0x009896800000995d */ /* 0x002fea0003900000 */
[----:B------:R-:W1:Y:S02]  /*35120*/  @!P1 SYNCS.PHASECHK.TRANS64 P1, [R3+URZ+0x344e8], R8 ;  /* 0x0344e808030095a7 */ /* 0x000e64000802007f */
[----:B-1----:R-:W-:Y:S05]  /*35130*/  @!P1 BRA `(.L_x_272) ;  /* 0xfffffffc00ec9947 */ /* 0x002fea000383ffff */
[----:B------:R-:W-:Y:S05]  /*35140*/  BRA `(.L_x_577) ;  /* 0xffffff8400587947 */ /* 0x000fea000383ffff */
.L_x_278:
[----:B-12---:R-:W-:-:S04]  /*35150*/  IMAD.U32 R3, RZ, RZ, UR4 ;  /* 0x00000004ff037e24 */ /* 0x006fc8000f8e00ff */
[----:B------:R1:W2:Y:S03]  /*35160*/  SYNCS.PHASECHK.TRANS64.TRYWAIT P1, [R3+URZ+0x344d0], R2 ;  /* 0x0344d002030075a7 */ /* 0x0002a6000802017f */
[----:B--2---:R-:W-:Y:S05]  /*35170*/  @!P1 NANOSLEEP.SYNCS 0x989680 ;  /* 0x009896800000995d */ /* 0x004fea0003900000 */
[----:B------:R-:W2:Y:S02]  /*35180*/  @!P1 SYNCS.PHASECHK.TRANS64 P1, [R3+URZ+0x344d0], R2 ;  /* 0x0344d002030095a7 */ /* 0x000ea4000802007f */
[----:B--2---:R-:W-:Y:S05]  /*35190*/  @!P1 BRA `(.L_x_278) ;  /* 0xfffffffc00ec9947 */ /* 0x004fea000383ffff */
[----:B------:R-:W-:Y:S05]  /*351a0*/  BRA `(.L_x_578) ;  /* 0xffffff8400a47947 */ /* 0x000fea000383ffff */
.L_x_284:
[----:B-123--:R-:W-:-:S04]  /*351b0*/  MOV R3, UR4 ;  /* 0x0000000400037c02 */ /* 0x00efc80008000f00 */
[----:B------:R1:W2:Y:S03]  /*351c0*/  SYNCS.PHASECHK.TRANS64.TRYWAIT P1, [R3+URZ+0x344d8], R2 ;  /* 0x0344d802030075a7 */ /* 0x0002a6000802017f */
[----:B--2---:R-:W-:Y:S05]  /*351d0*/  @!P1 NANOSLEEP.SYNCS 0x989680 ;  /* 0x009896800000995d */ /* 0x004fea0003900000 */
[----:B------:R-:W2:Y:S02]  /*351e0*/  @!P1 SYNCS.PHASECHK.TRANS64 P1, [R3+URZ+0x344d8], R2 ;  /* 0x0344d802030095a7 */ /* 0x000ea4000802007f */
[----:B--2---:R-:W-:Y:S05]  /*351f0*/  @!P1 BRA `(.L_x_284) ;  /* 0xfffffffc00ec9947 */ /* 0x004fea000383ffff */
[----:B------:R-:W-:Y:S05]  /*35200*/  BRA `(.L_x_579) ;  /* 0xffffff8400d87947 */ /* 0x000fea000383ffff */
.L_x_290:
[----:B-1234-:R-:W-:-:S04]  /*35210*/  MOV R3, UR4 ;  /* 0x0000000400037c02 */ /* 0x01efc80008000f00 */
[----:B------:R1:W2:Y:S03]  /*35220*/  SYNCS.PHASECHK.TRANS64.TRYWAIT P1, [R3+URZ+0x344e0], R2 ;  /* 0x0344e002030075a7 */ /* 0x0002a6000802017f */
[----:B--2---:R-:W-:Y:S05]  /*35230*/  @!P1 NANOSLEEP.SYNCS 0x989680 ;  /* 0x009896800000995d */ /* 0x004fea0003900000 */
[----:B------:R-:W2:Y:S02]  /*35240*/  @!P1 SYNCS.PHASECHK.TRANS64 P1, [R3+URZ+0x344e0], R2 ;  /* 0x0344e002030095a7 */ /* 0x000ea4000802007f */
[----:B--2---:R-:W-:Y:S05]  /*35250*/  @!P1 BRA `(.L_x_290) ;  /* 0xfffffffc00ec9947 */ /* 0x004fea000383ffff */
[----:B------:R-:W-:Y:S05]  /*35260*/  BRA `(.L_x_580) ;  /* 0xffffff8800107947 */ /* 0x000fea000383ffff */
.L_x_296:
[----:B-1234-:R-:W-:-:S04]  /*35270*/  MOV R3, UR4 ;  /* 0x0000000400037c02 */ /* 0x01efc80008000f00 */
[----:B------:R1:W2:Y:S03]  /*35280*/  SYNCS.PHASECHK.TRANS64.TRYWAIT P1, [R3+URZ+0x344e8], R2 ;  /* 0x0344e802030075a7 */ /* 0x0002a6000802017f */
[----:B--2---:R-:W-:Y:S05]  /*35290*/  @!P1 NANOSLEEP.SYNCS 0x989680 ;  /* 0x009896800000995d */ /* 0x004fea0003900000 */
[----:B------:R-:W2:Y:S02]  /*352a0*/  @!P1 SYNCS.PHASECHK.TRANS64 P1, [R3+URZ+0x344e8], R2 ;  /* 0x0344e802030095a7 */ /* 0x000ea4000802007f */
[----:B--2---:R-:W-:Y:S05]  /*352b0*/  @!P1 BRA `(.L_x_296) ;  /* 0xfffffffc00ec9947 */ /* 0x004fea000383ffff */
[----:B------:R-:W-:Y:S05]  /*352c0*/  BRA `(.L_x_581) ;  /* 0xffffff8800487947 */ /* 0x000fea000383ffff */
.L_x_302:
[----:B-1234-:R-:W-:-:S04]  /*352d0*/  IMAD.U32 R3, RZ, RZ, UR4 ;  /* 0x00000004ff037e24 */ /* 0x01efc8000f8e00ff */
[----:B------:R1:W2:Y:S03]  /*352e0*/  SYNCS.PHASECHK.TRANS64.TRYWAIT P1, [R3+URZ+0x344d0], R8 ;  /* 0x0344d008030075a7 */ /* 0x0002a6000802017f */
[----:B--2---:R-:W-:Y:S05]  /*352f0*/  @!P1 NANOSLEEP.SYNCS 0x989680 ;  /* 0x009896800000995d */ /* 0x004fea0003900000 */
[----:B------:R-:W2:Y:S02]  /*35300*/  @!P1 SYNCS.PHASECHK.TRANS64 P1, [R3+URZ+0x344d0], R8 ;  /* 0x0344d008030095a7 */ /* 0x000ea4000802007f */
[----:B--2---:R-:W-:Y:S05]  /*35310*/  @!P1 BRA `(.L_x_302) ;  /* 0xfffffffc00ec9947 */ /* 0x004fea000383ffff */
[----:B------:R-:W-:Y:S05]  /*35320*/  BRA `(.L_x_582) ;  /* 0xffffff8800847947 */ /* 0x000fea000383ffff */
.L_x_308:
[----:B-1234-:R-:W-:-:S04]  /*35330*/  MOV R3, UR4 ;  /* 0x0000000400037c02 */ /* 0x01efc80008000f00 */
[----:B------:R1:W2:Y:S03]  /*35340*/  SYNCS.PHASECHK.TRANS64.TRYWAIT P1, [R3+URZ+0x344d8], R8 ;  /* 0x0344d808030075a7 */ /* 0x0002a6000802017f */
[----:B--2---:R-:W-:Y:S05]  /*35350*/  @!P1 NANOSLEEP.SYNCS 0x989680 ;  /* 0x009896800000995d */ /* 0x004fea0003900000 */
[----:B------:R-:W2:Y:S02]  /*35360*/  @!P1 SYNCS.PHASECHK.TRANS64 P1, [R3+URZ+0x344d8], R8 ;  /* 0x0344d808030095a7 */ /* 0x000ea4000802007f */
[----:B--2---:R-:W-:Y:S05]  /*35370*/  @!P1 BRA `(.L_x_308) ;  /* 0xfffffffc00ec9947 */ /* 0x004fea000383ffff */
[----:B------:R-:W-:Y:S05]  /*35380*/  BRA `(.L_x_583) ;  /* 0xffffff8800b87947 */ /* 0x000fea000383ffff */
.L_x_314:
[----:B-1234-:R-:W-:-:S04]  /*35390*/  MOV R3, UR4 ;  /* 0x0000000400037c02 */ /* 0x01efc80008000f00 */
[----:B------:R1:W2:Y:S03]  /*353a0*/  SYNCS.PHASECHK.TRANS64.TRYWAIT P1, [R3+URZ+0x344e0], R8 ;  /* 0x0344e008030075a7 */ /* 0x0002a6000802017f */
[----:B--2---:R-:W-:Y:S05]  /*353b0*/  @!P1 NANOSLEEP.SYNCS 0x989680 ;  /* 0x009896800000995d */ /* 0x004fea0003900000 */
[----:B------:R-:W2:Y:S02]  /*353c0*/  @!P1 SYNCS.PHASECHK.TRANS64 P1, [R3+URZ+0x344e0], R8 ;  /* 0x0344e008030095a7 */ /* 0x000ea4000802007f */
[----:B--2---:R-:W-:Y:S05]  /*353d0*/  @!P1 BRA `(.L_x_314) ;  /* 0xfffffffc00ec9947 */ /* 0x004fea000383ffff */
[----:B------:R-:W-:Y:S05]  /*353e0*/  BRA `(.L_x_584) ;  /* 0xffffff8800f07947 */ /* 0x000fea000383ffff */
.L_x_320:
[----:B-1234-:R-:W-:-:S04]  /*353f0*/  MOV R3, UR4 ;  /* 0x0000000400037c02 */ /* 0x01efc80008000f00 */
[----:B------:R1:W2:Y:S03]  /*35400*/  SYNCS.PHASECHK.TRANS64.TRYWAIT P1, [R3+URZ+0x344e8], R8 ;  /* 0x0344e808030075a7 */ /* 0x0002a6000802017f */
[----:B--2---:R-:W-:Y:S05]  /*35410*/  @!P1 NANOSLEEP.SYNCS 0x989680 ;  /* 0x009896800000995d */ /* 0x004fea0003900000 */
[----:B------:R-:W2:Y:S02]  /*35420*/  @!P1 SYNCS.PHASECHK.TRANS64 P1, [R3+URZ+0x344e8], R8 ;  /* 0x0344e808030095a7 */ /* 0x000ea4000802007f */
[----:B--2---:R-:W-:Y:S05]  /*35430*/  @!P1 BRA `(.L_x_320) ;  /* 0xfffffffc00ec9947 */ /* 0x004fea000383ffff */
[----:B------:R-:W-:Y:S05]  /*35440*/  BRA `(.L_x_585) ;  /* 0xffffff8c00287947 */ /* 0x000fea000383ffff */
.L_x_326:
[----:B-1234-:R-:W-:-:S04]  /*35450*/  IMAD.U32 R3, RZ, RZ, UR4 ;  /* 0x00000004ff037e24 */ /* 0x01efc8000f8e00ff */
[----:B------:R1:W2:Y:S03]  /*35460*/  SYNCS.PHASECHK.TRANS64.TRYWAIT P1, [R3+URZ+0x344d0], R2 ;  /* 0x0344d002030075a7 */ /* 0x0002a6000802017f */
[----:B--2---:R-:W-:Y:S05]  /*35470*/  @!P1 NANOSLEEP.SYNCS 0x989680 ;  /* 0x009896800000995d */ /* 0x004fea0003900000 */
[----:B------:R-:W2:Y:S02]  /*35480*/  @!P1 SYNCS.PHASECHK.TRANS64 P1, [R3+URZ+0x344d0], R2 ;  /* 0x0344d002030095a7 */ /* 0x000ea4000802007f */
[----:B--2---:R-:W-:Y:S05]  /*35490*/  @!P1 BRA `(.L_x_326) ;  /* 0xfffffffc00ec9947 */ /* 0x004fea000383ffff */
[----:B------:R-:W-:Y:S05]  /*354a0*/  BRA `(.L_x_586) ;  /* 0xffffff8c00647947 */ /* 0x000fea000383ffff */
.L_x_332:
[----:B-1234-:R-:W-:-:S04]  /*354b0*/  MOV R3, UR4 ;  /* 0x0000000400037c02 */ /* 0x01efc80008000f00 */
[----:B------:R1:W2:Y:S03]  /*354c0*/  SYNCS.PHASECHK.TRANS64.TRYWAIT P1, [R3+URZ+0x344d8], R2 ;  /* 0x0344d802030075a7 */ /* 0x0002a6000802017f */
[----:B--2---:R-:W-:Y:S05]  /*354d0*/  @!P1 NANOSLEEP.SYNCS 0x989680 ;  /* 0x009896800000995d */ /* 0x004fea0003900000 */
[----:B------:R-:W2:Y:S02]  /*354e0*/  @!P1 SYNCS.PHASECHK.TRANS64 P1, [R3+URZ+0x344d8], R2 ;  /* 0x0344d802030095a7 */ /* 0x000ea4000802007f */
[----:B--2---:R-:W-:Y:S05]  /*354f0*/  @!P1 BRA `(.L_x_332) ;  /* 0xfffffffc00ec9947 */ /* 0x004fea000383ffff */
[----:B------:R-:W-:Y:S05]  /*35500*/  BRA `(.L_x_587) ;  /* 0xffffff8c00987947 */ /* 0x000fea000383ffff */
.L_x_338:
[----:B-1234-:R-:W-:-:S04]  /*35510*/  MOV R3, UR4 ;  /* 0x0000000400037c02 */ /* 0x01efc80008000f00 */
[----:B------:R1:W2:Y:S03]  /*35520*/  SYNCS.PHASECHK.TRANS64.TRYWAIT P1, [R3+URZ+0x344e0], R2 ;  /* 0x0344e002030075a7 */ /* 0x0002a6000802017f */
[----:B--2---:R-:W-:Y:S05]  /*35530*/  @!P1 NANOSLEEP.SYNCS 0x989680 ;  /* 0x009896800000995d */ /* 0x004fea0003900000 */
[----:B------:R-:W2:Y:S02]  /*35540*/  @!P1 SYNCS.PHASECHK.TRANS64 P1, [R3+URZ+0x344e0], R2 ;  /* 0x0344e002030095a7 */ /* 0x000ea4000802007f */
[----:B--2---:R-:W-:Y:S05]  /*35550*/  @!P1 BRA `(.L_x_338) ;  /* 0xfffffffc00ec9947 */ /* 0x004fea000383ffff */
[----:B------:R-:W-:Y:S05]  /*35560*/  BRA `(.L_x_588) ;  /* 0xffffff8c00d07947 */ /* 0x000fea000383ffff */
.L_x_344:
[----:B-1234-:R-:W-:-:S04]  /*35570*/  MOV R3, UR4 ;  /* 0x0000000400037c02 */ /* 0x01efc80008000f00 */
[----:B------:R1:W2:Y:S03]  /*35580*/  SYNCS.PHASECHK.TRANS64.TRYWAIT P1, [R3+URZ+0x344e8], R2 ;  /* 0x0344e802030075a7 */ /* 0x0002a6000802017f */
[----:B--2---:R-:W-:Y:S05]  /*35590*/  @!P1 NANOSLEEP.SYNCS 0x989680 ;  /* 0x009896800000995d */ /* 0x004fea0003900000 */
[----:B------:R-:W2:Y:S02]  /*355a0*/  @!P1 SYNCS.PHASECHK.TRANS64 P1, [R3+URZ+0x344e8], R2 ;  /* 0x0344e802030095a7 */ /* 0x000ea4000802007f */
[----:B--2---:R-:W-:Y:S05]  /*355b0*/  @!P1 BRA `(.L_x_344) ;  /* 0xfffffffc00ec9947 */ /* 0x004fea000383ffff */
[----:B------:R-:W-:Y:S05]  /*355c0*/  BRA `(.L_x_589) ;  /* 0xffffff9000087947 */ /* 0x000fea000383ffff */
.L_x_350:
[----:B-1234-:R-:W-:-:S04]  /*355d0*/  IMAD.U32 R3, RZ, RZ, UR4 ;  /* 0x00000004ff037e24 */ /* 0x01efc8000f8e00ff */
[----:B------:R1:W2:Y:S03]  /*355e0*/  SYNCS.PHASECHK.TRANS64.TRYWAIT P1, [R3+URZ+0x344d0], R8 ;  /* 0x0344d008030075a7 */ /* 0x0002a6000802017f */
[----:B--2---:R-:W-:Y:S05]  /*355f0*/  @!P1 NANOSLEEP.SYNCS 0x989680 ;  /* 0x009896800000995d */ /* 0x004fea0003900000 */
[----:B------:R-:W2:Y:S02]  /*35600*/  @!P1 SYNCS.PHASECHK.TRANS64 P1, [R3+URZ+0x344d0], R8 ;  /* 0x0344d008030095a7 */ /* 0x000ea4000802007f */
[----:B--2---:R-:W-:Y:S05]  /*35610*/  @!P1 BRA `(.L_x_350) ;  /* 0xfffffffc00ec9947 */ /* 0x004fea000383ffff */
[----:B------:R-:W-:Y:S05]  /*35620*/  BRA `(.L_x_590) ;  /* 0xffffff9000447947 */ /* 0x000fea000383ffff */
.L_x_356:
[----:B-1234-:R-:W-:-:S04]  /*35630*/  MOV R3, UR4 ;  /* 0x0000000400037c02 */ /* 0x01efc80008000f00 */
[----:B------:R1:W2:Y:S03]  /*35640*/  SYNCS.PHASECHK.TRANS64.TRYWAIT P1, [R3+URZ+0x344d8], R8 ;  /* 0x0344d808030075a7 */ /* 0x0002a6000802017f */
[----:B--2---:R-:W-:Y:S05]  /*35650*/  @!P1 NANOSLEEP.SYNCS 0x989680 ;  /* 0x009896800000995d */ /* 0x004fea0003900000 */
[----:B------:R-:W2:Y:S02]  /*35660*/  @!P1 SYNCS.PHASECHK.TRANS64 P1, [R3+URZ+0x344d8], R8 ;  /* 0x0344d808030095a7 */ /* 0x000ea4000802007f */
[----:B--2---:R-:W-:Y:S05]  /*35670*/  @!P1 BRA `(.L_x_356) ;  /* 0xfffffffc00ec9947 */ /* 0x004fea000383ffff */
[----:B------:R-:W-:Y:S05]  /*35680*/  BRA `(.L_x_591) ;  /* 0xffffff9000787947 */ /* 0x000fea000383ffff */
.L_x_362:
[----:B-1234-:R-:W-:-:S04]  /*35690*/  MOV R3, UR4 ;  /* 0x0000000400037c02 */ /* 0x01efc80008000f00 */
[----:B------:R1:W2:Y:S03]  /*356a0*/  SYNCS.PHASECHK.TRANS64.TRYWAIT P1, [R3+URZ+0x344e0], R8 ;  /* 0x0344e008030075a7 */ /* 0x0002a6000802017f */
[----:B--2---:R-:W-:Y:S05]  /*356b0*/  @!P1 NANOSLEEP.SYNCS 0x989680 ;  /* 0x009896800000995d */ /* 0x004fea0003900000 */
[----:B------:R-:W2:Y:S02]  /*356c0*/  @!P1 SYNCS.PHASECHK.TRANS64 P1, [R3+URZ+0x344e0], R8 ;  /* 0x0344e008030095a7 */ /* 0x000ea4000802007f */
[----:B--2---:R-:W-:Y:S05]  /*356d0*/  @!P1 BRA `(.L_x_362) ;  /* 0xfffffffc00ec9947 */ /* 0x004fea000383ffff */
[----:B------:R-:W-:Y:S05]  /*356e0*/  BRA `(.L_x_592) ;  /* 0xffffff9000b07947 */ /* 0x000fea000383ffff */
.L_x_368:
[----:B-1234-:R-:W-:-:S04]  /*356f0*/  MOV R3, UR4 ;  /* 0x0000000400037c02 */ /* 0x01efc80008000f00 */
[----:B------:R1:W2:Y:S03]  /*35700*/  SYNCS.PHASECHK.TRANS64.TRYWAIT P1, [R3+URZ+0x344e8], R8 ;  /* 0x0344e808030075a7 */ /* 0x0002a6000802017f */
[----:B--2---:R-:W-:Y:S05]  /*35710*/  @!P1 NANOSLEEP.SYNCS 0x989680 ;  /* 0x009896800000995d */ /* 0x004fea0003900000 */
[----:B------:R-:W2:Y:S02]  /*35720*/  @!P1 SYNCS.PHASECHK.TRANS64 P1, [R3+URZ+0x344e8], R8 ;  /* 0x0344e808030095a7 */ /* 0x000ea4000802007f */
[----:B--2---:R-:W-:Y:S05]  /*35730*/  @!P1 BRA `(.L_x_368) ;  /* 0xfffffffc00ec9947 */ /* 0x004fea000383ffff */
[----:B------:R-:W-:Y:S05]  /*35740*/  BRA `(.L_x_593) ;  /* 0xffffff9000e87947 */ /* 0x000fea000383ffff */
.L_x_374:
[----:B-1234-:R-:W-:-:S04]  /*35750*/  IMAD.U32 R3, RZ, RZ, UR4 ;  /* 0x00000004ff037e24 */ /* 0x01efc8000f8e00ff */
[----:B------:R1:W2:Y:S03]  /*35760*/  SYNCS.PHASECHK.TRANS64.TRYWAIT P1, [R3+URZ+0x344d0], R2 ;  /* 0x0344d002030075a7 */ /* 0x0002a6000802017f */
[----:B--2---:R-:W-:Y:S05]  /*35770*/  @!P1 NANOSLEEP.SYNCS 0x989680 ;  /* 0x009896800000995d */ /* 0x004fea0003900000 */
[----:B------:R-:W2:Y:S02]  /*35780*/  @!P1 SYNCS.PHASECHK.TRANS64 P1, [R3+URZ+0x344d0], R2 ;  /* 0x0344d002030095a7 */ /* 0x000ea4000802007f */
[----:B--2---:R-:W-:Y:S05]  /*35790*/  @!P1 BRA `(.L_x_374) ;  /* 0xfffffffc00ec9947 */ /* 0x004fea000383ffff */
[----:B------:R-:W-:Y:S05]  /*357a0*/  BRA `(.L_x_594) ;  /* 0xffffff9400247947 */ /* 0x000fea000383ffff */
.L_x_380:
[----:B-1234-:R-:W-:-:S04]  /*357b0*/  MOV R3, UR4 ;  /* 0x0000000400037c02 */ /* 0x01efc80008000f00 */
[----:B------:R1:W2:Y:S03]  /*357c0*/  SYNCS.PHASECHK.TRANS64.TRYWAIT P1, [R3+URZ+0x344d8], R2 ;  /* 0x0344d802030075a7 */ /* 0x0002a6000802017f */
[----:B--2---:R-:W-:Y:S05]  /*357d0*/  @!P1 NANOSLEEP.SYNCS 0x989680 ;  /* 0x009896800000995d */ /* 0x004fea0003900000 */
[----:B------:R-:W2:Y:S02]  /*357e0*/  @!P1 SYNCS.PHASECHK.TRANS64 P1, [R3+URZ+0x344d8], R2 ;  /* 0x0344d802030095a7 */ /* 0x000ea4000802007f */
[----:B--2---:R-:W-:Y:S05]  /*357f0*/  @!P1 BRA `(.L_x_380) ;  /* 0xfffffffc00ec9947 */ /* 0x004fea000383ffff */
[----:B------:R-:W-:Y:S05]  /*35800*/  BRA `(.L_x_595) ;  /* 0xffffff9400587947 */ /* 0x000fea000383ffff */
.L_x_386:
[----:B-1234-:R-:W-:-:S04]  /*35810*/  MOV R3, UR4 ;  /* 0x0000000400037c02 */ /* 0x01efc80008000f00 */
[----:B------:R1:W2:Y:S03]  /*35820*/  SYNCS.PHASECHK.TRANS64.TRYWAIT P1, [R3+URZ+0x344e0], R2 ;  /* 0x0344e002030075a7 */ /* 0x0002a6000802017f */
[----:B--2---:R-:W-:Y:S05]  /*35830*/  @!P1 NANOSLEEP.SYNCS 0x989680 ;  /* 0x009896800000995d */ /* 0x004fea0003900000 */
[----:B------:R-:W2:Y:S02]  /*35840*/  @!P1 SYNCS.PHASECHK.TRANS64 P1, [R3+URZ+0x344e0], R2 ;  /* 0x0344e002030095a7 */ /* 0x000ea4000802007f */
[----:B--2---:R-:W-:Y:S05]  /*35850*/  @!P1 BRA `(.L_x_386) ;  /* 0xfffffffc00ec9947 */ /* 0x004fea000383ffff */
[----:B------:R-:W-:Y:S05]  /*35860*/  BRA `(.L_x_596) ;  /* 0xffffff9400907947 */ /* 0x000fea000383ffff */
.L_x_392:
[----:B-1234-:R-:W-:-:S04]  /*35870*/  MOV R3, UR4 ;  /* 0x0000000400037c02 */ /* 0x01efc80008000f00 */
[----:B------:R1:W2:Y:S03]  /*35880*/  SYNCS.PHASECHK.TRANS64.TRYWAIT P1, [R3+URZ+0x344e8], R2 ;  /* 0x0344e802030075a7 */ /* 0x0002a6000802017f */
[----:B--2---:R-:W-:Y:S05]  /*35890*/  @!P1 NANOSLEEP.SYNCS 0x989680 ;  /* 0x009896800000995d */ /* 0x004fea0003900000 */
[----:B------:R-:W2:Y:S02]  /*358a0*/  @!P1 SYNCS.PHASECHK.TRANS64 P1, [R3+URZ+0x344e8], R2 ;  /* 0x0344e802030095a7 */ /* 0x000ea4000802007f */
[----:B--2---:R-:W-:Y:S05]  /*358b0*/  @!P1 BRA `(.L_x_392) ;  /* 0xfffffffc00ec9947 */ /* 0x004fea000383ffff */
[----:B------:R-:W-:Y:S05]  /*358c0*/  BRA `(.L_x_597) ;  /* 0xffffff9400c87947 */ /* 0x000fea000383ffff */
.L_x_398:
[----:B-1234-:R-:W-:-:S04]  /*358d0*/  IMAD.U32 R3, RZ, RZ, UR4 ;  /* 0x00000004ff037e24 */ /* 0x01efc8000f8e00ff */
[----:B------:R1:W2:Y:S03]  /*358e0*/  SYNCS.PHASECHK.TRANS64.TRYWAIT P1, [R3+URZ+0x344d0], R8 ;  /* 0x0344d008030075a7 */ /* 0x0002a6000802017f */
[----:B--2---:R-:W-:Y:S05]  /*358f0*/  @!P1 NANOSLEEP.SYNCS 0x989680 ;  /* 0x009896800000995d */ /* 0x004fea0003900000 */
[----:B------:R-:W2:Y:S02]  /*35900*/  @!P1 SYNCS.PHASECHK.TRANS64 P1, [R3+URZ+0x344d0], R8 ;  /* 0x0344d008030095a7 */ /* 0x000ea4000802007f */
[----:B--2---:R-:W-:Y:S05]  /*35910*/  @!P1 BRA `(.L_x_398) ;  /* 0xfffffffc00ec9947 */ /* 0x004fea000383ffff */
[----:B------:R-:W-:Y:S05]  /*35920*/  BRA `(.L_x_598) ;  /* 0xffffff9800047947 */ /* 0x000fea000383ffff */
.L_x_404:
[----:B-1234-:R-:W-:-:S04]  /*35930*/  MOV R3, UR4 ;  /* 0x0000000400037c02 */ /* 0x01efc80008000f00 */
[----:B------:R1:W2:Y:S03]  /*35940*/  SYNCS.PHASECHK.TRANS64.TRYWAIT P1, [R3+URZ+0x344d8], R8 ;  /* 0x0344d808030075a7 */ /* 0x0002a6000802017f */
[----:B--2---:R-:W-:Y:S05]  /*35950*/  @!P1 NANOSLEEP.SYNCS 0x989680 ;  /* 0x009896800000995d */ /* 0x004fea0003900000 */
[----:B------:R-:W2:Y:S02]  /*35960*/  @!P1 SYNCS.PHASECHK.TRANS64 P1, [R3+URZ+0x344d8], R8 ;  /* 0x0344d808030095a7 */ /* 0x000ea4000802007f */
[----:B--2---:R-:W-:Y:S05]  /*35970*/  @!P1 BRA `(.L_x_404) ;  /* 0xfffffffc00ec9947 */ /* 0x004fea000383ffff */
[----:B------:R-:W-:Y:S05]  /*35980*/  BRA `(.L_x_599) ;  /* 0xffffff9800387947 */ /* 0x000fea000383ffff */
.L_x_410:
[----:B-1234-:R-:W-:-:S04]  /*35990*/  MOV R3, UR4 ;  /* 0x0000000400037c02 */ /* 0x01efc80008000f00 */
[----:B------:R1:W2:Y:S03]  /*359a0*/  SYNCS.PHASECHK.TRANS64.TRYWAIT P1, [R3+URZ+0x344e0], R8 ;  /* 0x0344e008030075a7 */ /* 0x0002a6000802017f */
[----:B--2---:R-:W-:Y:S05]  /*359b0*/  @!P1 NANOSLEEP.SYNCS 0x989680 ;  /* 0x009896800000995d */ /* 0x004fea0003900000 */
[----:B------:R-:W2:Y:S02]  /*359c0*/  @!P1 SYNCS.PHASECHK.TRANS64 P1, [R3+URZ+0x344e0], R8 ;  /* 0x0344e008030095a7 */ /* 0x000ea4000802007f */
[----:B--2---:R-:W-:Y:S05]  /*359d0*/  @!P1 BRA `(.L_x_410) ;  /* 0xfffffffc00ec9947 */ /* 0x004fea000383ffff */
[----:B------:R-:W-:Y:S05]  /*359e0*/  BRA `(.L_x_600) ;  /* 0xffffff9800707947 */ /* 0x000fea000383ffff */
.L_x_416:
[----:B-1234-:R-:W-:-:S04]  /*359f0*/  MOV R3, UR4 ;  /* 0x0000000400037c02 */ /* 0x01efc80008000f00 */
[----:B------:R1:W2:Y:S03]  /*35a00*/  SYNCS.PHASECHK.TRANS64.TRYWAIT P1, [R3+URZ+0x344e8], R8 ;  /* 0x0344e808030075a7 */ /* 0x0002a6000802017f */
[----:B--2---:R-:W-:Y:S05]  /*35a10*/  @!P1 NANOSLEEP.SYNCS 0x989680 ;  /* 0x009896800000995d */ /* 0x004fea0003900000 */
[----:B------:R-:W2:Y:S02]  /*35a20*/  @!P1 SYNCS.PHASECHK.TRANS64 P1, [R3+URZ+0x344e8], R8 ;  /* 0x0344e808030095a7 */ /* 0x000ea4000802007f */
[----:B--2---:R-:W-:Y:S05]  /*35a30*/  @!P1 BRA `(.L_x_416) ;  /* 0xfffffffc00ec9947 */ /* 0x004fea000383ffff */
[----:B------:R-:W-:Y:S05]  /*35a40*/  BRA `(.L_x_601) ;  /* 0xffffff9800a87947 */ /* 0x000fea000383ffff */
.L_x_422:
[----:B-1234-:R-:W-:-:S04]  /*35a50*/  IMAD.U32 R3, RZ, RZ, UR4 ;  /* 0x00000004ff037e24 */ /* 0x01efc8000f8e00ff */
[----:B------:R1:W2:Y:S03]  /*35a60*/  SYNCS.PHASECHK.TRANS64.TRYWAIT P1, [R3+URZ+0x344d0], R2 ;  /* 0x0344d002030075a7 */ /* 0x0002a6000802017f */
[----:B--2---:R-:W-:Y:S05]  /*35a70*/  @!P1 NANOSLEEP.SYNCS 0x989680 ;  /* 0x009896800000995d */ /* 0x004fea0003900000 */
[----:B------:R-:W2:Y:S02]  /*35a80*/  @!P1 SYNCS.PHASECHK.TRANS64 P1, [R3+URZ+0x344d0], R2 ;  /* 0x0344d002030095a7 */ /* 0x000ea4000802007f */
[----:B--2---:R-:W-:Y:S05]  /*35a90*/  @!P1 BRA `(.L_x_422) ;  /* 0xfffffffc00ec9947 */ /* 0x004fea000383ffff */
[----:B------:R-:W-:Y:S05]  /*35aa0*/  BRA `(.L_x_602) ;  /* 0xffffff9800e47947 */ /* 0x000fea000383ffff */
.L_x_428:
[----:B-1234-:R-:W-:-:S04]  /*35ab0*/  MOV R3, UR4 ;  /* 0x0000000400037c02 */ /* 0x01efc80008000f00 */
[----:B------:R1:W2:Y:S03]  /*35ac0*/  SYNCS.PHASECHK.TRANS64.TRYWAIT P1, [R3+URZ+0x344d8], R2 ;  /* 0x0344d802030075a7 */ /* 0x0002a6000802017f */
[----:B--2---:R-:W-:Y:S05]  /*35ad0*/  @!P1 NANOSLEEP.SYNCS 0x989680 ;  /* 0x009896800000995d */ /* 0x004fea0003900000 */
[----:B------:R-:W2:Y:S02]  /*35ae0*/  @!P1 SYNCS.PHASECHK.TRANS64 P1, [R3+URZ+0x344d8], R2 ;  /* 0x0344d802030095a7 */ /* 0x000ea4000802007f */
[----:B--2---:R-:W-:Y:S05]  /*35af0*/  @!P1 BRA `(.L_x_428) ;  /* 0xfffffffc00ec9947 */ /* 0x004fea000383ffff */
[----:B------:R-:W-:Y:S05]  /*35b00*/  BRA `(.L_x_603) ;  /* 0xffffff9c00187947 */ /* 0x000fea000383ffff */
.L_x_434:
[----:B-1234-:R-:W-:-:S04]  /*35b10*/  MOV R3, UR4 ;  /* 0x0000000400037c02 */ /* 0x01efc80008000f00 */
[----:B------:R1:W2:Y:S03]  /*35b20*/  SYNCS.PHASECHK.TRANS64.TRYWAIT P1, [R3+URZ+0x344e0], R2 ;  /* 0x0344e002030075a7 */ /* 0x0002a6000802017f */
[----:B--2---:R-:W-:Y:S05]  /*35b30*/  @!P1 NANOSLEEP.SYNCS 0x989680 ;  /* 0x009896800000995d */ /* 0x004fea0003900000 */
[----:B------:R-:W2:Y:S02]  /*35b40*/  @!P1 SYNCS.PHASECHK.TRANS64 P1, [R3+URZ+0x344e0], R2 ;  /* 0x0344e002030095a7 */ /* 0x000ea4000802007f */
[----:B--2---:R-:W-:Y:S05]  /*35b50*/  @!P1 BRA `(.L_x_434) ;  /* 0xfffffffc00ec9947 */ /* 0x004fea000383ffff */
[----:B------:R-:W-:Y:S05]  /*35b60*/  BRA `(.L_x_604) ;  /* 0xffffff9c00507947 */ /* 0x000fea000383ffff */
.L_x_440:
[----:B-1234-:R-:W-:-:S04]  /*35b70*/  MOV R3, UR4 ;  /* 0x0000000400037c02 */ /* 0x01efc80008000f00 */
[----:B------:R1:W2:Y:S03]  /*35b80*/  SYNCS.PHASECHK.TRANS64.TRYWAIT P1, [R3+URZ+0x344e8], R2 ;  /* 0x0344e802030075a7 */ /* 0x0002a6000802017f */
[----:B--2---:R-:W-:Y:S05]  /*35b90*/  @!P1 NANOSLEEP.SYNCS 0x989680 ;  /* 0x009896800000995d */ /* 0x004fea0003900000 */
[----:B------:R-:W2:Y:S02]  /*35ba0*/  @!P1 SYNCS.PHASECHK.TRANS64 P1, [R3+URZ+0x344e8], R2 ;  /* 0x0344e802030095a7 */ /* 0x000ea4000802007f */
[----:B--2---:R-:W-:Y:S05]  /*35bb0*/  @!P1 BRA `(.L_x_440) ;  /* 0xfffffffc00ec9947 */ /* 0x004fea000383ffff */
[----:B------:R-:W-:Y:S05]  /*35bc0*/  BRA `(.L_x_605) ;  /* 0xffffff9c008c7947 */ /* 0x000fea000383ffff */
.L_x_455:
[----:B-1----:R-:W-:-:S04]  /*35bd0*/  IMAD.U32 R3, RZ, RZ, UR4 ;  /* 0x00000004ff037e24 */ /* 0x002fc8000f8e00ff */
[----:B------:R1:W2:Y:S03]  /*35be0*/  SYNCS.PHASECHK.TRANS64.TRYWAIT P0, [R3+URZ+0x344d0], R8 ;  /* 0x0344d008030075a7 */ /* 0x0002a6000800017f */
[----:B--2---:R-:W-:Y:S05]  /*35bf0*/  @!P0 NANOSLEEP.SYNCS 0x989680 ;  /* 0x009896800000895d */ /* 0x004fea0003900000 */
[----:B------:R-:W2:Y:S02]  /*35c00*/  @!P0 SYNCS.PHASECHK.TRANS64 P0, [R3+URZ+0x344d0], R8 ;  /* 0x0344d008030085a7 */ /* 0x000ea4000800007f */
[----:B--2---:R-:W-:Y:S05]  /*35c10*/  @!P0 BRA `(.L_x_455) ;  /* 0xfffffffc00ec8947 */ /* 0x004fea000383ffff */
[----:B------:R-:W-:Y:S05]  /*35c20*/  BRA `(.L_x_606) ;  /* 0xffffffa400147947 */ /* 0x000fea000383ffff */
.L_x_457:
[----:B-1----:R-:W-:-:S04]  /*35c30*/  MOV R3, UR4 ;  /* 0x0000000400037c02 */ /* 0x002fc80008000f00 */
[----:B------:R1:W2:Y:S03]  /*35c40*/  SYNCS.PHASECHK.TRANS64.TRYWAIT P0, [R3+URZ+0x344d8], R8 ;  /* 0x0344d808030075a7 */ /* 0x0002a6000800017f */
[----:B--2---:R-:W-:Y:S05]  /*35c50*/  @!P0 NANOSLEEP.SYNCS 0x989680 ;  /* 0x009896800000895d */ /* 0x004fea0003900000 */
[----:B------:R-:W2:Y:S02]  /*35c60*/  @!P0 SYNCS.PHASECHK.TRANS64 P0, [R3+URZ+0x344d8], R8 ;  /* 0x0344d808030085a7 */ /* 0x000ea4000800007f */
[----:B--2---:R-:W-:Y:S05]  /*35c70*/  @!P0 BRA `(.L_x_457) ;  /* 0xfffffffc00ec8947 */ /* 0x004fea000383ffff */
[----:B------:R-:W-:Y:S05]  /*35c80*/  BRA `(.L_x_607) ;  /* 0xffffffa4000c7947 */ /* 0x000fea000383ffff */
.L_x_459:
[----:B-1----:R-:W-:-:S04]  /*35c90*/  MOV R3, UR4 ;  /* 0x0000000400037c02 */ /* 0x002fc80008000f00 */
[----:B------:R1:W2:Y:S03]  /*35ca0*/  SYNCS.PHASECHK.TRANS64.TRYWAIT P0, [R3+URZ+0x344e0], R8 ;  /* 0x0344e008030075a7 */ /* 0x0002a6000800017f */
[----:B--2---:R-:W-:Y:S05]  /*35cb0*/  @!P0 NANOSLEEP.SYNCS 0x989680 ;  /* 0x009896800000895d */ /* 0x004fea0003900000 */
[----:B------:R-:W2:Y:S02]  /*35cc0*/  @!P0 SYNCS.PHASECHK.TRANS64 P0, [R3+URZ+0x344e0], R8 ;  /* 0x0344e008030085a7 */ /* 0x000ea4000800007f */
[----:B--2---:R-:W-:Y:S05]  /*35cd0*/  @!P0 BRA `(.L_x_459) ;  /* 0xfffffffc00ec8947 */ /* 0x004fea000383ffff */
[----:B------:R-:W-:Y:S05]  /*35ce0*/  BRA `(.L_x_608) ;  /* 0xffffffa400047947 */ /* 0x000fea000383ffff */
.L_x_471:
[----:B------:R-:W-:Y:S01]  /*35cf0*/  BSSY B1, `(.L_x_609) ;  /* 0x0000006000017945 */ /* 0x000fe20003800000 */
[----:B------:R-:W-:-:S07]  /*35d00*/  MOV R15, 0xffffffff ;  /* 0xffffffff000f7802 */ /* 0x000fce0000000f00 */
[----:B------:R-:W-:Y:S05]  /*35d10*/  WARPSYNC.COLLECTIVE R15, `(.L_x_610) ;  /* 0x000000000f0c7348 */ /* 0x000fea0003c00000 */
[----:B------:R-:W-:Y:S02]  /*35d20*/  ELECT P6, UR62, PT ;  /* 0x00000000003e782f */ /* 0x000fe400038c0000 */
[----:B------:R-:W-:Y:S01]  /*35d30*/  MOV R14, UR62 ;  /* 0x0000003e000e7c02 */ /* 0x000fe20008000f00 */
[----:B------:R-:W-:Y:S10]  /*35d40*/  ENDCOLLECTIVE ;  /* 0x000000000000791b */ /* 0x000ff40003800000 */
.L_x_610:
[----:B------:R-:W-:Y:S05]  /*35d50*/  BSYNC B1 ;  /* 0x0000000000017941 */ /* 0x000fea0003800000 */
.L_x_609:
[----:B------:R-:W-:Y:S05]  /*35d60*/  BRA `(.L_x_611) ;  /* 0xffffffb0000c7947 */ /* 0x000fea000383ffff */
.L_x_474:
[----:B--2---:R2:W3:Y:S02]  /*35d70*/  SYNCS.PHASECHK.TRANS64.TRYWAIT P0, [R8+URZ+0x34498], R5 ;  /* 0x03449805080075a7 */ /* 0x0044e4000800017f */
[----:B---3--:R-:W-:Y:S05]  /*35d80*/  @!P0 NANOSLEEP.SYNCS 0x989680 ;  /* 0x009896800000895d */ /* 0x008fea0003900000 */
[----:B------:R-:W3:Y:S02]  /*35d90*/  @!P0 SYNCS.PHASECHK.TRANS64 P0, [R8+URZ+0x34498], R5 ;  /* 0x03449805080085a7 */ /* 0x000ee4000800007f */
[----:B---3--:R-:W-:Y:S05]  /*35da0*/  @!P0 BRA `(.L_x_474) ;  /* 0xfffffffc00f08947 */ /* 0x008fea000383ffff */
[----:B------:R-:W-:Y:S05]  /*35db0*/  BRA `(.L_x_612) ;  /* 0xffffffb000347947 */ /* 0x000fea000383ffff */
.L_x_480:
[----:B-1----:R1:W2:Y:S02]  /*35dc0*/  SYNCS.PHASECHK.TRANS64.TRYWAIT P0, [R3+URZ+0x34400], R2 ;  /* 0x03440002030075a7 */ /* 0x0022a4000800017f */
[----:B--2---:R-:W-:Y:S05]  /*35dd0*/  @!P0 NANOSLEEP.SYNCS 0x989680 ;  /* 0x009896800000895d */ /* 0x004fea0003900000 */
[----:B------:R-:W2:Y:S02]  /*35de0*/  @!P0 SYNCS.PHASECHK.TRANS64 P0, [R3+URZ+0x34400], R2 ;  /* 0x03440002030085a7 */ /* 0x000ea4000800007f */
[----:B--2---:R-:W-:Y:S05]  /*35df0*/  @!P0 BRA `(.L_x_480) ;  /* 0xfffffffc00f08947 */ /* 0x004fea000383ffff */
[----:B------:R-:W-:Y:S05]  /*35e00*/  BRA `(.L_x_613) ;  /* 0xffffffb000f87947 */ /* 0x000fea000383ffff */
.L_x_483:
[----:B------:R-:W-:Y:S01]  /*35e10*/  BSSY B1, `(.L_x_614) ;  /* 0x0000006000017945 */ /* 0x000fe20003800000 */
[----:B------:R-:W-:-:S07]  /*35e20*/  IMAD.MOV.U32 R15, RZ, RZ, -0x1 ;  /* 0xffffffffff0f7424 */ /* 0x000fce00078e00ff */
[----:B-1---5:R-:W-:Y:S05]  /*35e30*/  WARPSYNC.COLLECTIVE R15, `(.L_x_615) ;  /* 0x000000000f0c7348 */ /* 0x022fea0003c00000 */
[----:B------:R-:W-:Y:S02]  /*35e40*/  ELECT P6, UR62, PT ;  /* 0x00000000003e782f */ /* 0x000fe400038c0000 */
[----:B------:R-:W-:Y:S01]  /*35e50*/  MOV R14, UR62 ;  /* 0x0000003e000e7c02 */ /* 0x000fe20008000f00 */
[----:B-1---5:R-:W-:Y:S10]  /*35e60*/  ENDCOLLECTIVE ;  /* 0x000000000000791b */ /* 0x022ff40003800000 */
.L_x_615:
[----:B------:R-:W-:Y:S05]  /*35e70*/  BSYNC B1 ;  /* 0x0000000000017941 */ /* 0x000fea0003800000 */
.L_x_614:
[----:B------:R-:W-:Y:S05]  /*35e80*/  BRA `(.L_x_616) ;  /* 0xffffffb400407947 */ /* 0x000fea000383ffff */
.L_x_486:
[----:B------:R-:W-:Y:S01]  /*35e90*/  BSSY B1, `(.L_x_617) ;  /* 0x0000005000017945 */ /* 0x000fe20003800000 */
[----:B--2---:R-:W-:-:S07]  /*35ea0*/  MOV R15, 0xffffffff ;  /* 0xffffffff000f7802 */ /* 0x004fce0000000f00 */
[----:B-1---5:R-:W-:Y:S05]  /*35eb0*/  WARPSYNC.COLLECTIVE R15, `(.L_x_618) ;  /* 0x000000000f087348 */ /* 0x022fea0003c00000 */
[----:B------:R-:W-:Y:S01]  /*35ec0*/  NOP ;  /* 0x0000000000007918 */ /* 0x000fe20000000000 */
[----:B-1---5:R-:W-:Y:S01]  /*35ed0*/  ENDCOLLECTIVE ;  /* 0x000000000000791b */ /* 0x022fe20003800000 */
.L_x_618:
[----:B------:R-:W-:Y:S05]  /*35ee0*/  BSYNC B1 ;  /* 0x0000000000017941 */ /* 0x000fea0003800000 */
.L_x_617:
[----:B------:R-:W-:-:S07]  /*35ef0*/  MOV R15, 0xffffffff ;  /* 0xffffffff000f7802 */ /* 0x000fce0000000f00 */
[----:B------:R-:W-:Y:S05]  /*35f00*/  WARPSYNC.COLLECTIVE R15, `(.L_x_619) ;  /* 0x000000000f0c7348 */ /* 0x000fea0003c00000 */
[----:B------:R-:W-:Y:S02]  /*35f10*/  ELECT P6, UR62, PT ;  /* 0x00000000003e782f */ /* 0x000fe400038c0000 */
[----:B------:R-:W-:Y:S01]  /*35f20*/  MOV R14, UR62 ;  /* 0x0000003e000e7c02 */ /* 0x000fe20008000f00 */
[----:B------:R-:W-:Y:S10]  /*35f30*/  ENDCOLLECTIVE ;  /* 0x000000000000791b */ /* 0x000ff40003800000 */
.L_x_619:
[----:B------:R-:W-:Y:S05]  /*35f40*/  BRA `(.L_x_620) ;  /* 0xffffffb800607947 */ /* 0x000fea000383ffff */
.L_x_489:
[----:B------:R-:W-:Y:S01]  /*35f50*/  BSSY B0, `(.L_x_621) ;  /* 0x0000006000007945 */ /* 0x000fe20003800000 */
[----:B------:R-:W-:-:S07]  /*35f60*/  MOV R15, 0xffffffff ;  /* 0xffffffff000f7802 */ /* 0x000fce0000000f00 */
[----:B-----5:R-:W-:Y:S05]  /*35f70*/  WARPSYNC.COLLECTIVE R15, `(.L_x_622) ;  /* 0x000000000f0c7348 */ /* 0x020fea0003c00000 */
[----:B-----5:R-:W-:Y:S02]  /*35f80*/  ELECT P6, UR62, PT ;  /* 0x00000000003e782f */ /* 0x020fe400038c0000 */
[----:B------:R-:W-:Y:S01]  /*35f90*/  MOV R14, UR62 ;  /* 0x0000003e000e7c02 */ /* 0x000fe20008000f00 */
[----:B------:R-:W-:Y:S10]  /*35fa0*/  ENDCOLLECTIVE ;  /* 0x000000000000791b */ /* 0x000ff40003800000 */
.L_x_622:
[----:B------:R-:W-:Y:S05]  /*35fb0*/  BSYNC B0 ;  /* 0x0000000000007941 */ /* 0x000fea0003800000 */
.L_x_621:
[----:B------:R-:W-:Y:S05]  /*35fc0*/  BRA `(.L_x_623) ;  /* 0xffffffb800b07947 */ /* 0x000fea000383ffff */
.L_x_493:
[----:B-1----:R1:W2:Y:S02]  /*35fd0*/  SYNCS.PHASECHK.TRANS64.TRYWAIT P0, [R7+URZ], R2 ;  /* 0x00000002070075a7 */ /* 0x0022a4000800017f */
[----:B--2---:R-:W-:Y:S05]  /*35fe0*/  @!P0 NANOSLEEP.SYNCS 0x989680 ;  /* 0x009896800000895d */ /* 0x004fea0003900000 */
[----:B------:R-:W2:Y:S02]  /*35ff0*/  @!P0 SYNCS.PHASECHK.TRANS64 P0, [R7+URZ], R2 ;  /* 0x00000002070085a7 */ /* 0x000ea4000800007f */
[----:B--2---:R-:W-:Y:S05]  /*36000*/  @!P0 BRA `(.L_x_493) ;  /* 0xfffffffc00f08947 */ /* 0x004fea000383ffff */
[----:B------:R-:W-:Y:S05]  /*36010*/  BRA `(.L_x_624) ;  /* 0xffffffb800ec7947 */ /* 0x000fea000383ffff */
.L_x_494:
[----:B-1----:R1:W2:Y:S02]  /*36020*/  SYNCS.PHASECHK.TRANS64.TRYWAIT P0, [R9+URZ], R4 ;  /* 0x00000004090075a7 */ /* 0x0022a4000800017f */
[----:B--2---:R-:W-:Y:S05]  /*36030*/  @!P0 NANOSLEEP.SYNCS 0x989680 ;  /* 0x009896800000895d */ /* 0x004fea0003900000 */
[----:B------:R-:W2:Y:S02]  /*36040*/  @!P0 SYNCS.PHASECHK.TRANS64 P0, [R9+URZ], R4 ;  /* 0x00000004090085a7 */ /* 0x000ea4000800007f */
[----:B--2---:R-:W-:Y:S05]  /*36050*/  @!P0 BRA `(.L_x_494) ;  /* 0xfffffffc00f08947 */ /* 0x004fea000383ffff */
[----:B------:R-:W-:Y:S05]  /*36060*/  BRA `(.L_x_625) ;  /* 0xffffffb800f47947 */ /* 0x000fea000383ffff */
.L_x_512:
[----:B-1----:R1:W3:Y:S02]  /*36070*/  SYNCS.PHASECHK.TRANS64.TRYWAIT P2, [R12+URZ+0x34440], R3 ;  /* 0x034440030c0075a7 */ /* 0x0022e4000804017f */
[----:B---3--:R-:W-:Y:S05]  /*36080*/  @!P2 NANOSLEEP.SYNCS 0x989680 ;  /* 0x009896800000a95d */ /* 0x008fea0003900000 */
[----:B------:R-:W3:Y:S02]  /*36090*/  @!P2 SYNCS.PHASECHK.TRANS64 P2, [R12+URZ+0x34440], R3 ;  /* 0x034440030c00a5a7 */ /* 0x000ee4000804007f */
[----:B---3--:R-:W-:Y:S05]  /*360a0*/  @!P2 BRA `(.L_x_512) ;  /* 0xfffffffc00f0a947 */ /* 0x008fea000383ffff */
[----:B------:R-:W-:Y:S05]  /*360b0*/  BRA `(.L_x_626) ;  /* 0xffffffd800107947 */ /* 0x000fea000383ffff */
.L_x_518:
[----:B-1----:R1:W2:Y:S02]  /*360c0*/  SYNCS.PHASECHK.TRANS64.TRYWAIT P0, [R3+URZ+0x34440], R0 ;  /* 0x03444000030075a7 */ /* 0x0022a4000800017f */
[----:B--2---:R-:W-:Y:S05]  /*360d0*/  @!P0 NANOSLEEP.SYNCS 0x989680 ;  /* 0x009896800000895d */ /* 0x004fea0003900000 */
[----:B------:R-:W2:Y:S02]  /*360e0*/  @!P0 SYNCS.PHASECHK.TRANS64 P0, [R3+URZ+0x34440], R0 ;  /* 0x03444000030085a7 */ /* 0x000ea4000800007f */
[----:B--2---:R-:W-:Y:S05]  /*360f0*/  @!P0 BRA `(.L_x_518) ;  /* 0xfffffffc00f08947 */ /* 0x004fea000383ffff */
[----:B------:R-:W-:Y:S05]  /*36100*/  BRA `(.L_x_627) ;  /* 0xffffffd800787947 */ /* 0x000fea000383ffff */
.L_x_520:
[----:B-1----:R1:W2:Y:S02]  /*36110*/  SYNCS.PHASECHK.TRANS64.TRYWAIT P0, [R3+URZ+0x34440], R0 ;  /* 0x03444000030075a7 */ /* 0x0022a4000800017f */
[----:B--2---:R-:W-:Y:S05]  /*36120*/  @!P0 NANOSLEEP.SYNCS 0x989680 ;  /* 0x009896800000895d */ /* 0x004fea0003900000 */
[----:B------:R-:W2:Y:S02]  /*36130*/  @!P0 SYNCS.PHASECHK.TRANS64 P0, [R3+URZ+0x34440], R0 ;  /* 0x03444000030085a7 */ /* 0x000ea4000800007f */
[----:B--2---:R-:W-:Y:S05]  /*36140*/  @!P0 BRA `(.L_x_520) ;  /* 0xfffffffc00f08947 */ /* 0x004fea000383ffff */
[----:B------:R-:W-:Y:S05]  /*36150*/  BRA `(.L_x_628) ;  /* 0xffffffd800907947 */ /* 0x000fea000383ffff */
.L_x_522:
[----:B-1----:R1:W2:Y:S02]  /*36160*/  SYNCS.PHASECHK.TRANS64.TRYWAIT P0, [R3+URZ+0x34440], R0 ;  /* 0x03444000030075a7 */ /* 0x0022a4000800017f */
[----:B--2---:R-:W-:Y:S05]  /*36170*/  @!P0 NANOSLEEP.SYNCS 0x989680 ;  /* 0x009896800000895d */ /* 0x004fea0003900000 */
[----:B------:R-:W2:Y:S02]  /*36180*/  @!P0 SYNCS.PHASECHK.TRANS64 P0, [R3+URZ+0x34440], R0 ;  /* 0x03444000030085a7 */ /* 0x000ea4000800007f */
[----:B--2---:R-:W-:Y:S05]  /*36190*/  @!P0 BRA `(.L_x_522) ;  /* 0xfffffffc00f08947 */ /* 0x004fea000383ffff */
[----:B------:R-:W-:Y:S05]  /*361a0*/  BRA `(.L_x_629) ;  /* 0xffffffd800a87947 */ /* 0x000fea000383ffff */
.L_x_524:
[----:B-1----:R1:W2:Y:S02]  /*361b0*/  SYNCS.PHASECHK.TRANS64.TRYWAIT P0, [R3+URZ+0x34440], R0 ;  /* 0x03444000030075a7 */ /* 0x0022a4000800017f */
[----:B--2---:R-:W-:Y:S05]  /*361c0*/  @!P0 NANOSLEEP.SYNCS 0x989680 ;  /* 0x009896800000895d */ /* 0x004fea0003900000 */
[----:B------:R-:W2:Y:S02]  /*361d0*/  @!P0 SYNCS.PHASECHK.TRANS64 P0, [R3+URZ+0x34440], R0 ;  /* 0x03444000030085a7 */ /* 0x000ea4000800007f */
[----:B--2---:R-:W-:Y:S05]  /*361e0*/  @!P0 BRA `(.L_x_524) ;  /* 0xfffffffc00f08947 */ /* 0x004fea000383ffff */
[----:B------:R-:W-:Y:S05]  /*361f0*/  BRA `(.L_x_630) ;  /* 0xffffffd800c07947 */ /* 0x000fea000383ffff */
.L_x_526:
[----:B-1----:R1:W2:Y:S02]  /*36200*/  SYNCS.PHASECHK.TRANS64.TRYWAIT P0, [R3+URZ+0x34440], R0 ;  /* 0x03444000030075a7 */ /* 0x0022a4000800017f */
[----:B--2---:R-:W-:Y:S05]  /*36210*/  @!P0 NANOSLEEP.SYNCS 0x989680 ;  /* 0x009896800000895d */ /* 0x004fea0003900000 */
[----:B------:R-:W2:Y:S02]  /*36220*/  @!P0 SYNCS.PHASECHK.TRANS64 P0, [R3+URZ+0x34440], R0 ;  /* 0x03444000030085a7 */ /* 0x000ea4000800007f */
[----:B--2---:R-:W-:Y:S05]  /*36230*/  @!P0 BRA `(.L_x_526) ;  /* 0xfffffffc00f08947 */ /* 0x004fea000383ffff */
[----:B------:R-:W-:Y:S05]  /*36240*/  BRA `(.L_x_631) ;  /* 0xffffffd800d87947 */ /* 0x000fea000383ffff */
.L_x_528:
[----:B-1----:R1:W2:Y:S02]  /*36250*/  SYNCS.PHASECHK.TRANS64.TRYWAIT P0, [R3+URZ+0x34440], R0 ;  /* 0x03444000030075a7 */ /* 0x0022a4000800017f */
[----:B--2---:R-:W-:Y:S05]  /*36260*/  @!P0 NANOSLEEP.SYNCS 0x989680 ;  /* 0x009896800000895d */ /* 0x004fea0003900000 */
[----:B------:R-:W2:Y:S02]  /*36270*/  @!P0 SYNCS.PHASECHK.TRANS64 P0, [R3+URZ+0x34440], R0 ;  /* 0x03444000030085a7 */ /* 0x000ea4000800007f */
[----:B--2---:R-:W-:Y:S05]  /*36280*/  @!P0 BRA `(.L_x_528) ;  /* 0xfffffffc00f08947 */ /* 0x004fea000383ffff */
[----:B------:R-:W-:Y:S05]  /*36290*/  BRA `(.L_x_632) ;  /* 0xffffffd800f07947 */ /* 0x000fea000383ffff */
.L_x_530:
[----:B-1----:R1:W2:Y:S02]  /*362a0*/  SYNCS.PHASECHK.TRANS64.TRYWAIT P0, [R3+URZ+0x34440], R0 ;  /* 0x03444000030075a7 */ /* 0x0022a4000800017f */
[----:B--2---:R-:W-:Y:S05]  /*362b0*/  @!P0 NANOSLEEP.SYNCS 0x989680 ;  /* 0x009896800000895d */ /* 0x004fea0003900000 */
[----:B------:R-:W2:Y:S02]  /*362c0*/  @!P0 SYNCS.PHASECHK.TRANS64 P0, [R3+URZ+0x34440], R0 ;  /* 0x03444000030085a7 */ /* 0x000ea4000800007f */
[----:B--2---:R-:W-:Y:S05]  /*362d0*/  @!P0 BRA `(.L_x_530) ;  /* 0xfffffffc00f08947 */ /* 0x004fea000383ffff */
[----:B------:R-:W-:Y:S05]  /*362e0*/  BRA `(.L_x_633) ;  /* 0xffffffdc00087947 */ /* 0x000fea000383ffff */
        .weak           $__internal_0_$__cuda_sm20_div_u64
        .type           $__internal_0_$__cuda_sm20_div_u64,@function
        .size           $__internal_0_$__cuda_sm20_div_u64,(.L_x_509 - $__internal_0_$__cuda_sm20_div_u64)
$__internal_0_$__cuda_sm20_div_u64:
[----:B------:R-:W1:Y:S08]  /*362f0*/  I2F.U64.RP R3, R22 ;  /* 0x0000001600037312 */ /* 0x000e700000309000 */
[----:B-1----:R-:W1:Y:S02]  /*36300*/  MUFU.RCP R3, R3 ;  /* 0x0000000300037308 */ /* 0x002e640000001000 */
[----:B-1----:R-:W-:-:S06]  /*36310*/  VIADD R16, R3, 0x1ffffffe ;  /* 0x1ffffffe03107836 */ /* 0x002fcc0000000000 */
[----:B------:R-:W1:Y:S02]  /*36320*/  F2I.U64.TRUNC R16, R16 ;  /* 0x0000001000107311 */ /* 0x000e64000020d800 */
[----:B-1----:R-:W-:-:S04]  /*36330*/  IMAD.WIDE.U32 R18, R16, R22, RZ ;  /* 0x0000001610127225 */ /* 0x002fc800078e00ff */
[C---:B------:R-:W-:Y:S01]  /*36340*/  IMAD R11, R16.reuse, R23, R19 ;  /* 0x00000017100b7224 */ /* 0x040fe200078e0213 */
[----:B------:R-:W-:Y:S02]  /*36350*/  IADD3 R13, P1, RZ, -R18, RZ ;  /* 0x80000012ff0d7210 */ /* 0x000fe40007f3e0ff */
[----:B------:R-:W-:Y:S01]  /*36360*/  MOV R19, R16 ;  /* 0x0000001000137202 */ /* 0x000fe20000000f00 */
[----:B------:R-:W-:Y:S02]  /*36370*/  IMAD R11, R17, R22, R11 ;  /* 0x00000016110b7224 */ /* 0x000fe400078e020b */
[----:B------:R-:W-:-:S03]  /*36380*/  IMAD.HI.U32 R18, R16, R13, RZ ;  /* 0x0000000d10127227 */ /* 0x000fc600078e00ff */
[----:B------:R-:W-:-:S05]  /*36390*/  IADD3.X R11, RZ, ~R11, RZ, P1, !PT ;  /* 0x8000000bff0b7210 */ /* 0x000fca0000ffe4ff */
[----:B------:R-:W-:-:S04]  /*363a0*/  IMAD.WIDE.U32 R18, P1, R16, R11, R18 ;  /* 0x0000000b10127225 */ /* 0x000fc80007820012 */
[C---:B------:R-:W-:Y:S02]  /*363b0*/  IMAD R25, R17.reuse, R11, RZ ;  /* 0x0000000b11197224 */ /* 0x040fe400078e02ff */
[----:B------:R-:W-:-:S04]  /*363c0*/  IMAD.HI.U32 R18, P2, R17, R13, R18 ;  /* 0x0000000d11127227 */ /* 0x000fc80007840012 */
[----:B------:R-:W-:Y:S01]  /*363d0*/  IMAD.HI.U32 R3, R17, R11, RZ ;  /* 0x0000000b11037227 */ /* 0x000fe200078e00ff */
[----:B------:R-:W-:-:S04]  /*363e0*/  IADD3 R19, P3, R25, R18, RZ ;  /* 0x0000001219137210 */ /* 0x000fc80007f7e0ff */
[----:B------:R-:W-:Y:S01]  /*363f0*/  IADD3.X R3, R3, R17, RZ, P1, !PT ;  /* 0x0000001103037210 */ /* 0x000fe20000ffe4ff */
[----:B------:R-:W-:-:S03]  /*36400*/  IMAD.WIDE.U32 R16, R19, R22, RZ ;  /* 0x0000001613107225 */ /* 0x000fc600078e00ff */
[----:B------:R-:W-:Y:S01]  /*36410*/  IADD3.X R3, RZ, RZ, R3, P3, P2 ;  /* 0x000000ffff037210 */ /* 0x000fe20001fe4403 */
[----:B------:R-:W-:Y:S01]  /*36420*/  IMAD R14, R19, R23, R17 ;  /* 0x00000017130e7224 */ /* 0x000fe200078e0211 */
[----:B------:R-:W-:Y:S02]  /*36430*/  IADD3 R11, P1, RZ, -R16, RZ ;  /* 0x80000010ff0b7210 */ /* 0x000fe40007f3e0ff */
[----:B------:R-:W-:Y:S01]  /*36440*/  MOV R17, RZ ;  /* 0x000000ff00117202 */ /* 0x000fe20000000f00 */
[----:B------:R-:W-:Y:S02]  /*36450*/  IMAD R14, R3, R22, R14 ;  /* 0x00000016030e7224 */ /* 0x000fe400078e020e */
[----:B------:R-:W-:-:S04]  /*36460*/  IMAD.HI.U32 R18, R19, R11, RZ ;  /* 0x0000000b13127227 */ /* 0x000fc800078e00ff */
[----:B------:R-:W-:-:S04]  /*36470*/  IMAD.X R14, RZ, RZ, ~R14, P1 ;  /* 0x000000ffff0e7224 */ /* 0x000fc800008e0e0e */
[----:B------:R-:W-:-:S04]  /*36480*/  IMAD.WIDE.U32 R18, P1, R19, R14, R18 ;  /* 0x0000000e13127225 */ /* 0x000fc80007820012 */
[C---:B------:R-:W-:Y:S02]  /*36490*/  IMAD R16, R3.reuse, R14, RZ ;  /* 0x0000000e03107224 */ /* 0x040fe400078e02ff */
[----:B------:R-:W-:-:S04]  /*364a0*/  IMAD.HI.U32 R11, P2, R3, R11, R18 ;  /* 0x0000000b030b7227 */ /* 0x000fc80007840012 */
[----:B------:R-:W-:Y:S01]  /*364b0*/  IMAD.HI.U32 R14, R3, R14, RZ ;  /* 0x0000000e030e7227 */ /* 0x000fe200078e00ff */
[----:B------:R-:W-:-:S04]  /*364c0*/  IADD3 R11, P3, R16, R11, RZ ;  /* 0x0000000b100b7210 */ /* 0x000fc80007f7e0ff */
[----:B------:R-:W-:Y:S01]  /*364d0*/  IADD3.X R3, R14, R3, RZ, P1, !PT ;  /* 0x000000030e037210 */ /* 0x000fe20000ffe4ff */
[----:B------:R-:W-:-:S03]  /*364e0*/  IMAD.HI.U32 R16, R11, UR13, RZ ;  /* 0x0000000d0b107c27 */ /* 0x000fc6000f8e00ff */
[----:B------:R-:W-:Y:S01]  /*364f0*/  IADD3.X R3, RZ, RZ, R3, P3, P2 ;  /* 0x000000ffff037210 */ /* 0x000fe20001fe4403 */
[----:B------:R-:W-:-:S04]  /*36500*/  IMAD.WIDE.U32 R16, R11, UR21, R16 ;  /* 0x000000150b107c25 */ /* 0x000fc8000f8e0010 */
[C---:B------:R-:W-:Y:S02]  /*36510*/  IMAD R14, R3.reuse, UR21, RZ ;  /* 0x00000015030e7c24 */ /* 0x040fe4000f8e02ff */
[----:B------:R-:W-:-:S04]  /*36520*/  IMAD.HI.U32 R11, P1, R3, UR13, R16 ;  /* 0x0000000d030b7c27 */ /* 0x000fc8000f820010 */
[----:B------:R-:W-:Y:S01]  /*36530*/  IMAD.HI.U32 R3, R3, UR21, RZ ;  /* 0x0000001503037c27 */ /* 0x000fe2000f8e00ff */
[----:B------:R-:W-:-:S04]  /*36540*/  IADD3 R11, P2, R14, R11, RZ ;  /* 0x0000000b0e0b7210 */ /* 0x000fc80007f5e0ff */
[----:B------:R-:W-:Y:S01]  /*36550*/  IADD3.X R3, R3, RZ, RZ, P1, !PT ;  /* 0x000000ff03037210 */ /* 0x000fe20000ffe4ff */
[----:B------:R-:W-:-:S04]  /*36560*/  IMAD.WIDE.U32 R16, R11, R22, RZ ;  /* 0x000000160b107225 */ /* 0x000fc800078e00ff */
[----:B------:R-:W-:Y:S01]  /*36570*/  IMAD.X R3, RZ, RZ, R3, P2 ;  /* 0x000000ffff037224 */ /* 0x000fe200010e0603 */
[----:B------:R-:W-:Y:S01]  /*36580*/  IADD3 R16, P2, -R16, UR13, RZ ;  /* 0x0000000d10107c10 */ /* 0x000fe2000ff5e1ff */
[----:B------:R-:W-:-:S03]  /*36590*/  IMAD R14, R11, R23, R17 ;  /* 0x000000170b0e7224 */ /* 0x000fc600078e0211 */
[-C--:B------:R-:W-:Y:S01]  /*365a0*/  ISETP.GE.U32.AND P1, PT, R16, R22.reuse, PT ;  /* 0x000000161000720c */ /* 0x080fe20003f26070 */
[----:B------:R-:W-:Y:S01]  /*365b0*/  IMAD R3, R3, R22, R14 ;  /* 0x0000001603037224 */ /* 0x000fe200078e020e */
[----:B------:R-:W-:-:S04]  /*365c0*/  IADD3 R14, R11, 0x1, RZ ;  /* 0x000000010b0e7810 */ /* 0x000fc80007ffe0ff */
[----:B------:R-:W-:Y:S02]  /*365d0*/  IADD3.X R18, ~R3, UR21, RZ, P2, !PT ;  /* 0x0000001503127c10 */ /* 0x000fe400097fe5ff */
[----:B------:R-:W-:Y:S02]  /*365e0*/  IADD3 R3, P2, -R22, R16, RZ ;  /* 0x0000001016037210 */ /* 0x000fe40007f5e1ff */
[----:B------:R-:W-:Y:S02]  /*365f0*/  ISETP.GE.U32.AND.EX P1, PT, R18, R23, PT, P1 ;  /* 0x000000171200720c */ /* 0x000fe40003f26110 */
[----:B------:R-:W-:Y:S02]  /*36600*/  IADD3.X R13, ~R23, R18, RZ, P2, !PT ;  /* 0x00000012170d7210 */ /* 0x000fe400017fe5ff */
[----:B------:R-:W-:Y:S02]  /*36610*/  SEL R3, R3, R16, P1 ;  /* 0x0000001003037207 */ /* 0x000fe40000800000 */
[----:B------:R-:W-:-:S02]  /*36620*/  SEL R13, R13, R18, P1 ;  /* 0x000000120d0d7207 */ /* 0x000fc40000800000 */
[----:B------:R-:W-:Y:S02]  /*36630*/  SEL R14, R14, R11, P1 ;  /* 0x0000000b0e0e7207 */ /* 0x000fe40000800000 */
[----:B------:R-:W-:Y:S02]  /*36640*/  ISETP.GE.U32.AND P1, PT, R3, R22, PT ;  /* 0x000000160300720c */ /* 0x000fe40003f26070 */
[----:B------:R-:W-:Y:S02]  /*36650*/  ISETP.NE.U32.AND P2, PT, R22, RZ, PT ;  /* 0x000000ff1600720c */ /* 0x000fe40003f45070 */
[----:B------:R-:W-:Y:S02]  /*36660*/  IADD3 R3, R14, 0x1, RZ ;  /* 0x000000010e037810 */ /* 0x000fe40007ffe0ff */
[----:B------:R-:W-:Y:S01]  /*36670*/  ISETP.GE.U32.AND.EX P1, PT, R13, R23, PT, P1 ;  /* 0x000000170d00720c */ /* 0x000fe20003f26110 */
[----:B------:R-:W-:Y:S01]  /*36680*/  IMAD.MOV.U32 R13, RZ, RZ, 0x0 ;  /* 0x00000000ff0d7424 */ /* 0x000fe200078e00ff */
[----:B------:R-:W-:-:S02]  /*36690*/  ISETP.NE.AND.EX P2, PT, R23, RZ, PT, P2 ;  /* 0x000000ff1700720c */ /* 0x000fc40003f45320 */
[----:B------:R-:W-:-:S04]  /*366a0*/  SEL R3, R3, R14, P1 ;  /* 0x0000000e03037207 */ /* 0x000fc80000800000 */
[----:B------:R-:W-:Y:S01]  /*366b0*/  SEL R3, R3, 0xffffffff, P2 ;  /* 0xffffffff03037807 */ /* 0x000fe20001000000 */
[----:B------:R-:W-:Y:S06]  /*366c0*/  RET.REL.NODEC R12 `(_ZN7cutlass13device_kernelINS_4gemm6kernel13GemmUniversalINS1_17GroupProblemShapeIN4cute5tupleIJiiiEEEEENS1_10collective13CollectiveMmaINS1_39MainloopSm90ArrayTmaGmmaWarpSpecializedILi3ENS6_IJNS5_1CILi1EEESD_SD_EEENS1_40KernelPtrArrayTmaWarpSpecializedPingpongEEENS6_IJNSC_ILi256EEESH_NSC_ILi64EEEEEENS_10bfloat16_tEPNS6_IJlSD_NSC_ILi0EEEEEESK_SN_NS5_8TiledMMAINS5_8MMA_AtomIJNS5_4SM904GMMA28MMA_64x256x16_F32BF16BF16_SSILNSR_5MajorE0ELST_0ELNSR_7ScaleInE1ELSU_1EEEEEENS5_6LayoutISE_NS6_IJSL_SL_SL_EEEEENS6_IJNS5_10UnderscoreES10_S10_EEEEENS5_13SM90_TMA_LOADENS5_14ComposedLayoutINS5_7SwizzleILi3ELi4ELi3EEENS5_18smem_ptr_flag_bitsILi16EEENSX_INS6_IJNSC_ILi8EEESI_EEENS6_IJSI_SD_EEEEEEEvNS5_8identityES13_S1D_vS1E_EENS_8epilogue10collective18CollectiveEpilogueINS1G_30Sm90PtrArrayTmaWarpSpecializedILi4ELi2ELi16ELb1ELb0ELi2EEEJSJ_NS6_IJSI_NSC_ILi32EEEEEENS_6half_tEPNS6_IJSD_lSL_EEES1N_S1P_NS1G_6fusion15FusionCallbacksIS1K_NS1Q_17LinearCombinationIS1N_fS1N_fLNS_15FloatRoundStyleE2EEESJ_S1M_JEEES13_NS14_IS16_S18_NSX_INS6_IJSI_S19_EEENS6_IJSD_SI_EEEEEEENS5_17SM75_U16x8_LDSM_TENS5_14SM90_TMA_STOREES1Z_NS5_17SM90_U16x8_STSM_TENS5_9Copy_AtomIJNS5_17SM90_U32x4_STSM_NES1N_EEEvEEEvvEEEEvNT_6ParamsE) ;  /* 0xfffffc980c4c7950 */ /* 0x000fec0003c3ffff */
.L_x_509:
[----:B------:R-:W-:Y:S01]  /*366d0*/  UMOV UR30, UR24 ;  /* 0x00000018001e7c82 */ /* 0x000fe20008000000 */
[----:B------:R-:W-:Y:S02]  /*366e0*/  UMOV UR31, UR27 ;  /* 0x0000001b001f7c82 */ /* 0x000fe40008000000 */
[----:B------:R-:W1:Y:S08]  /*366f0*/  I2F.U64.RP R11, UR30 ;  /* 0x0000001e000b7d12 */ /* 0x000e700008309000 */
[----:B-1----:R-:W1:Y:S02]  /*36700*/  MUFU.RCP R11, R11 ;  /* 0x0000000b000b7308 */ /* 0x002e640000001000 */
[----:B-1----:R-:W-:-:S06]  /*36710*/  IADD3 R2, R11, 0x1ffffffe, RZ ;  /* 0x1ffffffe0b027810 */ /* 0x002fcc0007ffe0ff */
[----:B------:R-:W1:Y:S02]  /*36720*/  F2I.U64.TRUNC R2, R2 ;  /* 0x0000000200027311 */ /* 0x000e64000020d800 */
[----:B-1----:R-:W-:Y:S02]  /*36730*/  R2UR UR30, R2 ;  /* 0x00000000021e72ca */ /* 0x002fe400000e0000 */
[----:B------:R-:W-:Y:S02]  /*36740*/  R2UR UR31, R3 ;  /* 0x00000000031f72ca */ /* 0x000fe400000e0000 */
[----:B------:R-:W-:Y:S02]  /*36750*/  MOV R2, R12 ;  /* 0x0000000c00027202 */ /* 0x000fe40000000f00 */
[----:B------:R-:W-:-:S07]  /*36760*/  MOV R3, 0x0 ;  /* 0x0000000000037802 */ /* 0x000fce0000000f00 */
[----:B------:R-:W-:-:S04]  /*36770*/  UIMAD.WIDE.U32 UR32, UR30, UR24, URZ ;  /* 0x000000181e2072a5 */ /* 0x000fc8000f8e003f */
[----:B------:R-:W-:Y:S02]  /*36780*/  UIMAD UR33, UR30, UR27, UR33 ;  /* 0x0000001b1e2172a4 */ /* 0x000fe4000f8e0221 */
[----:B------:R-:W-:Y:S02]  /*36790*/  UIADD3 UR36, UP1, URZ, -UR32, URZ ;  /* 0x800000203f247290 */ /* 0x000fe4000ff3e03f */
[----:B------:R-:W-:Y:S02]  /*367a0*/  UIMAD UR34, UR31, UR24, UR33 ;  /* 0x000000181f2272a4 */ /* 0x000fe4000f8e0221 */
[----:B------:R-:W-:Y:S02]  /*367b0*/  UIMAD.WIDE.U32 UR32, UR30, UR36, URZ ;  /* 0x000000241e2072a5 */ /* 0x000fe4000f8e003f */
[----:B------:R-:W-:-:S05]  /*367c0*/  UIADD3.X UR37, URZ, ~UR34, URZ, UP1, !UPT ;  /* 0x800000223f257290 */ /* 0x000fca0008ffe43f */
[----:B------:R-:W-:Y:S01]  /*367d0*/  UMOV UR32, UR33 ;  /* 0x0000002100207c82 */ /* 0x000fe20008000000 */
[----:B------:R-:W-:Y:S02]  /*367e0*/  UMOV UR33, UR30 ;  /* 0x0000001e00217c82 */ /* 0x000fe40008000000 */
[----:B------:R-:W-:Y:S02]  /*367f0*/  UIMAD.WIDE.U32 UR34, UP1, UR30, UR37, UR32 ;  /* 0x000000251e2272a5 */ /* 0x000fe4000f820020 */
[----:B------:R-:W-:Y:S02]  /*36800*/  UIMAD.WIDE.U32 UR32, UR31, UR37, URZ ;  /* 0x000000251f2072a5 */ /* 0x000fe4000f8e003f */
[----:B------:R-:W-:Y:S02]  /*36810*/  UIMAD.WIDE.U32 UR34, UP2, UR31, UR36, UR34 ;  /* 0x000000241f2272a5 */ /* 0x000fe4000f840022 */
[----:B------:R-:W-:Y:S02]  /*36820*/  UIMAD UR37, UR31, UR37, URZ ;  /* 0x000000251f2572a4 */ /* 0x000fe4000f8e023f */
[----:B------:R-:W-:-:S02]  /*36830*/  UIADD3.X UR32, UR33, UR31, URZ, UP1, !UPT ;  /* 0x0000001f21207290 */ /* 0x000fc40008ffe43f */
[----:B------:R-:W-:-:S04]  /*36840*/  UIADD3 UR35, UP4, UR37, UR35, URZ ;  /* 0x0000002325237290 */ /* 0x000fc8000ff9e03f */
[----:B------:R-:W-:Y:S02]  /*36850*/  UIMAD.WIDE.U32 UR30, UR35, UR24, URZ ;  /* 0x00000018231e72a5 */ /* 0x000fe4000f8e003f */
[----:B------:R-:W-:Y:S02]  /*36860*/  UIADD3.X UR36, URZ, URZ, UR32, UP4, UP2 ;  /* 0x0000003f3f247290 */ /* 0x000fe4000a7e4420 */
[----:B------:R-:W-:Y:S02]  /*36870*/  UIMAD UR31, UR35, UR27, UR31 ;  /* 0x0000001b231f72a4 */ /* 0x000fe4000f8e021f */
[----:B------:R-:W-:Y:S02]  /*36880*/  UIADD3 UR37, UP1, URZ, -UR30, URZ ;  /* 0x8000001e3f257290 */ /* 0x000fe4000ff3e03f */
[----:B------:R-:W-:Y:S02]  /*36890*/  UIMAD UR32, UR36, UR24, UR31 ;  /* 0x00000018242072a4 */ /* 0x000fe4000f8e021f */
[----:B------:R-:W-:-:S02]  /*368a0*/  UIMAD.WIDE.U32 UR30, UR35, UR37, URZ ;  /* 0x00000025231e72a5 */ /* 0x000fc4000f8e003f */
[----:B------:R-:W-:-:S05]  /*368b0*/  UIADD3.X UR41, URZ, ~UR32, URZ, UP1, !UPT ;  /* 0x800000203f297290 */ /* 0x000fca0008ffe43f */
[----:B------:R-:W-:Y:S01]  /*368c0*/  UMOV UR34, UR31 ;  /* 0x0000001f00227c82 */ /* 0x000fe20008000000 */
[----:B------:R-:W-:Y:S02]  /*368d0*/  UIMAD.WIDE.U32 UR30, UR36, UR41, URZ ;  /* 0x00000029241e72a5 */ /* 0x000fe4000f8e003f */
[----:B------:R-:W-:Y:S02]  /*368e0*/  UIMAD.WIDE.U32 UR32, UP1, UR35, UR41, UR34 ;  /* 0x00000029232072a5 */ /* 0x000fe4000f820022 */
[----:B------:R-:W-:Y:S02]  /*368f0*/  UIMAD UR34, UR36, UR41, URZ ;  /* 0x00000029242272a4 */ /* 0x000fe4000f8e023f */
[----:B------:R-:W-:Y:S02]  /*36900*/  UIMAD.WIDE.U32 UR32, UP2, UR36, UR37, UR32 ;  /* 0x00000025242072a5 */ /* 0x000fe4000f840020 */
[----:B------:R-:W-:Y:S02]  /*36910*/  UIADD3.X UR36, UR31, UR36, URZ, UP1, !UPT ;  /* 0x000000241f247290 */ /* 0x000fe40008ffe43f */
[----:B------:R-:W-:-:S04]  /*36920*/  UIADD3 UR34, UP4, UR34, UR33, URZ ;  /* 0x0000002122227290 */ /* 0x000fc8000ff9e03f */
[----:B------:R-:W-:Y:S02]  /*36930*/  UIMAD.WIDE.U32 UR32, UR34, UR25, URZ ;  /* 0x00000019222072a5 */ /* 0x000fe4000f8e003f */
[----:B------:R-:W-:-:S05]  /*36940*/  UIADD3.X UR36, URZ, URZ, UR36, UP4, UP2 ;  /* 0x0000003f3f247290 */ /* 0x000fca000a7e4424 */
[----:B------:R-:W-:Y:S01]  /*36950*/  UMOV UR32, UR33 ;  /* 0x0000002100207c82 */ /* 0x000fe20008000000 */
[----:B------:R-:W-:Y:S02]  /*36960*/  UMOV UR33, URZ ;  /* 0x0000003f00217c82 */ /* 0x000fe40008000000 */
[----:B------:R-:W-:Y:S02]  /*36970*/  UIMAD.WIDE.U32 UR30, UR34, UR26, UR32 ;  /* 0x0000001a221e72a5 */ /* 0x000fe4000f8e0020 */
[----:B------:R-:W-:Y:S02]  /*36980*/  UIMAD UR34, UR36, UR26, URZ ;  /* 0x0000001a242272a4 */ /* 0x000fe4000f8e023f */
[----:B------:R-:W-:Y:S02]  /*36990*/  UIMAD.WIDE.U32 UR30, UP1, UR36, UR25, UR30 ;  /* 0x00000019241e72a5 */ /* 0x000fe4000f82001e */
[----:B------:R-:W-:Y:S02]  /*369a0*/  UIMAD.WIDE.U32 UR32, UR36, UR26, URZ ;  /* 0x0000001a242072a5 */ /* 0x000fe4000f8e003f */
[----:B------:R-:W-:-:S02]  /*369b0*/  UIADD3 UR34, UP2, UR34, UR31, URZ ;  /* 0x0000001f22227290 */ /* 0x000fc4000ff5e03f */
[----:B------:R-:W-:Y:S02]  /*369c0*/  UIADD3.X UR32, UR33, URZ, URZ, UP1, !UPT ;  /* 0x0000003f21207290 */ /* 0x000fe40008ffe43f */
[----:B------:R-:W-:Y:S02]  /*369d0*/  UIMAD.WIDE.U32 UR30, UR34, UR24, URZ ;  /* 0x00000018221e72a5 */ /* 0x000fe4000f8e003f */
[----:B------:R-:W-:Y:S02]  /*369e0*/  UIADD3.X UR32, URZ, UR32, URZ, UP2, !UPT ;  /* 0x000000203f207290 */ /* 0x000fe400097fe43f */
[----:B------:R-:W-:Y:S02]  /*369f0*/  UIMAD UR31, UR34, UR27, UR31 ;  /* 0x0000001b221f72a4 */ /* 0x000fe4000f8e021f */
[----:B------:R-:W-:Y:S02]  /*36a00*/  UIADD3 UR33, UP2, -UR30, UR25, URZ ;  /* 0x000000191e217290 */ /* 0x000fe4000ff5e13f */
[----:B------:R-:W-:-:S02]  /*36a10*/  UIMAD UR31, UR32, UR24, UR31 ;  /* 0x00000018201f72a4 */ /* 0x000fc4000f8e021f */
[----:B------:R-:W-:Y:S02]  /*36a20*/  UISETP.GE.U32.AND UP1, UPT, UR33, UR24, UPT ;  /* 0x000000182100728c */ /* 0x000fe4000bf26070 */
[----:B------:R-:W-:Y:S02]  /*36a30*/  UIADD3.X UR32, ~UR31, UR26, URZ, UP2, !UPT ;  /* 0x0000001a1f207290 */ /* 0x000fe400097fe53f */
[----:B------:R-:W-:Y:S02]  /*36a40*/  UIADD3 UR26, UP2, -UR24, UR33, URZ ;  /* 0x00000021181a7290 */ /* 0x000fe4000ff5e13f */
[----:B------:R-:W-:Y:S02]  /*36a50*/  UISETP.GE.U32.AND.EX UP1, UPT, UR32, UR27, UPT, UP1 ;  /* 0x0000001b2000728c */ /* 0x000fe4000bf26110 */
[----:B------:R-:W-:Y:S02]  /*36a60*/  UIADD3 UR30, UR34, 0x1, URZ ;  /* 0x00000001221e7890 */ /* 0x000fe4000fffe03f */
[----:B------:R-:W-:-:S02]  /*36a70*/  UIADD3.X UR31, ~UR27, UR32, URZ, UP2, !UPT ;  /* 0x000000201b1f7290 */ /* 0x000fc400097fe53f */
[----:B------:R-:W-:Y:S02]  /*36a80*/  USEL UR26, UR26, UR33, UP1 ;  /* 0x000000211a1a7287 */ /* 0x000fe40008800000 */
[----:B------:R-:W-:Y:S02]  /*36a90*/  USEL UR31, UR31, UR32, UP1 ;  /* 0x000000201f1f7287 */ /* 0x000fe40008800000 */
[----:B------:R-:W-:Y:S02]  /*36aa0*/  USEL UR34, UR30, UR34, UP1 ;  /* 0x000000221e227287 */ /* 0x000fe40008800000 */
[----:B------:R-:W-:Y:S02]  /*36ab0*/  UISETP.GE.U32.AND UP1, UPT, UR26, UR24, UPT ;  /* 0x000000181a00728c */ /* 0x000fe4000bf26070 */
[----:B------:R-:W-:Y:S02]  /*36ac0*/  UISETP.NE.U32.AND UP2, UPT, UR24, URZ, UPT ;  /* 0x0000003f1800728c */ /* 0x000fe4000bf45070 */
[----:B------:R-:W-:-:S02]  /*36ad0*/  UIADD3 UR26, UR34, 0x1, URZ ;  /* 0x00000001221a7890 */ /* 0x000fc4000fffe03f */
[----:B------:R-:W-:Y:S02]  /*36ae0*/  UISETP.GE.U32.AND.EX UP1, UPT, UR31, UR27, UPT, UP1 ;  /* 0x0000001b1f00728c */ /* 0x000fe4000bf26110 */
[----:B------:R-:W-:Y:S02]  /*36af0*/  UISETP.NE.AND.EX UP2, UPT, UR27, URZ, UPT, UP2 ;  /* 0x0000003f1b00728c */ /* 0x000fe4000bf45320 */
[----:B------:R-:W-:-:S04]  /*36b00*/  USEL UR26, UR26, UR34, UP1 ;  /* 0x000000221a1a7287 */ /* 0x000fc80008800000 */
[----:B------:R-:W-:Y:S01]  /*36b10*/  USEL UR27, UR26, 0xffffffff, UP2 ;  /* 0xffffffff1a1b7887 */ /* 0x000fe20009000000 */
[----:B------:R-:W-:Y:S11]  /*36b20*/  RET.REL.NODEC R2 `(_ZN7cutlass13device_kernelINS_4gemm6kernel13GemmUniversalINS1_17GroupProblemShapeIN4cute5tupleIJiiiEEEEENS1_10collective13CollectiveMmaINS1_39MainloopSm90ArrayTmaGmmaWarpSpecializedILi3ENS6_IJNS5_1CILi1EEESD_SD_EEENS1_40KernelPtrArrayTmaWarpSpecializedPingpongEEENS6_IJNSC_ILi256EEESH_NSC_ILi64EEEEEENS_10bfloat16_tEPNS6_IJlSD_NSC_ILi0EEEEEESK_SN_NS5_8TiledMMAINS5_8MMA_AtomIJNS5_4SM904GMMA28MMA_64x256x16_F32BF16BF16_SSILNSR_5MajorE0ELST_0ELNSR_7ScaleInE1ELSU_1EEEEEENS5_6LayoutISE_NS6_IJSL_SL_SL_EEEEENS6_IJNS5_10UnderscoreES10_S10_EEEEENS5_13SM90_TMA_LOADENS5_14ComposedLayoutINS5_7SwizzleILi3ELi4ELi3EEENS5_18smem_ptr_flag_bitsILi16EEENSX_INS6_IJNSC_ILi8EEESI_EEENS6_IJSI_SD_EEEEEEEvNS5_8identityES13_S1D_vS1E_EENS_8epilogue10collective18CollectiveEpilogueINS1G_30Sm90PtrArrayTmaWarpSpecializedILi4ELi2ELi16ELb1ELb0ELi2EEEJSJ_NS6_IJSI_NSC_ILi32EEEEEENS_6half_tEPNS6_IJSD_lSL_EEES1N_S1P_NS1G_6fusion15FusionCallbacksIS1K_NS1Q_17LinearCombinationIS1N_fS1N_fLNS_15FloatRoundStyleE2EEESJ_S1M_JEEES13_NS14_IS16_S18_NSX_INS6_IJSI_S19_EEENS6_IJSD_SI_EEEEEEENS5_17SM75_U16x8_LDSM_TENS5_14SM90_TMA_STOREES1Z_NS5_17SM90_U16x8_STSM_TENS5_9Copy_AtomIJNS5_17SM90_U32x4_STSM_NES1N_EEEvEEEvvEEEEvNT_6ParamsE) ;  /* 0xfffffc9402347950 */ /* 0x000ff60003c3ffff */
.L_x_634:
[----:B------:R-:W-:-:S00]  /*36b30*/  BRA `(.L_x_634) ;  /* 0xfffffffc00fc7947 */ /* 0x000fc0000383ffff */
[----:B------:R-:W-:-:S00]  /*36b40*/  NOP ;  /* 0x0000000000007918 */ /* 0x000fc00000000000 */
        /* <DEDUP_REMOVED lines=11> */
.L_x_635:


//--------------------- .nv.global.init           --------------------------
	.section	.nv.global.init,"aw",@progbits
.nv.global.init:
	.type		$str$24,@object
	.size		$str$24,($str$25 - $str$24)
$str$24:
        /*0000*/ 	.byte	0x28, 0x61, 0x64, 0x64, 0x72, 0x65, 0x73, 0x73, 0x20, 0x26, 0x20, 0x6d, 0x61, 0x73, 0x6b, 0x29
        /*0010*/ 	.byte	0x20, 0x3d, 0x3d, 0x20, 0x30, 0x00
	.type		$str$25,@object
	.size		$str$25,(__unnamed_1 - $str$25)
$str$25:
        /*0016*/ 	.byte	0x2f, 0x74, 0x6d, 0x70, 0x2f, 0x63, 0x75, 0x74, 0x6c, 0x61, 0x73, 0x73, 0x5f, 0x73, 0x77, 0x65
        /*0026*/ 	.byte	0x65, 0x70, 0x5f, 0x73, 0x72, 0x63, 0x2f, 0x69, 0x6e, 0x63, 0x6c, 0x75, 0x64, 0x65, 0x2f, 0x63
        /*0036*/ 	.byte	0x75, 0x74, 0x65, 0x2f, 0x70, 0x6f, 0x69, 0x6e, 0x74, 0x65, 0x72, 0x5f, 0x66, 0x6c, 0x61, 0x67
        /*0046*/ 	.byte	0x67, 0x65, 0x64, 0x2e, 0x68, 0x70, 0x70, 0x00
	.type		__unnamed_1,@object
	.size		__unnamed_1,(.L_0 - __unnamed_1)
__unnamed_1:
        /* <DEDUP_REMOVED lines=28> */
        /*020e*/ 	.byte	0x3e, 0x3e, 0x3e, 0x3e, 0x3e, 0x5d, 0x00
.L_0:


//--------------------- .nv.shared._ZN7cutlass13device_kernelINS_4gemm6kernel13GemmUniversalINS1_17GroupProblemShapeIN4cute5tupleIJiiiEEEEENS1_10collective13CollectiveMmaINS1_39MainloopSm90ArrayTmaGmmaWarpSpecializedILi3ENS6_IJNS5_1CILi1EEESD_SD_EEENS1_40KernelPtrArrayTmaWarpSpecializedPingpongEEENS6_IJNSC_ILi256EEESH_NSC_ILi64EEEEEENS_10bfloat16_tEPNS6_IJlSD_NSC_ILi0EEEEEESK_SN_NS5_8TiledMMAINS5_8MMA_AtomIJNS5_4SM904GMMA28MMA_64x256x16_F32BF16BF16_SSILNSR_5MajorE0ELST_0ELNSR_7ScaleInE1ELSU_1EEEEEENS5_6LayoutISE_NS6_IJSL_SL_SL_EEEEENS6_IJNS5_10UnderscoreES10_S10_EEEEENS5_13SM90_TMA_LOADENS5_14ComposedLayoutINS5_7SwizzleILi3ELi4ELi3EEENS5_18smem_ptr_flag_bitsILi16EEENSX_INS6_IJNSC_ILi8EEESI_EEENS6_IJSI_SD_EEEEEEEvNS5_8identityES13_S1D_vS1E_EENS_8epilogue10collective18CollectiveEpilogueINS1G_30Sm90PtrArrayTmaWarpSpecializedILi4ELi2ELi16ELb1ELb0ELi2EEEJSJ_NS6_IJSI_NSC_ILi32EEEEEENS_6half_tEPNS6_IJSD_lSL_EEES1N_S1P_NS1G_6fusion15FusionCallbacksIS1K_NS1Q_17LinearCombinationIS1N_fS1N_fLNS_15FloatRoundStyleE2EEESJ_S1M_JEEES13_NS14_IS16_S18_NSX_INS6_IJSI_S19_EEENS6_IJSD_SI_EEEEEEENS5_17SM75_U16x8_LDSM_TENS5_14SM90_TMA_STOREES1Z_NS5_17SM90_U16x8_STSM_TENS5_9Copy_AtomIJNS5_17SM90_U32x4_STSM_NES1N_EEEvEEEvvEEEEvNT_6ParamsE --------------------------
	.section	.nv.shared._ZN7cutlass13device_kernelINS_4gemm6kernel13GemmUniversalINS1_17GroupProblemShapeIN4cute5tupleIJiiiEEEEENS1_10collective13CollectiveMmaINS1_39MainloopSm90ArrayTmaGmmaWarpSpecializedILi3ENS6_IJNS5_1CILi1EEESD_SD_EEENS1_40KernelPtrArrayTmaWarpSpecializedPingpongEEENS6_IJNSC_ILi256EEESH_NSC_ILi64EEEEEENS_10bfloat16_tEPNS6_IJlSD_NSC_ILi0EEEEEESK_SN_NS5_8TiledMMAINS5_8MMA_AtomIJNS5_4SM904GMMA28MMA_64x256x16_F32BF16BF16_SSILNSR_5MajorE0ELST_0ELNSR_7ScaleInE1ELSU_1EEEEEENS5_6LayoutISE_NS6_IJSL_SL_SL_EEEEENS6_IJNS5_10UnderscoreES10_S10_EEEEENS5_13SM90_TMA_LOADENS5_14ComposedLayoutINS5_7SwizzleILi3ELi4ELi3EEENS5_18smem_ptr_flag_bitsILi16EEENSX_INS6_IJNSC_ILi8EEESI_EEENS6_IJSI_SD_EEEEEEEvNS5_8identityES13_S1D_vS1E_EENS_8epilogue10collective18CollectiveEpilogueINS1G_30Sm90PtrArrayTmaWarpSpecializedILi4ELi2ELi16ELb1ELb0ELi2EEEJSJ_NS6_IJSI_NSC_ILi32EEEEEENS_6half_tEPNS6_IJSD_lSL_EEES1N_S1P_NS1G_6fusion15FusionCallbacksIS1K_NS1Q_17LinearCombinationIS1N_fS1N_fLNS_15FloatRoundStyleE2EEESJ_S1M_JEEES13_NS14_IS16_S18_NSX_INS6_IJSI_S19_EEENS6_IJSD_SI_EEEEEEENS5_17SM75_U16x8_LDSM_TENS5_14SM90_TMA_STOREES1Z_NS5_17SM90_U16x8_STSM_TENS5_9Copy_AtomIJNS5_17SM90_U32x4_STSM_NES1N_EEEvEEEvvEEEEvNT_6ParamsE,"aw",@nobits
	.sectionflags	@""
	.align	16
	.zero		1024


//--------------------- .nv.shared.reserved.0     --------------------------
	.section	.nv.shared.reserved.0,"aw",@nobits
	.weak		__nv_reservedSMEM_offset_0_alias
	.size		__nv_reservedSMEM_offset_0_alias, 0, 0
	.other		__nv_reservedSMEM_offset_0_alias,@"STO_CUDA_RESERVED_SHARED STV_DEFAULT"
__nv_reservedSMEM_offset_0_alias:
	.zero		0


//--------------------- .nv.global                --------------------------
	.section	.nv.global,"aw",@nobits
.nv.global:
	.type		_ZN39_INTERNAL_94ee07c9_4_k_cu_9fe80706_31234cute1_E,@object
	.size		_ZN39_INTERNAL_94ee07c9_4_k_cu_9fe80706_31234cute1_E,(_ZN39_INTERNAL_94ee07c9_4_k_cu_9fe80706_31234cuda3std3__45__cpo6cbeginE - _ZN39_INTERNAL_94ee07c9_4_k_cu_9fe80706_31234cute1_E)
_ZN39_INTERNAL_94ee07c9_4_k_cu_9fe80706_31234cute1_E:
	.zero		1
	.type		_ZN39_INTERNAL_94ee07c9_4_k_cu_9fe80706_31234cuda3std3__45__cpo6cbeginE,@object
	.size		_ZN39_INTERNAL_94ee07c9_4_k_cu_9fe80706_31234cuda3std3__45__cpo6cbeginE,(_ZN39_INTERNAL_94ee07c9_4_k_cu_9fe80706_31234cuda3std3__48in_placeE - _ZN39_INTERNAL_94ee07c9_4_k_cu_9fe80706_31234cuda3std3__45__cpo6cbeginE)
_ZN39_INTERNAL_94ee07c9_4_k_cu_9fe80706_31234cuda3std3__45__cpo6cbeginE:
	.zero		1
	.type		_ZN39_INTERNAL_94ee07c9_4_k_cu_9fe80706_31234cuda3std3__48in_placeE,@object
	.size		_ZN39_INTERNAL_94ee07c9_4_k_cu_9fe80706_31234cuda3std3__48in_placeE,(_ZN39_INTERNAL_94ee07c9_4_k_cu_9fe80706_31234cuda3std6ranges3__45__cpo9iter_moveE - _ZN39_INTERNAL_94ee07c9_4_k_cu_9fe80706_31234cuda3std3__48in_placeE)
_ZN39_INTERNAL_94ee07c9_4_k_cu_9fe80706_31234cuda3std3__48in_placeE:
	.zero		1
	.type		_ZN39_INTERNAL_94ee07c9_4_k_cu_9fe80706_31234cuda3std6ranges3__45__cpo9iter_moveE,@object
	.size		_ZN39_INTERNAL_94ee07c9_4_k_cu_9fe80706_31234cuda3std6ranges3__45__cpo9iter_moveE,(_ZN39_INTERNAL_94ee07c9_4_k_cu_9fe80706_31234cuda3std3__45__cpo5beginE - _ZN39_INTERNAL_94ee07c9_4_k_cu_9fe80706_31234cuda3std6ranges3__45__cpo9iter_moveE)
_ZN39_INTERNAL_94ee07c9_4_k_cu_9fe80706_31234cuda3std6ranges3__45__cpo9iter_moveE:
	.zero		1
	.type		_ZN39_INTERNAL_94ee07c9_4_k_cu_9fe80706_31234cuda3std3__45__cpo5beginE,@object
	.size		_ZN39_INTERNAL_94ee07c9_4_k_cu_9fe80706_31234cuda3std3__45__cpo5beginE,(_ZN39_INTERNAL_94ee07c9_4_k_cu_9fe80706_31234cuda3std3__441_GLOBAL__N__94ee07c9_4_k_cu_9fe80706_31236ignoreE - _ZN39_INTERNAL_94ee07c9_4_k_cu_9fe80706_31234cuda3std3__45__cpo5beginE)
_ZN39_INTERNAL_94ee07c9_4_k_cu_9fe80706_31234cuda3std3__45__cpo5beginE:
	.zero		1
	.type		_ZN39_INTERNAL_94ee07c9_4_k_cu_9fe80706_31234cuda3std3__441_GLOBAL__N__94ee07c9_4_k_cu_9fe80706_31236ignoreE,@object
	.size		_ZN39_INTERNAL_94ee07c9_4_k_cu_9fe80706_31234cuda3std3__441_GLOBAL__N__94ee07c9_4_k_cu_9fe80706_31236ignoreE,(_ZN39_INTERNAL_94ee07c9_4_k_cu_9fe80706_31234cute7productE - _ZN39_INTERNAL_94ee07c9_4_k_cu_9fe80706_31234cuda3std3__441_GLOBAL__N__94ee07c9_4_k_cu_9fe80706_31236ignoreE)
_ZN39_INTERNAL_94ee07c9_4_k_cu_9fe80706_31234cuda3std3__441_GLOBAL__N__94ee07c9_4_k_cu_9fe80706_31236ignoreE:
	.zero		1
	.type		_ZN39_INTERNAL_94ee07c9_4_k_cu_9fe80706_31234cute7productE,@object
	.size		_ZN39_INTERNAL_94ee07c9_4_k_cu_9fe80706_31234cute7productE,(_ZN39_INTERNAL_94ee07c9_4_k_cu_9fe80706_31234cuda3std3__45__cpo3endE - _ZN39_INTERNAL_94ee07c9_4_k_cu_9fe80706_31234cute7productE)
_ZN39_INTERNAL_94ee07c9_4_k_cu_9fe80706_31234cute7productE:
	.zero		1
	.type		_ZN39_INTERNAL_94ee07c9_4_k_cu_9fe80706_31234cuda3std3__45__cpo3endE,@object
	.size		_ZN39_INTERNAL_94ee07c9_4_k_cu_9fe80706_31234cuda3std3__45__cpo3endE,(_ZN39_INTERNAL_94ee07c9_4_k_cu_9fe80706_31234cuda3std3__419piecewise_constructE - _ZN39_INTERNAL_94ee07c9_4_k_cu_9fe80706_31234cuda3std3__45__cpo3endE)
_ZN39_INTERNAL_94ee07c9_4_k_cu_9fe80706_31234cuda3std3__45__cpo3endE:
	.zero		1
	.type		_ZN39_INTERNAL_94ee07c9_4_k_cu_9fe80706_31234cuda3std3__419piecewise_constructE,@object
	.size		_ZN39_INTERNAL_94ee07c9_4_k_cu_9fe80706_31234cuda3std3__419piecewise_constructE,(_ZN39_INTERNAL_94ee07c9_4_k_cu_9fe80706_31234cuda3std3__45__cpo4cendE - _ZN39_INTERNAL_94ee07c9_4_k_cu_9fe80706_31234cuda3std3__419piecewise_constructE)
_ZN39_INTERNAL_94ee07c9_4_k_cu_9fe80706_31234cuda3std3__419piecewise_constructE:
	.zero		1
	.type		_ZN39_INTERNAL_94ee07c9_4_k_cu_9fe80706_31234cuda3std3__45__cpo4cendE,@object
	.size		_ZN39_INTERNAL_94ee07c9_4_k_cu_9fe80706_31234cuda3std3__45__cpo4cendE,(_ZN39_INTERNAL_94ee07c9_4_k_cu_9fe80706_31234cuda3std6ranges3__45__cpo4swapE - _ZN39_INTERNAL_94ee07c9_4_k_cu_9fe80706_31234cuda3std3__45__cpo4cendE)
_ZN39_INTERNAL_94ee07c9_4_k_cu_9fe80706_31234cuda3std3__45__cpo4cendE:
	.zero		1
	.type		_ZN39_INTERNAL_94ee07c9_4_k_cu_9fe80706_31234cuda3std6ranges3__45__cpo4swapE,@object
	.size		_ZN39_INTERNAL_94ee07c9_4_k_cu_9fe80706_31234cuda3std6ranges3__45__cpo4swapE,(.L_8 - _ZN39_INTERNAL_94ee07c9_4_k_cu_9fe80706_31234cuda3std6ranges3__45__cpo4swapE)
_ZN39_INTERNAL_94ee07c9_4_k_cu_9fe80706_31234cuda3std6ranges3__45__cpo4swapE:
	.zero		1
.L_8:


//--------------------- .nv.constant0._ZN7cutlass13device_kernelINS_4gemm6kernel13GemmUniversalINS1_17GroupProblemShapeIN4cute5tupleIJiiiEEEEENS1_10collective13CollectiveMmaINS1_39MainloopSm90ArrayTmaGmmaWarpSpecializedILi3ENS6_IJNS5_1CILi1EEESD_SD_EEENS1_40KernelPtrArrayTmaWarpSpecializedPingpongEEENS6_IJNSC_ILi256EEESH_NSC_ILi64EEEEEENS_10bfloat16_tEPNS6_IJlSD_NSC_ILi0EEEEEESK_SN_NS5_8TiledMMAINS5_8MMA_AtomIJNS5_4SM904GMMA28MMA_64x256x16_F32BF16BF16_SSILNSR_5MajorE0ELST_0ELNSR_7ScaleInE1ELSU_1EEEEEENS5_6LayoutISE_NS6_IJSL_SL_SL_EEEEENS6_IJNS5_10UnderscoreES10_S10_EEEEENS5_13SM90_TMA_LOADENS5_14ComposedLayoutINS5_7SwizzleILi3ELi4ELi3EEENS5_18smem_ptr_flag_bitsILi16EEENSX_INS6_IJNSC_ILi8EEESI_EEENS6_IJSI_SD_EEEEEEEvNS5_8identityES13_S1D_vS1E_EENS_8epilogue10collective18CollectiveEpilogueINS1G_30Sm90PtrArrayTmaWarpSpecializedILi4ELi2ELi16ELb1ELb0ELi2EEEJSJ_NS6_IJSI_NSC_ILi32EEEEEENS_6half_tEPNS6_IJSD_lSL_EEES1N_S1P_NS1G_6fusion15FusionCallbacksIS1K_NS1Q_17LinearCombinationIS1N_fS1N_fLNS_15FloatRoundStyleE2EEESJ_S1M_JEEES13_NS14_IS16_S18_NSX_INS6_IJSI_S19_EEENS6_IJSD_SI_EEEEEEENS5_17SM75_U16x8_LDSM_TENS5_14SM90_TMA_STOREES1Z_NS5_17SM90_U16x8_STSM_TENS5_9Copy_AtomIJNS5_17SM90_U32x4_STSM_NES1N_EEEvEEEvvEEEEvNT_6ParamsE --------------------------
	.section	.nv.constant0._ZN7cutlass13device_kernelINS_4gemm6kernel13GemmUniversalINS1_17GroupProblemShapeIN4cute5tupleIJiiiEEEEENS1_10collective13CollectiveMmaINS1_39MainloopSm90ArrayTmaGmmaWarpSpecializedILi3ENS6_IJNS5_1CILi1EEESD_SD_EEENS1_40KernelPtrArrayTmaWarpSpecializedPingpongEEENS6_IJNSC_ILi256EEESH_NSC_ILi64EEEEEENS_10bfloat16_tEPNS6_IJlSD_NSC_ILi0EEEEEESK_SN_NS5_8TiledMMAINS5_8MMA_AtomIJNS5_4SM904GMMA28MMA_64x256x16_F32BF16BF16_SSILNSR_5MajorE0ELST_0ELNSR_7ScaleInE1ELSU_1EEEEEENS5_6LayoutISE_NS6_IJSL_SL_SL_EEEEENS6_IJNS5_10UnderscoreES10_S10_EEEEENS5_13SM90_TMA_LOADENS5_14ComposedLayoutINS5_7SwizzleILi3ELi4ELi3EEENS5_18smem_ptr_flag_bitsILi16EEENSX_INS6_IJNSC_ILi8EEESI_EEENS6_IJSI_SD_EEEEEEEvNS5_8identityES13_S1D_vS1E_EENS_8epilogue10collective18CollectiveEpilogueINS1G_30Sm90PtrArrayTmaWarpSpecializedILi4ELi2ELi16ELb1ELb0ELi2EEEJSJ_NS6_IJSI_NSC_ILi32EEEEEENS_6half_tEPNS6_IJSD_lSL_EEES1N_S1P_NS1G_6fusion15FusionCallbacksIS1K_NS1Q_17LinearCombinationIS1N_fS1N_fLNS_15FloatRoundStyleE2EEESJ_S1M_JEEES13_NS14_IS16_S18_NSX_INS6_IJSI_S19_EEENS6_IJSD_SI_EEEEEEENS5_17SM75_U16x8_LDSM_TENS5_14SM90_TMA_STOREES1Z_NS5_17SM90_U16x8_STSM_TENS5_9Copy_AtomIJNS5_17SM90_U32x4_STSM_NES1N_EEEvEEEvvEEEEvNT_6ParamsE,"a",@progbits
	.sectionflags	@""
	.align	4
.nv.constant0._ZN7cutlass13device_kernelINS_4gemm6kernel13GemmUniversalINS1_17GroupProblemShapeIN4cute5tupleIJiiiEEEEENS1_10collective13CollectiveMmaINS1_39MainloopSm90ArrayTmaGmmaWarpSpecializedILi3ENS6_IJNS5_1CILi1EEESD_SD_EEENS1_40KernelPtrArrayTmaWarpSpecializedPingpongEEENS6_IJNSC_ILi256EEESH_NSC_ILi64EEEEEENS_10bfloat16_tEPNS6_IJlSD_NSC_ILi0EEEEEESK_SN_NS5_8TiledMMAINS5_8MMA_AtomIJNS5_4SM904GMMA28MMA_64x256x16_F32BF16BF16_SSILNSR_5MajorE0ELST_0ELNSR_7ScaleInE1ELSU_1EEEEEENS5_6LayoutISE_NS6_IJSL_SL_SL_EEEEENS6_IJNS5_10UnderscoreES10_S10_EEEEENS5_13SM90_TMA_LOADENS5_14ComposedLayoutINS5_7SwizzleILi3ELi4ELi3EEENS5_18smem_ptr_flag_bitsILi16EEENSX_INS6_IJNSC_ILi8EEESI_EEENS6_IJSI_SD_EEEEEEEvNS5_8identityES13_S1D_vS1E_EENS_8epilogue10collective18CollectiveEpilogueINS1G_30Sm90PtrArrayTmaWarpSpecializedILi4ELi2ELi16ELb1ELb0ELi2EEEJSJ_NS6_IJSI_NSC_ILi32EEEEEENS_6half_tEPNS6_IJSD_lSL_EEES1N_S1P_NS1G_6fusion15FusionCallbacksIS1K_NS1Q_17LinearCombinationIS1N_fS1N_fLNS_15FloatRoundStyleE2EEESJ_S1M_JEEES13_NS14_IS16_S18_NSX_INS6_IJSI_S19_EEENS6_IJSD_SI_EEEEEEENS5_17SM75_U16x8_LDSM_TENS5_14SM90_TMA_STOREES1Z_NS5_17SM90_U16x8_STSM_TENS5_9Copy_AtomIJNS5_17SM90_U32x4_STSM_NES1N_EEEvEEEvvEEEEvNT_6ParamsE:
	.zero		2432


//--------------------- SYMBOLS --------------------------

	.type		.nv.reservedSmem.offset0,@object
	.size		.nv.reservedSmem.offset0,0x4
	.type		__assertfail,@function
